	.target	sm_80

	.elftype	@"ET_EXEC"


//--------------------- .note.nv.tkinfo           --------------------------
	.section	.note.nv.tkinfo,"",@"SHT_NOTE"
	.sectionflags	@"SHF_NOTE_NV_TKINFO"
	.tkinfo
        /*0018*/ 	.word	0x00000002
        /*0030*/ 	.string	""
        /*0030*/ 	.string	"ptxas"
        /*0030*/ 	.string	"Cuda compilation tools, release 13.0, V13.0.88"
        /*0030*/ 	.string	"Build cuda_13.0.r13.0/compiler.36424714_0"
        /*0030*/ 	.string	"-arch sm_80 -m 64 "



//--------------------- .note.nv.cuinfo           --------------------------
	.section	.note.nv.cuinfo,"",@"SHT_NOTE"
	.sectionflags	@"SHF_NOTE_NV_CUINFO"
        /*0018*/ 	.short	0x0002
        /*001a*/ 	.short	0x0050
        /*001c*/ 	.short	0x0082
	.zero		2


//--------------------- .nv.info                  --------------------------
	.section	.nv.info,"",@"SHT_CUDA_INFO"
	.align	4


	//----- nvinfo : EIATTR_REGCOUNT
	.align		4
        /*0000*/ 	.byte	0x04, 0x2f
        /*0002*/ 	.short	(.L_41 - .L_40)
	.align		4
.L_40:
        /*0004*/ 	.word	index@(_Z35group_norm_nhwc_fwd_one_pass_kernelI11Fp32IOFp16WLi512ELi20ELi640EEv26Group_norm_nhwc_fwd_params)
        /*0008*/ 	.word	0x00000040


	//----- nvinfo : EIATTR_FRAME_SIZE
	.align		4
.L_41:
        /*000c*/ 	.byte	0x04, 0x11
        /*000e*/ 	.short	(.L_43 - .L_42)
	.align		4
.L_42:
        /*0010*/ 	.word	index@(_Z35group_norm_nhwc_fwd_one_pass_kernelI11Fp32IOFp16WLi512ELi20ELi640EEv26Group_norm_nhwc_fwd_params)
        /*0014*/ 	.word	0x00000000


	//----- nvinfo : EIATTR_REGCOUNT
	.align		4
.L_43:
        /*0018*/ 	.byte	0x04, 0x2f
        /*001a*/ 	.short	(.L_45 - .L_44)
	.align		4
.L_44:
        /*001c*/ 	.word	index@(_Z35group_norm_nhwc_fwd_one_pass_kernelI11Fp32IOFp16WLi256ELi20ELi640EEv26Group_norm_nhwc_fwd_params)
        /*0020*/ 	.word	0x00000030


	//----- nvinfo : EIATTR_FRAME_SIZE
	.align		4
.L_45:
        /*0024*/ 	.byte	0x04, 0x11
        /*0026*/ 	.short	(.L_47 - .L_46)
	.align		4
.L_46:
        /*0028*/ 	.word	index@(_Z35group_norm_nhwc_fwd_one_pass_kernelI11Fp32IOFp16WLi256ELi20ELi640EEv26Group_norm_nhwc_fwd_params)
        /*002c*/ 	.word	0x00000000


	//----- nvinfo : EIATTR_REGCOUNT
	.align		4
.L_47:
        /*0030*/ 	.byte	0x04, 0x2f
        /*0032*/ 	.short	(.L_49 - .L_48)
	.align		4
.L_48:
        /*0034*/ 	.word	index@(_Z35group_norm_nhwc_fwd_one_pass_kernelI11Fp32IOFp16WLi128ELi20ELi640EEv26Group_norm_nhwc_fwd_params)
        /*0038*/ 	.word	0x00000020


	//----- nvinfo : EIATTR_FRAME_SIZE
	.align		4
.L_49:
        /*003c*/ 	.byte	0x04, 0x11
        /*003e*/ 	.short	(.L_51 - .L_50)
	.align		4
.L_50:
        /*0040*/ 	.word	index@(_Z35group_norm_nhwc_fwd_one_pass_kernelI11Fp32IOFp16WLi128ELi20ELi640EEv26Group_norm_nhwc_fwd_params)
        /*0044*/ 	.word	0x00000000


	//----- nvinfo : EIATTR_REGCOUNT
	.align		4
.L_51:
        /*0048*/ 	.byte	0x04, 0x2f
        /*004a*/ 	.short	(.L_53 - .L_52)
	.align		4
.L_52:
        /*004c*/ 	.word	index@(_Z35group_norm_nhwc_fwd_one_pass_kernelI11Fp32IOFp16WLi64ELi20ELi640EEv26Group_norm_nhwc_fwd_params)
        /*0050*/ 	.word	0x00000020


	//----- nvinfo : EIATTR_FRAME_SIZE
	.align		4
.L_53:
        /*0054*/ 	.byte	0x04, 0x11
        /*0056*/ 	.short	(.L_55 - .L_54)
	.align		4
.L_54:
        /*0058*/ 	.word	index@(_Z35group_norm_nhwc_fwd_one_pass_kernelI11Fp32IOFp16WLi64ELi20ELi640EEv26Group_norm_nhwc_fwd_params)
        /*005c*/ 	.word	0x00000000


	//----- nvinfo : EIATTR_REGCOUNT
	.align		4
.L_55:
        /*0060*/ 	.byte	0x04, 0x2f
        /*0062*/ 	.short	(.L_57 - .L_56)
	.align		4
.L_56:
        /*0064*/ 	.word	index@(_Z35group_norm_nhwc_fwd_one_pass_kernelI11Fp32IOBf16WLi512ELi20ELi640EEv26Group_norm_nhwc_fwd_params)
        /*0068*/ 	.word	0x00000040


	//----- nvinfo : EIATTR_FRAME_SIZE
	.align		4
.L_57:
        /*006c*/ 	.byte	0x04, 0x11
        /*006e*/ 	.short	(.L_59 - .L_58)
	.align		4
.L_58:
        /*0070*/ 	.word	index@(_Z35group_norm_nhwc_fwd_one_pass_kernelI11Fp32IOBf16WLi512ELi20ELi640EEv26Group_norm_nhwc_fwd_params)
        /*0074*/ 	.word	0x00000000


	//----- nvinfo : EIATTR_REGCOUNT
	.align		4
.L_59:
        /*0078*/ 	.byte	0x04, 0x2f
        /*007a*/ 	.short	(.L_61 - .L_60)
	.align		4
.L_60:
        /*007c*/ 	.word	index@(_Z35group_norm_nhwc_fwd_one_pass_kernelI11Fp32IOBf16WLi256ELi20ELi640EEv26Group_norm_nhwc_fwd_params)
        /*0080*/ 	.word	0x00000030


	//----- nvinfo : EIATTR_FRAME_SIZE
	.align		4
.L_61:
        /*0084*/ 	.byte	0x04, 0x11
        /*0086*/ 	.short	(.L_63 - .L_62)
	.align		4
.L_62:
        /*0088*/ 	.word	index@(_Z35group_norm_nhwc_fwd_one_pass_kernelI11Fp32IOBf16WLi256ELi20ELi640EEv26Group_norm_nhwc_fwd_params)
        /*008c*/ 	.word	0x00000000


	//----- nvinfo : EIATTR_REGCOUNT
	.align		4
.L_63:
        /*0090*/ 	.byte	0x04, 0x2f
        /*0092*/ 	.short	(.L_65 - .L_64)
	.align		4
.L_64:
        /*0094*/ 	.word	index@(_Z35group_norm_nhwc_fwd_one_pass_kernelI11Fp32IOBf16WLi128ELi20ELi640EEv26Group_norm_nhwc_fwd_params)
        /*0098*/ 	.word	0x00000020


	//----- nvinfo : EIATTR_FRAME_SIZE
	.align		4
.L_65:
        /*009c*/ 	.byte	0x04, 0x11
        /*009e*/ 	.short	(.L_67 - .L_66)
	.align		4
.L_66:
        /*00a0*/ 	.word	index@(_Z35group_norm_nhwc_fwd_one_pass_kernelI11Fp32IOBf16WLi128ELi20ELi640EEv26Group_norm_nhwc_fwd_params)
        /*00a4*/ 	.word	0x00000000


	//----- nvinfo : EIATTR_REGCOUNT
	.align		4
.L_67:
        /*00a8*/ 	.byte	0x04, 0x2f
        /*00aa*/ 	.short	(.L_69 - .L_68)
	.align		4
.L_68:
        /*00ac*/ 	.word	index@(_Z35group_norm_nhwc_fwd_one_pass_kernelI11Fp32IOBf16WLi64ELi20ELi640EEv26Group_norm_nhwc_fwd_params)
        /*00b0*/ 	.word	0x00000020


	//----- nvinfo : EIATTR_FRAME_SIZE
	.align		4
.L_69:
        /*00b4*/ 	.byte	0x04, 0x11
        /*00b6*/ 	.short	(.L_71 - .L_70)
	.align		4
.L_70:
        /*00b8*/ 	.word	index@(_Z35group_norm_nhwc_fwd_one_pass_kernelI11Fp32IOBf16WLi64ELi20ELi640EEv26Group_norm_nhwc_fwd_params)
        /*00bc*/ 	.word	0x00000000


	//----- nvinfo : EIATTR_REGCOUNT
	.align		4
.L_71:
        /*00c0*/ 	.byte	0x04, 0x2f
        /*00c2*/ 	.short	(.L_73 - .L_72)
	.align		4
.L_72:
        /*00c4*/ 	.word	index@(_Z35group_norm_nhwc_fwd_one_pass_kernelI11Fp32IOFp32WLi512ELi20ELi640EEv26Group_norm_nhwc_fwd_params)
        /*00c8*/ 	.word	0x00000048


	//----- nvinfo : EIATTR_FRAME_SIZE
	.align		4
.L_73:
        /*00cc*/ 	.byte	0x04, 0x11
        /*00ce*/ 	.short	(.L_75 - .L_74)
	.align		4
.L_74:
        /*00d0*/ 	.word	index@(_Z35group_norm_nhwc_fwd_one_pass_kernelI11Fp32IOFp32WLi512ELi20ELi640EEv26Group_norm_nhwc_fwd_params)
        /*00d4*/ 	.word	0x00000000


	//----- nvinfo : EIATTR_REGCOUNT
	.align		4
.L_75:
        /*00d8*/ 	.byte	0x04, 0x2f
        /*00da*/ 	.short	(.L_77 - .L_76)
	.align		4
.L_76:
        /*00dc*/ 	.word	index@(_Z35group_norm_nhwc_fwd_one_pass_kernelI11Fp32IOFp32WLi256ELi20ELi640EEv26Group_norm_nhwc_fwd_params)
        /*00e0*/ 	.word	0x00000030


	//----- nvinfo : EIATTR_FRAME_SIZE
	.align		4
.L_77:
        /*00e4*/ 	.byte	0x04, 0x11
        /*00e6*/ 	.short	(.L_79 - .L_78)
	.align		4
.L_78:
        /*00e8*/ 	.word	index@(_Z35group_norm_nhwc_fwd_one_pass_kernelI11Fp32IOFp32WLi256ELi20ELi640EEv26Group_norm_nhwc_fwd_params)
        /*00ec*/ 	.word	0x00000000


	//----- nvinfo : EIATTR_REGCOUNT
	.align		4
.L_79:
        /*00f0*/ 	.byte	0x04, 0x2f
        /*00f2*/ 	.short	(.L_81 - .L_80)
	.align		4
.L_80:
        /*00f4*/ 	.word	index@(_Z35group_norm_nhwc_fwd_one_pass_kernelI11Fp32IOFp32WLi128ELi20ELi640EEv26Group_norm_nhwc_fwd_params)
        /*00f8*/ 	.word	0x00000020


	//----- nvinfo : EIATTR_FRAME_SIZE
	.align		4
.L_81:
        /*00fc*/ 	.byte	0x04, 0x11
        /*00fe*/ 	.short	(.L_83 - .L_82)
	.align		4
.L_82:
        /*0100*/ 	.word	index@(_Z35group_norm_nhwc_fwd_one_pass_kernelI11Fp32IOFp32WLi128ELi20ELi640EEv26Group_norm_nhwc_fwd_params)
        /*0104*/ 	.word	0x00000000


	//----- nvinfo : EIATTR_REGCOUNT
	.align		4
.L_83:
        /*0108*/ 	.byte	0x04, 0x2f
        /*010a*/ 	.short	(.L_85 - .L_84)
	.align		4
.L_84:
        /*010c*/ 	.word	index@(_Z35group_norm_nhwc_fwd_one_pass_kernelI11Fp32IOFp32WLi64ELi20ELi640EEv26Group_norm_nhwc_fwd_params)
        /*0110*/ 	.word	0x00000020


	//----- nvinfo : EIATTR_FRAME_SIZE
	.align		4
.L_85:
        /*0114*/ 	.byte	0x04, 0x11
        /*0116*/ 	.short	(.L_87 - .L_86)
	.align		4
.L_86:
        /*0118*/ 	.word	index@(_Z35group_norm_nhwc_fwd_one_pass_kernelI11Fp32IOFp32WLi64ELi20ELi640EEv26Group_norm_nhwc_fwd_params)
        /*011c*/ 	.word	0x00000000


	//----- nvinfo : EIATTR_REGCOUNT
	.align		4
.L_87:
        /*0120*/ 	.byte	0x04, 0x2f
        /*0122*/ 	.short	(.L_89 - .L_88)
	.align		4
.L_88:
        /*0124*/ 	.word	index@(_Z35group_norm_nhwc_fwd_one_pass_kernelI11Fp16IOFp16WLi512ELi20ELi640EEv26Group_norm_nhwc_fwd_params)
        /*0128*/ 	.word	0x00000030


	//----- nvinfo : EIATTR_FRAME_SIZE
	.align		4
.L_89:
        /*012c*/ 	.byte	0x04, 0x11
        /*012e*/ 	.short	(.L_91 - .L_90)
	.align		4
.L_90:
        /*0130*/ 	.word	index@(_Z35group_norm_nhwc_fwd_one_pass_kernelI11Fp16IOFp16WLi512ELi20ELi640EEv26Group_norm_nhwc_fwd_params)
        /*0134*/ 	.word	0x00000000


	//----- nvinfo : EIATTR_REGCOUNT
	.align		4
.L_91:
        /*0138*/ 	.byte	0x04, 0x2f
        /*013a*/ 	.short	(.L_93 - .L_92)
	.align		4
.L_92:
        /*013c*/ 	.word	index@(_Z35group_norm_nhwc_fwd_one_pass_kernelI11Fp16IOFp16WLi256ELi20ELi640EEv26Group_norm_nhwc_fwd_params)
        /*0140*/ 	.word	0x00000030


	//----- nvinfo : EIATTR_FRAME_SIZE
	.align		4
.L_93:
        /*0144*/ 	.byte	0x04, 0x11
        /*0146*/ 	.short	(.L_95 - .L_94)
	.align		4
.L_94:
        /*0148*/ 	.word	index@(_Z35group_norm_nhwc_fwd_one_pass_kernelI11Fp16IOFp16WLi256ELi20ELi640EEv26Group_norm_nhwc_fwd_params)
        /*014c*/ 	.word	0x00000000


	//----- nvinfo : EIATTR_REGCOUNT
	.align		4
.L_95:
        /*0150*/ 	.byte	0x04, 0x2f
        /*0152*/ 	.short	(.L_97 - .L_96)
	.align		4
.L_96:
        /*0154*/ 	.word	index@(_Z35group_norm_nhwc_fwd_one_pass_kernelI11Fp16IOFp16WLi128ELi20ELi640EEv26Group_norm_nhwc_fwd_params)
        /*0158*/ 	.word	0x00000020


	//----- nvinfo : EIATTR_FRAME_SIZE
	.align		4
.L_97:
        /*015c*/ 	.byte	0x04, 0x11
        /*015e*/ 	.short	(.L_99 - .L_98)
	.align		4
.L_98:
        /*0160*/ 	.word	index@(_Z35group_norm_nhwc_fwd_one_pass_kernelI11Fp16IOFp16WLi128ELi20ELi640EEv26Group_norm_nhwc_fwd_params)
        /*0164*/ 	.word	0x00000000


	//----- nvinfo : EIATTR_REGCOUNT
	.align		4
.L_99:
        /*0168*/ 	.byte	0x04, 0x2f
        /*016a*/ 	.short	(.L_101 - .L_100)
	.align		4
.L_100:
        /*016c*/ 	.word	index@(_Z35group_norm_nhwc_fwd_one_pass_kernelI11Fp16IOFp16WLi64ELi20ELi640EEv26Group_norm_nhwc_fwd_params)
        /*0170*/ 	.word	0x00000020


	//----- nvinfo : EIATTR_FRAME_SIZE
	.align		4
.L_101:
        /*0174*/ 	.byte	0x04, 0x11
        /*0176*/ 	.short	(.L_103 - .L_102)
	.align		4
.L_102:
        /*0178*/ 	.word	index@(_Z35group_norm_nhwc_fwd_one_pass_kernelI11Fp16IOFp16WLi64ELi20ELi640EEv26Group_norm_nhwc_fwd_params)
        /*017c*/ 	.word	0x00000000


	//----- nvinfo : EIATTR_REGCOUNT
	.align		4
.L_103:
        /*0180*/ 	.byte	0x04, 0x2f
        /*0182*/ 	.short	(.L_105 - .L_104)
	.align		4
.L_104:
        /*0184*/ 	.word	index@(_Z35group_norm_nhwc_fwd_one_pass_kernelI11Fp16IOBf16WLi512ELi20ELi640EEv26Group_norm_nhwc_fwd_params)
        /*0188*/ 	.word	0x00000030


	//----- nvinfo : EIATTR_FRAME_SIZE
	.align		4
.L_105:
        /*018c*/ 	.byte	0x04, 0x11
        /*018e*/ 	.short	(.L_107 - .L_106)
	.align		4
.L_106:
        /*0190*/ 	.word	index@(_Z35group_norm_nhwc_fwd_one_pass_kernelI11Fp16IOBf16WLi512ELi20ELi640EEv26Group_norm_nhwc_fwd_params)
        /*0194*/ 	.word	0x00000000


	//----- nvinfo : EIATTR_REGCOUNT
	.align		4
.L_107:
        /*0198*/ 	.byte	0x04, 0x2f
        /*019a*/ 	.short	(.L_109 - .L_108)
	.align		4
.L_108:
        /*019c*/ 	.word	index@(_Z35group_norm_nhwc_fwd_one_pass_kernelI11Fp16IOBf16WLi256ELi20ELi640EEv26Group_norm_nhwc_fwd_params)
        /*01a0*/ 	.word	0x00000030


	//----- nvinfo : EIATTR_FRAME_SIZE
	.align		4
.L_109:
        /*01a4*/ 	.byte	0x04, 0x11
        /*01a6*/ 	.short	(.L_111 - .L_110)
	.align		4
.L_110:
        /*01a8*/ 	.word	index@(_Z35group_norm_nhwc_fwd_one_pass_kernelI11Fp16IOBf16WLi256ELi20ELi640EEv26Group_norm_nhwc_fwd_params)
        /*01ac*/ 	.word	0x00000000


	//----- nvinfo : EIATTR_REGCOUNT
	.align		4
.L_111:
        /*01b0*/ 	.byte	0x04, 0x2f
        /*01b2*/ 	.short	(.L_113 - .L_112)
	.align		4
.L_112:
        /*01b4*/ 	.word	index@(_Z35group_norm_nhwc_fwd_one_pass_kernelI11Fp16IOBf16WLi128ELi20ELi640EEv26Group_norm_nhwc_fwd_params)
        /*01b8*/ 	.word	0x00000020


	//----- nvinfo : EIATTR_FRAME_SIZE
	.align		4
.L_113:
        /*01bc*/ 	.byte	0x04, 0x11
        /*01be*/ 	.short	(.L_115 - .L_114)
	.align		4
.L_114:
        /*01c0*/ 	.word	index@(_Z35group_norm_nhwc_fwd_one_pass_kernelI11Fp16IOBf16WLi128ELi20ELi640EEv26Group_norm_nhwc_fwd_params)
        /*01c4*/ 	.word	0x00000000


	//----- nvinfo : EIATTR_REGCOUNT
	.align		4
.L_115:
        /*01c8*/ 	.byte	0x04, 0x2f
        /*01ca*/ 	.short	(.L_117 - .L_116)
	.align		4
.L_116:
        /*01cc*/ 	.word	index@(_Z35group_norm_nhwc_fwd_one_pass_kernelI11Fp16IOBf16WLi64ELi20ELi640EEv26Group_norm_nhwc_fwd_params)
        /*01d0*/ 	.word	0x00000020


	//----- nvinfo : EIATTR_FRAME_SIZE
	.align		4
.L_117:
        /*01d4*/ 	.byte	0x04, 0x11
        /*01d6*/ 	.short	(.L_119 - .L_118)
	.align		4
.L_118:
        /*01d8*/ 	.word	index@(_Z35group_norm_nhwc_fwd_one_pass_kernelI11Fp16IOBf16WLi64ELi20ELi640EEv26Group_norm_nhwc_fwd_params)
        /*01dc*/ 	.word	0x00000000


	//----- nvinfo : EIATTR_REGCOUNT
	.align		4
.L_119:
        /*01e0*/ 	.byte	0x04, 0x2f
        /*01e2*/ 	.short	(.L_121 - .L_120)
	.align		4
.L_120:
        /*01e4*/ 	.word	index@(_Z35group_norm_nhwc_fwd_one_pass_kernelI11Fp16IOFp32WLi512ELi20ELi640EEv26Group_norm_nhwc_fwd_params)
        /*01e8*/ 	.word	0x00000030


	//----- nvinfo : EIATTR_FRAME_SIZE
	.align		4
.L_121:
        /*01ec*/ 	.byte	0x04, 0x11
        /*01ee*/ 	.short	(.L_123 - .L_122)
	.align		4
.L_122:
        /*01f0*/ 	.word	index@(_Z35group_norm_nhwc_fwd_one_pass_kernelI11Fp16IOFp32WLi512ELi20ELi640EEv26Group_norm_nhwc_fwd_params)
        /*01f4*/ 	.word	0x00000000


	//----- nvinfo : EIATTR_REGCOUNT
	.align		4
.L_123:
        /*01f8*/ 	.byte	0x04, 0x2f
        /*01fa*/ 	.short	(.L_125 - .L_124)
	.align		4
.L_124:
        /*01fc*/ 	.word	index@(_Z35group_norm_nhwc_fwd_one_pass_kernelI11Fp16IOFp32WLi256ELi20ELi640EEv26Group_norm_nhwc_fwd_params)
        /*0200*/ 	.word	0x0000002d


	//----- nvinfo : EIATTR_FRAME_SIZE
	.align		4
.L_125:
        /*0204*/ 	.byte	0x04, 0x11
        /*0206*/ 	.short	(.L_127 - .L_126)
	.align		4
.L_126:
        /*0208*/ 	.word	index@(_Z35group_norm_nhwc_fwd_one_pass_kernelI11Fp16IOFp32WLi256ELi20ELi640EEv26Group_norm_nhwc_fwd_params)
        /*020c*/ 	.word	0x00000000


	//----- nvinfo : EIATTR_REGCOUNT
	.align		4
.L_127:
        /*0210*/ 	.byte	0x04, 0x2f
        /*0212*/ 	.short	(.L_129 - .L_128)
	.align		4
.L_128:
        /*0214*/ 	.word	index@(_Z35group_norm_nhwc_fwd_one_pass_kernelI11Fp16IOFp32WLi128ELi20ELi640EEv26Group_norm_nhwc_fwd_params)
        /*0218*/ 	.word	0x00000020


	//----- nvinfo : EIATTR_FRAME_SIZE
	.align		4
.L_129:
        /*021c*/ 	.byte	0x04, 0x11
        /*021e*/ 	.short	(.L_131 - .L_130)
	.align		4
.L_130:
        /*0220*/ 	.word	index@(_Z35group_norm_nhwc_fwd_one_pass_kernelI11Fp16IOFp32WLi128ELi20ELi640EEv26Group_norm_nhwc_fwd_params)
        /*0224*/ 	.word	0x00000000


	//----- nvinfo : EIATTR_REGCOUNT
	.align		4
.L_131:
        /*0228*/ 	.byte	0x04, 0x2f
        /*022a*/ 	.short	(.L_133 - .L_132)
	.align		4
.L_132:
        /*022c*/ 	.word	index@(_Z35group_norm_nhwc_fwd_one_pass_kernelI11Fp16IOFp32WLi64ELi20ELi640EEv26Group_norm_nhwc_fwd_params)
        /*0230*/ 	.word	0x00000020


	//----- nvinfo : EIATTR_FRAME_SIZE
	.align		4
.L_133:
        /*0234*/ 	.byte	0x04, 0x11
        /*0236*/ 	.short	(.L_135 - .L_134)
	.align		4
.L_134:
        /*0238*/ 	.word	index@(_Z35group_norm_nhwc_fwd_one_pass_kernelI11Fp16IOFp32WLi64ELi20ELi640EEv26Group_norm_nhwc_fwd_params)
        /*023c*/ 	.word	0x00000000


	//----- nvinfo : EIATTR_REGCOUNT
	.align		4
.L_135:
        /*0240*/ 	.byte	0x04, 0x2f
        /*0242*/ 	.short	(.L_137 - .L_136)
	.align		4
.L_136:
        /*0244*/ 	.word	index@(_Z35group_norm_nhwc_fwd_one_pass_kernelI11Bf16IOFp16WLi512ELi20ELi640EEv26Group_norm_nhwc_fwd_params)
        /*0248*/ 	.word	0x00000030


	//----- nvinfo : EIATTR_FRAME_SIZE
	.align		4
.L_137:
        /*024c*/ 	.byte	0x04, 0x11
        /*024e*/ 	.short	(.L_139 - .L_138)
	.align		4
.L_138:
        /*0250*/ 	.word	index@(_Z35group_norm_nhwc_fwd_one_pass_kernelI11Bf16IOFp16WLi512ELi20ELi640EEv26Group_norm_nhwc_fwd_params)
        /*0254*/ 	.word	0x00000000


	//----- nvinfo : EIATTR_REGCOUNT
	.align		4
.L_139:
        /*0258*/ 	.byte	0x04, 0x2f
        /*025a*/ 	.short	(.L_141 - .L_140)
	.align		4
.L_140:
        /*025c*/ 	.word	index@(_Z35group_norm_nhwc_fwd_one_pass_kernelI11Bf16IOFp16WLi256ELi20ELi640EEv26Group_norm_nhwc_fwd_params)
        /*0260*/ 	.word	0x0000002c


	//----- nvinfo : EIATTR_FRAME_SIZE
	.align		4
.L_141:
        /*0264*/ 	.byte	0x04, 0x11
        /*0266*/ 	.short	(.L_143 - .L_142)
	.align		4
.L_142:
        /*0268*/ 	.word	index@(_Z35group_norm_nhwc_fwd_one_pass_kernelI11Bf16IOFp16WLi256ELi20ELi640EEv26Group_norm_nhwc_fwd_params)
        /*026c*/ 	.word	0x00000000


	//----- nvinfo : EIATTR_REGCOUNT
	.align		4
.L_143:
        /*0270*/ 	.byte	0x04, 0x2f
        /*0272*/ 	.short	(.L_145 - .L_144)
	.align		4
.L_144:
        /*0274*/ 	.word	index@(_Z35group_norm_nhwc_fwd_one_pass_kernelI11Bf16IOFp16WLi128ELi20ELi640EEv26Group_norm_nhwc_fwd_params)
        /*0278*/ 	.word	0x00000020


	//----- nvinfo : EIATTR_FRAME_SIZE
	.align		4
.L_145:
        /*027c*/ 	.byte	0x04, 0x11
        /*027e*/ 	.short	(.L_147 - .L_146)
	.align		4
.L_146:
        /*0280*/ 	.word	index@(_Z35group_norm_nhwc_fwd_one_pass_kernelI11Bf16IOFp16WLi128ELi20ELi640EEv26Group_norm_nhwc_fwd_params)
        /*0284*/ 	.word	0x00000000


	//----- nvinfo : EIATTR_REGCOUNT
	.align		4
.L_147:
        /*0288*/ 	.byte	0x04, 0x2f
        /*028a*/ 	.short	(.L_149 - .L_148)
	.align		4
.L_148:
        /*028c*/ 	.word	index@(_Z35group_norm_nhwc_fwd_one_pass_kernelI11Bf16IOFp16WLi64ELi20ELi640EEv26Group_norm_nhwc_fwd_params)
        /*0290*/ 	.word	0x00000020


	//----- nvinfo : EIATTR_FRAME_SIZE
	.align		4
.L_149:
        /*0294*/ 	.byte	0x04, 0x11
        /*0296*/ 	.short	(.L_151 - .L_150)
	.align		4
.L_150:
        /*0298*/ 	.word	index@(_Z35group_norm_nhwc_fwd_one_pass_kernelI11Bf16IOFp16WLi64ELi20ELi640EEv26Group_norm_nhwc_fwd_params)
        /*029c*/ 	.word	0x00000000


	//----- nvinfo : EIATTR_REGCOUNT
	.align		4
.L_151:
        /*02a0*/ 	.byte	0x04, 0x2f
        /*02a2*/ 	.short	(.L_153 - .L_152)
	.align		4
.L_152:
        /*02a4*/ 	.word	index@(_Z35group_norm_nhwc_fwd_one_pass_kernelI11Bf16IOBf16WLi512ELi20ELi640EEv26Group_norm_nhwc_fwd_params)
        /*02a8*/ 	.word	0x00000030


	//----- nvinfo : EIATTR_FRAME_SIZE
	.align		4
.L_153:
        /*02ac*/ 	.byte	0x04, 0x11
        /*02ae*/ 	.short	(.L_155 - .L_154)
	.align		4
.L_154:
        /*02b0*/ 	.word	index@(_Z35group_norm_nhwc_fwd_one_pass_kernelI11Bf16IOBf16WLi512ELi20ELi640EEv26Group_norm_nhwc_fwd_params)
        /*02b4*/ 	.word	0x00000000


	//----- nvinfo : EIATTR_REGCOUNT
	.align		4
.L_155:
        /*02b8*/ 	.byte	0x04, 0x2f
        /*02ba*/ 	.short	(.L_157 - .L_156)
	.align		4
.L_156:
        /*02bc*/ 	.word	index@(_Z35group_norm_nhwc_fwd_one_pass_kernelI11Bf16IOBf16WLi256ELi20ELi640EEv26Group_norm_nhwc_fwd_params)
        /*02c0*/ 	.word	0x0000002c


	//----- nvinfo : EIATTR_FRAME_SIZE
	.align		4
.L_157:
        /*02c4*/ 	.byte	0x04, 0x11
        /*02c6*/ 	.short	(.L_159 - .L_158)
	.align		4
.L_158:
        /*02c8*/ 	.word	index@(_Z35group_norm_nhwc_fwd_one_pass_kernelI11Bf16IOBf16WLi256ELi20ELi640EEv26Group_norm_nhwc_fwd_params)
        /*02cc*/ 	.word	0x00000000


	//----- nvinfo : EIATTR_REGCOUNT
	.align		4
.L_159:
        /*02d0*/ 	.byte	0x04, 0x2f
        /*02d2*/ 	.short	(.L_161 - .L_160)
	.align		4
.L_160:
        /*02d4*/ 	.word	index@(_Z35group_norm_nhwc_fwd_one_pass_kernelI11Bf16IOBf16WLi128ELi20ELi640EEv26Group_norm_nhwc_fwd_params)
        /*02d8*/ 	.word	0x00000020


	//----- nvinfo : EIATTR_FRAME_SIZE
	.align		4
.L_161:
        /*02dc*/ 	.byte	0x04, 0x11
        /*02de*/ 	.short	(.L_163 - .L_162)
	.align		4
.L_162:
        /*02e0*/ 	.word	index@(_Z35group_norm_nhwc_fwd_one_pass_kernelI11Bf16IOBf16WLi128ELi20ELi640EEv26Group_norm_nhwc_fwd_params)
        /*02e4*/ 	.word	0x00000000


	//----- nvinfo : EIATTR_REGCOUNT
	.align		4
.L_163:
        /*02e8*/ 	.byte	0x04, 0x2f
        /*02ea*/ 	.short	(.L_165 - .L_164)
	.align		4
.L_164:
        /*02ec*/ 	.word	index@(_Z35group_norm_nhwc_fwd_one_pass_kernelI11Bf16IOBf16WLi64ELi20ELi640EEv26Group_norm_nhwc_fwd_params)
        /*02f0*/ 	.word	0x00000020


	//----- nvinfo : EIATTR_FRAME_SIZE
	.align		4
.L_165:
        /*02f4*/ 	.byte	0x04, 0x11
        /*02f6*/ 	.short	(.L_167 - .L_166)
	.align		4
.L_166:
        /*02f8*/ 	.word	index@(_Z35group_norm_nhwc_fwd_one_pass_kernelI11Bf16IOBf16WLi64ELi20ELi640EEv26Group_norm_nhwc_fwd_params)
        /*02fc*/ 	.word	0x00000000


	//----- nvinfo : EIATTR_REGCOUNT
	.align		4
.L_167:
        /*0300*/ 	.byte	0x04, 0x2f
        /*0302*/ 	.short	(.L_169 - .L_168)
	.align		4
.L_168:
        /*0304*/ 	.word	index@(_Z35group_norm_nhwc_fwd_one_pass_kernelI11Bf16IOFp32WLi512ELi20ELi640EEv26Group_norm_nhwc_fwd_params)
        /*0308*/ 	.word	0x00000030


	//----- nvinfo : EIATTR_FRAME_SIZE
	.align		4
.L_169:
        /*030c*/ 	.byte	0x04, 0x11
        /*030e*/ 	.short	(.L_171 - .L_170)
	.align		4
.L_170:
        /*0310*/ 	.word	index@(_Z35group_norm_nhwc_fwd_one_pass_kernelI11Bf16IOFp32WLi512ELi20ELi640EEv26Group_norm_nhwc_fwd_params)
        /*0314*/ 	.word	0x00000000


	//----- nvinfo : EIATTR_REGCOUNT
	.align		4
.L_171:
        /*0318*/ 	.byte	0x04, 0x2f
        /*031a*/ 	.short	(.L_173 - .L_172)
	.align		4
.L_172:
        /*031c*/ 	.word	index@(_Z35group_norm_nhwc_fwd_one_pass_kernelI11Bf16IOFp32WLi256ELi20ELi640EEv26Group_norm_nhwc_fwd_params)
        /*0320*/ 	.word	0x0000002d


	//----- nvinfo : EIATTR_FRAME_SIZE
	.align		4
.L_173:
        /*0324*/ 	.byte	0x04, 0x11
        /*0326*/ 	.short	(.L_175 - .L_174)
	.align		4
.L_174:
        /*0328*/ 	.word	index@(_Z35group_norm_nhwc_fwd_one_pass_kernelI11Bf16IOFp32WLi256ELi20ELi640EEv26Group_norm_nhwc_fwd_params)
        /*032c*/ 	.word	0x00000000


	//----- nvinfo : EIATTR_REGCOUNT
	.align		4
.L_175:
        /*0330*/ 	.byte	0x04, 0x2f
        /*0332*/ 	.short	(.L_177 - .L_176)
	.align		4
.L_176:
        /*0334*/ 	.word	index@(_Z35group_norm_nhwc_fwd_one_pass_kernelI11Bf16IOFp32WLi128ELi20ELi640EEv26Group_norm_nhwc_fwd_params)
        /*0338*/ 	.word	0x00000020


	//----- nvinfo : EIATTR_FRAME_SIZE
	.align		4
.L_177:
        /*033c*/ 	.byte	0x04, 0x11
        /*033e*/ 	.short	(.L_179 - .L_178)
	.align		4
.L_178:
        /*0340*/ 	.word	index@(_Z35group_norm_nhwc_fwd_one_pass_kernelI11Bf16IOFp32WLi128ELi20ELi640EEv26Group_norm_nhwc_fwd_params)
        /*0344*/ 	.word	0x00000000


	//----- nvinfo : EIATTR_REGCOUNT
	.align		4
.L_179:
        /*0348*/ 	.byte	0x04, 0x2f
        /*034a*/ 	.short	(.L_181 - .L_180)
	.align		4
.L_180:
        /*034c*/ 	.word	index@(_Z35group_norm_nhwc_fwd_one_pass_kernelI11Bf16IOFp32WLi64ELi20ELi640EEv26Group_norm_nhwc_fwd_params)
        /*0350*/ 	.word	0x00000020


	//----- nvinfo : EIATTR_FRAME_SIZE
	.align		4
.L_181:
        /*0354*/ 	.byte	0x04, 0x11
        /*0356*/ 	.short	(.L_183 - .L_182)
	.align		4
.L_182:
        /*0358*/ 	.word	index@(_Z35group_norm_nhwc_fwd_one_pass_kernelI11Bf16IOFp32WLi64ELi20ELi640EEv26Group_norm_nhwc_fwd_params)
        /*035c*/ 	.word	0x00000000


	//----- nvinfo : EIATTR_REGCOUNT
	.align		4
.L_183:
        /*0360*/ 	.byte	0x04, 0x2f
        /*0362*/ 	.short	(.L_185 - .L_184)
	.align		4
.L_184:
        /*0364*/ 	.word	index@(_Z35group_norm_nhwc_bwd_one_pass_kernelI11Fp32IOFp16WLi512ELi20ELi640EEv26Group_norm_nhwc_bwd_params)
        /*0368*/ 	.word	0x00000060


	//----- nvinfo : EIATTR_FRAME_SIZE
	.align		4
.L_185:
        /*036c*/ 	.byte	0x04, 0x11
        /*036e*/ 	.short	(.L_187 - .L_186)
	.align		4
.L_186:
        /*0370*/ 	.word	index@(_Z35group_norm_nhwc_bwd_one_pass_kernelI11Fp32IOFp16WLi512ELi20ELi640EEv26Group_norm_nhwc_bwd_params)
        /*0374*/ 	.word	0x00000000


	//----- nvinfo : EIATTR_REGCOUNT
	.align		4
.L_187:
        /*0378*/ 	.byte	0x04, 0x2f
        /*037a*/ 	.short	(.L_189 - .L_188)
	.align		4
.L_188:
        /*037c*/ 	.word	index@(_Z35group_norm_nhwc_bwd_one_pass_kernelI11Fp32IOFp16WLi256ELi20ELi640EEv26Group_norm_nhwc_bwd_params)
        /*0380*/ 	.word	0x0000005a


	//----- nvinfo : EIATTR_FRAME_SIZE
	.align		4
.L_189:
        /*0384*/ 	.byte	0x04, 0x11
        /*0386*/ 	.short	(.L_191 - .L_190)
	.align		4
.L_190:
        /*0388*/ 	.word	index@(_Z35group_norm_nhwc_bwd_one_pass_kernelI11Fp32IOFp16WLi256ELi20ELi640EEv26Group_norm_nhwc_bwd_params)
        /*038c*/ 	.word	0x00000000


	//----- nvinfo : EIATTR_REGCOUNT
	.align		4
.L_191:
        /*0390*/ 	.byte	0x04, 0x2f
        /*0392*/ 	.short	(.L_193 - .L_192)
	.align		4
.L_192:
        /*0394*/ 	.word	index@(_Z35group_norm_nhwc_bwd_one_pass_kernelI11Fp32IOFp16WLi128ELi20ELi640EEv26Group_norm_nhwc_bwd_params)
        /*0398*/ 	.word	0x00000030


	//----- nvinfo : EIATTR_FRAME_SIZE
	.align		4
.L_193:
        /*039c*/ 	.byte	0x04, 0x11
        /*039e*/ 	.short	(.L_195 - .L_194)
	.align		4
.L_194:
        /*03a0*/ 	.word	index@(_Z35group_norm_nhwc_bwd_one_pass_kernelI11Fp32IOFp16WLi128ELi20ELi640EEv26Group_norm_nhwc_bwd_params)
        /*03a4*/ 	.word	0x00000000


	//----- nvinfo : EIATTR_REGCOUNT
	.align		4
.L_195:
        /*03a8*/ 	.byte	0x04, 0x2f
        /*03aa*/ 	.short	(.L_197 - .L_196)
	.align		4
.L_196:
        /*03ac*/ 	.word	index@(_Z35group_norm_nhwc_bwd_one_pass_kernelI11Fp32IOFp16WLi64ELi20ELi640EEv26Group_norm_nhwc_bwd_params)
        /*03b0*/ 	.word	0x00000030


	//----- nvinfo : EIATTR_FRAME_SIZE
	.align		4
.L_197:
        /*03b4*/ 	.byte	0x04, 0x11
        /*03b6*/ 	.short	(.L_199 - .L_198)
	.align		4
.L_198:
        /*03b8*/ 	.word	index@(_Z35group_norm_nhwc_bwd_one_pass_kernelI11Fp32IOFp16WLi64ELi20ELi640EEv26Group_norm_nhwc_bwd_params)
        /*03bc*/ 	.word	0x00000000


	//----- nvinfo : EIATTR_REGCOUNT
	.align		4
.L_199:
        /*03c0*/ 	.byte	0x04, 0x2f
        /*03c2*/ 	.short	(.L_201 - .L_200)
	.align		4
.L_200:
        /*03c4*/ 	.word	index@(_Z35group_norm_nhwc_bwd_one_pass_kernelI11Fp32IOBf16WLi512ELi20ELi640EEv26Group_norm_nhwc_bwd_params)
        /*03c8*/ 	.word	0x00000060


	//----- nvinfo : EIATTR_FRAME_SIZE
	.align		4
.L_201:
        /*03cc*/ 	.byte	0x04, 0x11
        /*03ce*/ 	.short	(.L_203 - .L_202)
	.align		4
.L_202:
        /*03d0*/ 	.word	index@(_Z35group_norm_nhwc_bwd_one_pass_kernelI11Fp32IOBf16WLi512ELi20ELi640EEv26Group_norm_nhwc_bwd_params)
        /*03d4*/ 	.word	0x00000000


	//----- nvinfo : EIATTR_REGCOUNT
	.align		4
.L_203:
        /*03d8*/ 	.byte	0x04, 0x2f
        /*03da*/ 	.short	(.L_205 - .L_204)
	.align		4
.L_204:
        /*03dc*/ 	.word	index@(_Z35group_norm_nhwc_bwd_one_pass_kernelI11Fp32IOBf16WLi256ELi20ELi640EEv26Group_norm_nhwc_bwd_params)
        /*03e0*/ 	.word	0x0000005a


	//----- nvinfo : EIATTR_FRAME_SIZE
	.align		4
.L_205:
        /*03e4*/ 	.byte	0x04, 0x11
        /*03e6*/ 	.short	(.L_207 - .L_206)
	.align		4
.L_206:
        /*03e8*/ 	.word	index@(_Z35group_norm_nhwc_bwd_one_pass_kernelI11Fp32IOBf16WLi256ELi20ELi640EEv26Group_norm_nhwc_bwd_params)
        /*03ec*/ 	.word	0x00000000


	//----- nvinfo : EIATTR_REGCOUNT
	.align		4
.L_207:
        /*03f0*/ 	.byte	0x04, 0x2f
        /*03f2*/ 	.short	(.L_209 - .L_208)
	.align		4
.L_208:
        /*03f4*/ 	.word	index@(_Z35group_norm_nhwc_bwd_one_pass_kernelI11Fp32IOBf16WLi128ELi20ELi640EEv26Group_norm_nhwc_bwd_params)
        /*03f8*/ 	.word	0x00000030


	//----- nvinfo : EIATTR_FRAME_SIZE
	.align		4
.L_209:
        /*03fc*/ 	.byte	0x04, 0x11
        /*03fe*/ 	.short	(.L_211 - .L_210)
	.align		4
.L_210:
        /*0400*/ 	.word	index@(_Z35group_norm_nhwc_bwd_one_pass_kernelI11Fp32IOBf16WLi128ELi20ELi640EEv26Group_norm_nhwc_bwd_params)
        /*0404*/ 	.word	0x00000000


	//----- nvinfo : EIATTR_REGCOUNT
	.align		4
.L_211:
        /*0408*/ 	.byte	0x04, 0x2f
        /*040a*/ 	.short	(.L_213 - .L_212)
	.align		4
.L_212:
        /*040c*/ 	.word	index@(_Z35group_norm_nhwc_bwd_one_pass_kernelI11Fp32IOBf16WLi64ELi20ELi640EEv26Group_norm_nhwc_bwd_params)
        /*0410*/ 	.word	0x00000030


	//----- nvinfo : EIATTR_FRAME_SIZE
	.align		4
.L_213:
        /*0414*/ 	.byte	0x04, 0x11
        /*0416*/ 	.short	(.L_215 - .L_214)
	.align		4
.L_214:
        /*0418*/ 	.word	index@(_Z35group_norm_nhwc_bwd_one_pass_kernelI11Fp32IOBf16WLi64ELi20ELi640EEv26Group_norm_nhwc_bwd_params)
        /*041c*/ 	.word	0x00000000


	//----- nvinfo : EIATTR_REGCOUNT
	.align		4
.L_215:
        /*0420*/ 	.byte	0x04, 0x2f
        /*0422*/ 	.short	(.L_217 - .L_216)
	.align		4
.L_216:
        /*0424*/ 	.word	index@(_Z35group_norm_nhwc_bwd_one_pass_kernelI11Fp32IOFp32WLi512ELi20ELi640EEv26Group_norm_nhwc_bwd_params)
        /*0428*/ 	.word	0x00000060


	//----- nvinfo : EIATTR_FRAME_SIZE
	.align		4
.L_217:
        /*042c*/ 	.byte	0x04, 0x11
        /*042e*/ 	.short	(.L_219 - .L_218)
	.align		4
.L_218:
        /*0430*/ 	.word	index@(_Z35group_norm_nhwc_bwd_one_pass_kernelI11Fp32IOFp32WLi512ELi20ELi640EEv26Group_norm_nhwc_bwd_params)
        /*0434*/ 	.word	0x00000000


	//----- nvinfo : EIATTR_REGCOUNT
	.align		4
.L_219:
        /*0438*/ 	.byte	0x04, 0x2f
        /*043a*/ 	.short	(.L_221 - .L_220)
	.align		4
.L_220:
        /*043c*/ 	.word	index@(_Z35group_norm_nhwc_bwd_one_pass_kernelI11Fp32IOFp32WLi256ELi20ELi640EEv26Group_norm_nhwc_bwd_params)
        /*0440*/ 	.word	0x0000005a


	//----- nvinfo : EIATTR_FRAME_SIZE
	.align		4
.L_221:
        /*0444*/ 	.byte	0x04, 0x11
        /*0446*/ 	.short	(.L_223 - .L_222)
	.align		4
.L_222:
        /*0448*/ 	.word	index@(_Z35group_norm_nhwc_bwd_one_pass_kernelI11Fp32IOFp32WLi256ELi20ELi640EEv26Group_norm_nhwc_bwd_params)
        /*044c*/ 	.word	0x00000000


	//----- nvinfo : EIATTR_REGCOUNT
	.align		4
.L_223:
        /*0450*/ 	.byte	0x04, 0x2f
        /*0452*/ 	.short	(.L_225 - .L_224)
	.align		4
.L_224:
        /*0454*/ 	.word	index@(_Z35group_norm_nhwc_bwd_one_pass_kernelI11Fp32IOFp32WLi128ELi20ELi640EEv26Group_norm_nhwc_bwd_params)
        /*0458*/ 	.word	0x00000030


	//----- nvinfo : EIATTR_FRAME_SIZE
	.align		4
.L_225:
        /*045c*/ 	.byte	0x04, 0x11
        /*045e*/ 	.short	(.L_227 - .L_226)
	.align		4
.L_226:
        /*0460*/ 	.word	index@(_Z35group_norm_nhwc_bwd_one_pass_kernelI11Fp32IOFp32WLi128ELi20ELi640EEv26Group_norm_nhwc_bwd_params)
        /*0464*/ 	.word	0x00000000


	//----- nvinfo : EIATTR_REGCOUNT
	.align		4
.L_227:
        /*0468*/ 	.byte	0x04, 0x2f
        /*046a*/ 	.short	(.L_229 - .L_228)
	.align		4
.L_228:
        /*046c*/ 	.word	index@(_Z35group_norm_nhwc_bwd_one_pass_kernelI11Fp32IOFp32WLi64ELi20ELi640EEv26Group_norm_nhwc_bwd_params)
        /*0470*/ 	.word	0x00000030


	//----- nvinfo : EIATTR_FRAME_SIZE
	.align		4
.L_229:
        /*0474*/ 	.byte	0x04, 0x11
        /*0476*/ 	.short	(.L_231 - .L_230)
	.align		4
.L_230:
        /*0478*/ 	.word	index@(_Z35group_norm_nhwc_bwd_one_pass_kernelI11Fp32IOFp32WLi64ELi20ELi640EEv26Group_norm_nhwc_bwd_params)
        /*047c*/ 	.word	0x00000000


	//----- nvinfo : EIATTR_REGCOUNT
	.align		4
.L_231:
        /*0480*/ 	.byte	0x04, 0x2f
        /*0482*/ 	.short	(.L_233 - .L_232)
	.align		4
.L_232:
        /*0484*/ 	.word	index@(_Z35group_norm_nhwc_bwd_one_pass_kernelI11Fp16IOFp16WLi512ELi20ELi640EEv26Group_norm_nhwc_bwd_params)
        /*0488*/ 	.word	0x00000060


	//----- nvinfo : EIATTR_FRAME_SIZE
	.align		4
.L_233:
        /*048c*/ 	.byte	0x04, 0x11
        /*048e*/ 	.short	(.L_235 - .L_234)
	.align		4
.L_234:
        /*0490*/ 	.word	index@(_Z35group_norm_nhwc_bwd_one_pass_kernelI11Fp16IOFp16WLi512ELi20ELi640EEv26Group_norm_nhwc_bwd_params)
        /*0494*/ 	.word	0x00000000


	//----- nvinfo : EIATTR_REGCOUNT
	.align		4
.L_235:
        /*0498*/ 	.byte	0x04, 0x2f
        /*049a*/ 	.short	(.L_237 - .L_236)
	.align		4
.L_236:
        /*049c*/ 	.word	index@(_Z35group_norm_nhwc_bwd_one_pass_kernelI11Fp16IOFp16WLi256ELi20ELi640EEv26Group_norm_nhwc_bwd_params)
        /*04a0*/ 	.word	0x00000030


	//----- nvinfo : EIATTR_FRAME_SIZE
	.align		4
.L_237:
        /*04a4*/ 	.byte	0x04, 0x11
        /*04a6*/ 	.short	(.L_239 - .L_238)
	.align		4
.L_238:
        /*04a8*/ 	.word	index@(_Z35group_norm_nhwc_bwd_one_pass_kernelI11Fp16IOFp16WLi256ELi20ELi640EEv26Group_norm_nhwc_bwd_params)
        /*04ac*/ 	.word	0x00000000


	//----- nvinfo : EIATTR_REGCOUNT
	.align		4
.L_239:
        /*04b0*/ 	.byte	0x04, 0x2f
        /*04b2*/ 	.short	(.L_241 - .L_240)
	.align		4
.L_240:
        /*04b4*/ 	.word	index@(_Z35group_norm_nhwc_bwd_one_pass_kernelI11Fp16IOFp16WLi128ELi20ELi640EEv26Group_norm_nhwc_bwd_params)
        /*04b8*/ 	.word	0x00000030


	//----- nvinfo : EIATTR_FRAME_SIZE
	.align		4
.L_241:
        /*04bc*/ 	.byte	0x04, 0x11
        /*04be*/ 	.short	(.L_243 - .L_242)
	.align		4
.L_242:
        /*04c0*/ 	.word	index@(_Z35group_norm_nhwc_bwd_one_pass_kernelI11Fp16IOFp16WLi128ELi20ELi640EEv26Group_norm_nhwc_bwd_params)
        /*04c4*/ 	.word	0x00000000


	//----- nvinfo : EIATTR_REGCOUNT
	.align		4
.L_243:
        /*04c8*/ 	.byte	0x04, 0x2f
        /*04ca*/ 	.short	(.L_245 - .L_244)
	.align		4
.L_244:
        /*04cc*/ 	.word	index@(_Z35group_norm_nhwc_bwd_one_pass_kernelI11Fp16IOFp16WLi64ELi20ELi640EEv26Group_norm_nhwc_bwd_params)
        /*04d0*/ 	.word	0x00000030


	//----- nvinfo : EIATTR_FRAME_SIZE
	.align		4
.L_245:
        /*04d4*/ 	.byte	0x04, 0x11
        /*04d6*/ 	.short	(.L_247 - .L_246)
	.align		4
.L_246:
        /*04d8*/ 	.word	index@(_Z35group_norm_nhwc_bwd_one_pass_kernelI11Fp16IOFp16WLi64ELi20ELi640EEv26Group_norm_nhwc_bwd_params)
        /*04dc*/ 	.word	0x00000000


	//----- nvinfo : EIATTR_REGCOUNT
	.align		4
.L_247:
        /*04e0*/ 	.byte	0x04, 0x2f
        /*04e2*/ 	.short	(.L_249 - .L_248)
	.align		4
.L_248:
        /*04e4*/ 	.word	index@(_Z35group_norm_nhwc_bwd_one_pass_kernelI11Fp16IOBf16WLi512ELi20ELi640EEv26Group_norm_nhwc_bwd_params)
        /*04e8*/ 	.word	0x00000060


	//----- nvinfo : EIATTR_FRAME_SIZE
	.align		4
.L_249:
        /*04ec*/ 	.byte	0x04, 0x11
        /*04ee*/ 	.short	(.L_251 - .L_250)
	.align		4
.L_250:
        /*04f0*/ 	.word	index@(_Z35group_norm_nhwc_bwd_one_pass_kernelI11Fp16IOBf16WLi512ELi20ELi640EEv26Group_norm_nhwc_bwd_params)
        /*04f4*/ 	.word	0x00000000


	//----- nvinfo : EIATTR_REGCOUNT
	.align		4
.L_251:
        /*04f8*/ 	.byte	0x04, 0x2f
        /*04fa*/ 	.short	(.L_253 - .L_252)
	.align		4
.L_252:
        /*04fc*/ 	.word	index@(_Z35group_norm_nhwc_bwd_one_pass_kernelI11Fp16IOBf16WLi256ELi20ELi640EEv26Group_norm_nhwc_bwd_params)
        /*0500*/ 	.word	0x00000030


	//----- nvinfo : EIATTR_FRAME_SIZE
	.align		4
.L_253:
        /*0504*/ 	.byte	0x04, 0x11
        /*0506*/ 	.short	(.L_255 - .L_254)
	.align		4
.L_254:
        /*0508*/ 	.word	index@(_Z35group_norm_nhwc_bwd_one_pass_kernelI11Fp16IOBf16WLi256ELi20ELi640EEv26Group_norm_nhwc_bwd_params)
        /*050c*/ 	.word	0x00000000


	//----- nvinfo : EIATTR_REGCOUNT
	.align		4
.L_255:
        /*0510*/ 	.byte	0x04, 0x2f
        /*0512*/ 	.short	(.L_257 - .L_256)
	.align		4
.L_256:
        /*0514*/ 	.word	index@(_Z35group_norm_nhwc_bwd_one_pass_kernelI11Fp16IOBf16WLi128ELi20ELi640EEv26Group_norm_nhwc_bwd_params)
        /*0518*/ 	.word	0x00000030


	//----- nvinfo : EIATTR_FRAME_SIZE
	.align		4
.L_257:
        /*051c*/ 	.byte	0x04, 0x11
        /*051e*/ 	.short	(.L_259 - .L_258)
	.align		4
.L_258:
        /*0520*/ 	.word	index@(_Z35group_norm_nhwc_bwd_one_pass_kernelI11Fp16IOBf16WLi128ELi20ELi640EEv26Group_norm_nhwc_bwd_params)
        /*0524*/ 	.word	0x00000000


	//----- nvinfo : EIATTR_REGCOUNT
	.align		4
.L_259:
        /*0528*/ 	.byte	0x04, 0x2f
        /*052a*/ 	.short	(.L_261 - .L_260)
	.align		4
.L_260:
        /*052c*/ 	.word	index@(_Z35group_norm_nhwc_bwd_one_pass_kernelI11Fp16IOBf16WLi64ELi20ELi640EEv26Group_norm_nhwc_bwd_params)
        /*0530*/ 	.word	0x00000030


	//----- nvinfo : EIATTR_FRAME_SIZE
	.align		4
.L_261:
        /*0534*/ 	.byte	0x04, 0x11
        /*0536*/ 	.short	(.L_263 - .L_262)
	.align		4
.L_262:
        /*0538*/ 	.word	index@(_Z35group_norm_nhwc_bwd_one_pass_kernelI11Fp16IOBf16WLi64ELi20ELi640EEv26Group_norm_nhwc_bwd_params)
        /*053c*/ 	.word	0x00000000


	//----- nvinfo : EIATTR_REGCOUNT
	.align		4
.L_263:
        /*0540*/ 	.byte	0x04, 0x2f
        /*0542*/ 	.short	(.L_265 - .L_264)
	.align		4
.L_264:
        /*0544*/ 	.word	index@(_Z35group_norm_nhwc_bwd_one_pass_kernelI11Fp16IOFp32WLi512ELi20ELi640EEv26Group_norm_nhwc_bwd_params)
        /*0548*/ 	.word	0x00000060


	//----- nvinfo : EIATTR_FRAME_SIZE
	.align		4
.L_265:
        /*054c*/ 	.byte	0x04, 0x11
        /*054e*/ 	.short	(.L_267 - .L_266)
	.align		4
.L_266:
        /*0550*/ 	.word	index@(_Z35group_norm_nhwc_bwd_one_pass_kernelI11Fp16IOFp32WLi512ELi20ELi640EEv26Group_norm_nhwc_bwd_params)
        /*0554*/ 	.word	0x00000000


	//----- nvinfo : EIATTR_REGCOUNT
	.align		4
.L_267:
        /*0558*/ 	.byte	0x04, 0x2f
        /*055a*/ 	.short	(.L_269 - .L_268)
	.align		4
.L_268:
        /*055c*/ 	.word	index@(_Z35group_norm_nhwc_bwd_one_pass_kernelI11Fp16IOFp32WLi256ELi20ELi640EEv26Group_norm_nhwc_bwd_params)
        /*0560*/ 	.word	0x00000030


	//----- nvinfo : EIATTR_FRAME_SIZE
	.align		4
.L_269:
        /*0564*/ 	.byte	0x04, 0x11
        /*0566*/ 	.short	(.L_271 - .L_270)
	.align		4
.L_270:
        /*0568*/ 	.word	index@(_Z35group_norm_nhwc_bwd_one_pass_kernelI11Fp16IOFp32WLi256ELi20ELi640EEv26Group_norm_nhwc_bwd_params)
        /*056c*/ 	.word	0x00000000


	//----- nvinfo : EIATTR_REGCOUNT
	.align		4
.L_271:
        /*0570*/ 	.byte	0x04, 0x2f
        /*0572*/ 	.short	(.L_273 - .L_272)
	.align		4
.L_272:
        /*0574*/ 	.word	index@(_Z35group_norm_nhwc_bwd_one_pass_kernelI11Fp16IOFp32WLi128ELi20ELi640EEv26Group_norm_nhwc_bwd_params)
        /*0578*/ 	.word	0x00000030


	//----- nvinfo : EIATTR_FRAME_SIZE
	.align		4
.L_273:
        /*057c*/ 	.byte	0x04, 0x11
        /*057e*/ 	.short	(.L_275 - .L_274)
	.align		4
.L_274:
        /*0580*/ 	.word	index@(_Z35group_norm_nhwc_bwd_one_pass_kernelI11Fp16IOFp32WLi128ELi20ELi640EEv26Group_norm_nhwc_bwd_params)
        /*0584*/ 	.word	0x00000000


	//----- nvinfo : EIATTR_REGCOUNT
	.align		4
.L_275:
        /*0588*/ 	.byte	0x04, 0x2f
        /*058a*/ 	.short	(.L_277 - .L_276)
	.align		4
.L_276:
        /*058c*/ 	.word	index@(_Z35group_norm_nhwc_bwd_one_pass_kernelI11Fp16IOFp32WLi64ELi20ELi640EEv26Group_norm_nhwc_bwd_params)
        /*0590*/ 	.word	0x00000030


	//----- nvinfo : EIATTR_FRAME_SIZE
	.align		4
.L_277:
        /*0594*/ 	.byte	0x04, 0x11
        /*0596*/ 	.short	(.L_279 - .L_278)
	.align		4
.L_278:
        /*0598*/ 	.word	index@(_Z35group_norm_nhwc_bwd_one_pass_kernelI11Fp16IOFp32WLi64ELi20ELi640EEv26Group_norm_nhwc_bwd_params)
        /*059c*/ 	.word	0x00000000


	//----- nvinfo : EIATTR_REGCOUNT
	.align		4
.L_279:
        /*05a0*/ 	.byte	0x04, 0x2f
        /*05a2*/ 	.short	(.L_281 - .L_280)
	.align		4
.L_280:
        /*05a4*/ 	.word	index@(_Z35group_norm_nhwc_bwd_one_pass_kernelI11Bf16IOFp16WLi512ELi20ELi640EEv26Group_norm_nhwc_bwd_params)
        /*05a8*/ 	.word	0x00000060


	//----- nvinfo : EIATTR_FRAME_SIZE
	.align		4
.L_281:
        /*05ac*/ 	.byte	0x04, 0x11
        /*05ae*/ 	.short	(.L_283 - .L_282)
	.align		4
.L_282:
        /*05b0*/ 	.word	index@(_Z35group_norm_nhwc_bwd_one_pass_kernelI11Bf16IOFp16WLi512ELi20ELi640EEv26Group_norm_nhwc_bwd_params)
        /*05b4*/ 	.word	0x00000000


	//----- nvinfo : EIATTR_REGCOUNT
	.align		4
.L_283:
        /*05b8*/ 	.byte	0x04, 0x2f
        /*05ba*/ 	.short	(.L_285 - .L_284)
	.align		4
.L_284:
        /*05bc*/ 	.word	index@(_Z35group_norm_nhwc_bwd_one_pass_kernelI11Bf16IOFp16WLi256ELi20ELi640EEv26Group_norm_nhwc_bwd_params)
        /*05c0*/ 	.word	0x00000030


	//----- nvinfo : EIATTR_FRAME_SIZE
	.align		4
.L_285:
        /*05c4*/ 	.byte	0x04, 0x11
        /*05c6*/ 	.short	(.L_287 - .L_286)
	.align		4
.L_286:
        /*05c8*/ 	.word	index@(_Z35group_norm_nhwc_bwd_one_pass_kernelI11Bf16IOFp16WLi256ELi20ELi640EEv26Group_norm_nhwc_bwd_params)
        /*05cc*/ 	.word	0x00000000


	//----- nvinfo : EIATTR_REGCOUNT
	.align		4
.L_287:
        /*05d0*/ 	.byte	0x04, 0x2f
        /*05d2*/ 	.short	(.L_289 - .L_288)
	.align		4
.L_288:
        /*05d4*/ 	.word	index@(_Z35group_norm_nhwc_bwd_one_pass_kernelI11Bf16IOFp16WLi128ELi20ELi640EEv26Group_norm_nhwc_bwd_params)
        /*05d8*/ 	.word	0x00000030


	//----- nvinfo : EIATTR_FRAME_SIZE
	.align		4
.L_289:
        /*05dc*/ 	.byte	0x04, 0x11
        /*05de*/ 	.short	(.L_291 - .L_290)
	.align		4
.L_290:
        /*05e0*/ 	.word	index@(_Z35group_norm_nhwc_bwd_one_pass_kernelI11Bf16IOFp16WLi128ELi20ELi640EEv26Group_norm_nhwc_bwd_params)
        /*05e4*/ 	.word	0x00000000


	//----- nvinfo : EIATTR_REGCOUNT
	.align		4
.L_291:
        /*05e8*/ 	.byte	0x04, 0x2f
        /*05ea*/ 	.short	(.L_293 - .L_292)
	.align		4
.L_292:
        /*05ec*/ 	.word	index@(_Z35group_norm_nhwc_bwd_one_pass_kernelI11Bf16IOFp16WLi64ELi20ELi640EEv26Group_norm_nhwc_bwd_params)
        /*05f0*/ 	.word	0x00000030


	//----- nvinfo : EIATTR_FRAME_SIZE
	.align		4
.L_293:
        /*05f4*/ 	.byte	0x04, 0x11
        /*05f6*/ 	.short	(.L_295 - .L_294)
	.align		4
.L_294:
        /*05f8*/ 	.word	index@(_Z35group_norm_nhwc_bwd_one_pass_kernelI11Bf16IOFp16WLi64ELi20ELi640EEv26Group_norm_nhwc_bwd_params)
        /*05fc*/ 	.word	0x00000000


	//----- nvinfo : EIATTR_REGCOUNT
	.align		4
.L_295:
        /*0600*/ 	.byte	0x04, 0x2f
        /*0602*/ 	.short	(.L_297 - .L_296)
	.align		4
.L_296:
        /*0604*/ 	.word	index@(_Z35group_norm_nhwc_bwd_one_pass_kernelI11Bf16IOBf16WLi512ELi20ELi640EEv26Group_norm_nhwc_bwd_params)
        /*0608*/ 	.word	0x00000060


	//----- nvinfo : EIATTR_FRAME_SIZE
	.align		4
.L_297:
        /*060c*/ 	.byte	0x04, 0x11
        /*060e*/ 	.short	(.L_299 - .L_298)
	.align		4
.L_298:
        /*0610*/ 	.word	index@(_Z35group_norm_nhwc_bwd_one_pass_kernelI11Bf16IOBf16WLi512ELi20ELi640EEv26Group_norm_nhwc_bwd_params)
        /*0614*/ 	.word	0x00000000


	//----- nvinfo : EIATTR_REGCOUNT
	.align		4
.L_299:
        /*0618*/ 	.byte	0x04, 0x2f
        /*061a*/ 	.short	(.L_301 - .L_300)
	.align		4
.L_300:
        /*061c*/ 	.word	index@(_Z35group_norm_nhwc_bwd_one_pass_kernelI11Bf16IOBf16WLi256ELi20ELi640EEv26Group_norm_nhwc_bwd_params)
        /*0620*/ 	.word	0x00000030


	//----- nvinfo : EIATTR_FRAME_SIZE
	.align		4
.L_301:
        /*0624*/ 	.byte	0x04, 0x11
        /*0626*/ 	.short	(.L_303 - .L_302)
	.align		4
.L_302:
        /*0628*/ 	.word	index@(_Z35group_norm_nhwc_bwd_one_pass_kernelI11Bf16IOBf16WLi256ELi20ELi640EEv26Group_norm_nhwc_bwd_params)
        /*062c*/ 	.word	0x00000000


	//----- nvinfo : EIATTR_REGCOUNT
	.align		4
.L_303:
        /*0630*/ 	.byte	0x04, 0x2f
        /*0632*/ 	.short	(.L_305 - .L_304)
	.align		4
.L_304:
        /*0634*/ 	.word	index@(_Z35group_norm_nhwc_bwd_one_pass_kernelI11Bf16IOBf16WLi128ELi20ELi640EEv26Group_norm_nhwc_bwd_params)
        /*0638*/ 	.word	0x00000030


	//----- nvinfo : EIATTR_FRAME_SIZE
	.align		4
.L_305:
        /*063c*/ 	.byte	0x04, 0x11
        /*063e*/ 	.short	(.L_307 - .L_306)
	.align		4
.L_306:
        /*0640*/ 	.word	index@(_Z35group_norm_nhwc_bwd_one_pass_kernelI11Bf16IOBf16WLi128ELi20ELi640EEv26Group_norm_nhwc_bwd_params)
        /*0644*/ 	.word	0x00000000


	//----- nvinfo : EIATTR_REGCOUNT
	.align		4
.L_307:
        /*0648*/ 	.byte	0x04, 0x2f
        /*064a*/ 	.short	(.L_309 - .L_308)
	.align		4
.L_308:
        /*064c*/ 	.word	index@(_Z35group_norm_nhwc_bwd_one_pass_kernelI11Bf16IOBf16WLi64ELi20ELi640EEv26Group_norm_nhwc_bwd_params)
        /*0650*/ 	.word	0x00000030


	//----- nvinfo : EIATTR_FRAME_SIZE
	.align		4
.L_309:
        /*0654*/ 	.byte	0x04, 0x11
        /*0656*/ 	.short	(.L_311 - .L_310)
	.align		4
.L_310:
        /*0658*/ 	.word	index@(_Z35group_norm_nhwc_bwd_one_pass_kernelI11Bf16IOBf16WLi64ELi20ELi640EEv26Group_norm_nhwc_bwd_params)
        /*065c*/ 	.word	0x00000000


	//----- nvinfo : EIATTR_REGCOUNT
	.align		4
.L_311:
        /*0660*/ 	.byte	0x04, 0x2f
        /*0662*/ 	.short	(.L_313 - .L_312)
	.align		4
.L_312:
        /*0664*/ 	.word	index@(_Z35group_norm_nhwc_bwd_one_pass_kernelI11Bf16IOFp32WLi512ELi20ELi640EEv26Group_norm_nhwc_bwd_params)
        /*0668*/ 	.word	0x00000060


	//----- nvinfo : EIATTR_FRAME_SIZE
	.align		4
.L_313:
        /*066c*/ 	.byte	0x04, 0x11
        /*066e*/ 	.short	(.L_315 - .L_314)
	.align		4
.L_314:
        /*0670*/ 	.word	index@(_Z35group_norm_nhwc_bwd_one_pass_kernelI11Bf16IOFp32WLi512ELi20ELi640EEv26Group_norm_nhwc_bwd_params)
        /*0674*/ 	.word	0x00000000


	//----- nvinfo : EIATTR_REGCOUNT
	.align		4
.L_315:
        /*0678*/ 	.byte	0x04, 0x2f
        /*067a*/ 	.short	(.L_317 - .L_316)
	.align		4
.L_316:
        /*067c*/ 	.word	index@(_Z35group_norm_nhwc_bwd_one_pass_kernelI11Bf16IOFp32WLi256ELi20ELi640EEv26Group_norm_nhwc_bwd_params)
        /*0680*/ 	.word	0x00000030


	//----- nvinfo : EIATTR_FRAME_SIZE
	.align		4
.L_317:
        /*0684*/ 	.byte	0x04, 0x11
        /*0686*/ 	.short	(.L_319 - .L_318)
	.align		4
.L_318:
        /*0688*/ 	.word	index@(_Z35group_norm_nhwc_bwd_one_pass_kernelI11Bf16IOFp32WLi256ELi20ELi640EEv26Group_norm_nhwc_bwd_params)
        /*068c*/ 	.word	0x00000000


	//----- nvinfo : EIATTR_REGCOUNT
	.align		4
.L_319:
        /*0690*/ 	.byte	0x04, 0x2f
        /*0692*/ 	.short	(.L_321 - .L_320)
	.align		4
.L_320:
        /*0694*/ 	.word	index@(_Z35group_norm_nhwc_bwd_one_pass_kernelI11Bf16IOFp32WLi128ELi20ELi640EEv26Group_norm_nhwc_bwd_params)
        /*0698*/ 	.word	0x00000030


	//----- nvinfo : EIATTR_FRAME_SIZE
	.align		4
.L_321:
        /*069c*/ 	.byte	0x04, 0x11
        /*069e*/ 	.short	(.L_323 - .L_322)
	.align		4
.L_322:
        /*06a0*/ 	.word	index@(_Z35group_norm_nhwc_bwd_one_pass_kernelI11Bf16IOFp32WLi128ELi20ELi640EEv26Group_norm_nhwc_bwd_params)
        /*06a4*/ 	.word	0x00000000


	//----- nvinfo : EIATTR_REGCOUNT
	.align		4
.L_323:
        /*06a8*/ 	.byte	0x04, 0x2f
        /*06aa*/ 	.short	(.L_325 - .L_324)
	.align		4
.L_324:
        /*06ac*/ 	.word	index@(_Z35group_norm_nhwc_bwd_one_pass_kernelI11Bf16IOFp32WLi64ELi20ELi640EEv26Group_norm_nhwc_bwd_params)
        /*06b0*/ 	.word	0x00000030


	//----- nvinfo : EIATTR_FRAME_SIZE
	.align		4
.L_325:
        /*06b4*/ 	.byte	0x04, 0x11
        /*06b6*/ 	.short	(.L_327 - .L_326)
	.align		4
.L_326:
        /*06b8*/ 	.word	index@(_Z35group_norm_nhwc_bwd_one_pass_kernelI11Bf16IOFp32WLi64ELi20ELi640EEv26Group_norm_nhwc_bwd_params)
        /*06bc*/ 	.word	0x00000000


	//----- nvinfo : EIATTR_REGCOUNT
	.align		4
.L_327:
        /*06c0*/ 	.byte	0x04, 0x2f
        /*06c2*/ 	.short	(.L_329 - .L_328)
	.align		4
.L_328:
        /*06c4*/ 	.word	index@(_ZN3cub17CUB_300001_SM_8006detail11EmptyKernelIvEEvv)
        /*06c8*/ 	.word	0x00000004


	//----- nvinfo : EIATTR_FRAME_SIZE
	.align		4
.L_329:
        /*06cc*/ 	.byte	0x04, 0x11
        /*06ce*/ 	.short	(.L_331 - .L_330)
	.align		4
.L_330:
        /*06d0*/ 	.word	index@(_ZN3cub17CUB_300001_SM_8006detail11EmptyKernelIvEEvv)
        /*06d4*/ 	.word	0x00000000


	//----- nvinfo : EIATTR_MIN_STACK_SIZE
	.align		4
.L_331:
        /*06d8*/ 	.byte	0x04, 0x12
        /*06da*/ 	.short	(.L_333 - .L_332)
	.align		4
.L_332:
        /*06dc*/ 	.word	index@(_ZN3cub17CUB_300001_SM_8006detail11EmptyKernelIvEEvv)
        /*06e0*/ 	.word	0x00000000


	//----- nvinfo : EIATTR_MIN_STACK_SIZE
	.align		4
.L_333:
        /*06e4*/ 	.byte	0x04, 0x12
        /*06e6*/ 	.short	(.L_335 - .L_334)
	.align		4
.L_334:
        /*06e8*/ 	.word	index@(_Z35group_norm_nhwc_bwd_one_pass_kernelI11Bf16IOFp32WLi64ELi20ELi640EEv26Group_norm_nhwc_bwd_params)
        /*06ec*/ 	.word	0x00000000


	//----- nvinfo : EIATTR_MIN_STACK_SIZE
	.align		4
.L_335:
        /*06f0*/ 	.byte	0x04, 0x12
        /*06f2*/ 	.short	(.L_337 - .L_336)
	.align		4
.L_336:
        /*06f4*/ 	.word	index@(_Z35group_norm_nhwc_bwd_one_pass_kernelI11Bf16IOFp32WLi128ELi20ELi640EEv26Group_norm_nhwc_bwd_params)
        /*06f8*/ 	.word	0x00000000


	//----- nvinfo : EIATTR_MIN_STACK_SIZE
	.align		4
.L_337:
        /*06fc*/ 	.byte	0x04, 0x12
        /*06fe*/ 	.short	(.L_339 - .L_338)
	.align		4
.L_338:
        /*0700*/ 	.word	index@(_Z35group_norm_nhwc_bwd_one_pass_kernelI11Bf16IOFp32WLi256ELi20ELi640EEv26Group_norm_nhwc_bwd_params)
        /*0704*/ 	.word	0x00000000


	//----- nvinfo : EIATTR_MIN_STACK_SIZE
	.align		4
.L_339:
        /*0708*/ 	.byte	0x04, 0x12
        /*070a*/ 	.short	(.L_341 - .L_340)
	.align		4
.L_340:
        /*070c*/ 	.word	index@(_Z35group_norm_nhwc_bwd_one_pass_kernelI11Bf16IOFp32WLi512ELi20ELi640EEv26Group_norm_nhwc_bwd_params)
        /*0710*/ 	.word	0x00000000


	//----- nvinfo : EIATTR_MIN_STACK_SIZE
	.align		4
.L_341:
        /*0714*/ 	.byte	0x04, 0x12
        /*0716*/ 	.short	(.L_343 - .L_342)
	.align		4
.L_342:
        /*0718*/ 	.word	index@(_Z35group_norm_nhwc_bwd_one_pass_kernelI11Bf16IOBf16WLi64ELi20ELi640EEv26Group_norm_nhwc_bwd_params)
        /*071c*/ 	.word	0x00000000


	//----- nvinfo : EIATTR_MIN_STACK_SIZE
	.align		4
.L_343:
        /*0720*/ 	.byte	0x04, 0x12
        /*0722*/ 	.short	(.L_345 - .L_344)
	.align		4
.L_344:
        /*0724*/ 	.word	index@(_Z35group_norm_nhwc_bwd_one_pass_kernelI11Bf16IOBf16WLi128ELi20ELi640EEv26Group_norm_nhwc_bwd_params)
        /*0728*/ 	.word	0x00000000


	//----- nvinfo : EIATTR_MIN_STACK_SIZE
	.align		4
.L_345:
        /*072c*/ 	.byte	0x04, 0x12
        /*072e*/ 	.short	(.L_347 - .L_346)
	.align		4
.L_346:
        /*0730*/ 	.word	index@(_Z35group_norm_nhwc_bwd_one_pass_kernelI11Bf16IOBf16WLi256ELi20ELi640EEv26Group_norm_nhwc_bwd_params)
        /*0734*/ 	.word	0x00000000


	//----- nvinfo : EIATTR_MIN_STACK_SIZE
	.align		4
.L_347:
        /*0738*/ 	.byte	0x04, 0x12
        /*073a*/ 	.short	(.L_349 - .L_348)
	.align		4
.L_348:
        /*073c*/ 	.word	index@(_Z35group_norm_nhwc_bwd_one_pass_kernelI11Bf16IOBf16WLi512ELi20ELi640EEv26Group_norm_nhwc_bwd_params)
        /*0740*/ 	.word	0x00000000


	//----- nvinfo : EIATTR_MIN_STACK_SIZE
	.align		4
.L_349:
        /*0744*/ 	.byte	0x04, 0x12
        /*0746*/ 	.short	(.L_351 - .L_350)
	.align		4
.L_350:
        /*0748*/ 	.word	index@(_Z35group_norm_nhwc_bwd_one_pass_kernelI11Bf16IOFp16WLi64ELi20ELi640EEv26Group_norm_nhwc_bwd_params)
        /*074c*/ 	.word	0x00000000


	//----- nvinfo : EIATTR_MIN_STACK_SIZE
	.align		4
.L_351:
        /*0750*/ 	.byte	0x04, 0x12
        /*0752*/ 	.short	(.L_353 - .L_352)
	.align		4
.L_352:
        /*0754*/ 	.word	index@(_Z35group_norm_nhwc_bwd_one_pass_kernelI11Bf16IOFp16WLi128ELi20ELi640EEv26Group_norm_nhwc_bwd_params)
        /*0758*/ 	.word	0x00000000


	//----- nvinfo : EIATTR_MIN_STACK_SIZE
	.align		4
.L_353:
        /*075c*/ 	.byte	0x04, 0x12
        /*075e*/ 	.short	(.L_355 - .L_354)
	.align		4
.L_354:
        /*0760*/ 	.word	index@(_Z35group_norm_nhwc_bwd_one_pass_kernelI11Bf16IOFp16WLi256ELi20ELi640EEv26Group_norm_nhwc_bwd_params)
        /*0764*/ 	.word	0x00000000


	//----- nvinfo : EIATTR_MIN_STACK_SIZE
	.align		4
.L_355:
        /*0768*/ 	.byte	0x04, 0x12
        /*076a*/ 	.short	(.L_357 - .L_356)
	.align		4
.L_356:
        /*076c*/ 	.word	index@(_Z35group_norm_nhwc_bwd_one_pass_kernelI11Bf16IOFp16WLi512ELi20ELi640EEv26Group_norm_nhwc_bwd_params)
        /*0770*/ 	.word	0x00000000


	//----- nvinfo : EIATTR_MIN_STACK_SIZE
	.align		4
.L_357:
        /*0774*/ 	.byte	0x04, 0x12
        /*0776*/ 	.short	(.L_359 - .L_358)
	.align		4
.L_358:
        /*0778*/ 	.word	index@(_Z35group_norm_nhwc_bwd_one_pass_kernelI11Fp16IOFp32WLi64ELi20ELi640EEv26Group_norm_nhwc_bwd_params)
        /*077c*/ 	.word	0x00000000


	//----- nvinfo : EIATTR_MIN_STACK_SIZE
	.align		4
.L_359:
        /*0780*/ 	.byte	0x04, 0x12
        /*0782*/ 	.short	(.L_361 - .L_360)
	.align		4
.L_360:
        /*0784*/ 	.word	index@(_Z35group_norm_nhwc_bwd_one_pass_kernelI11Fp16IOFp32WLi128ELi20ELi640EEv26Group_norm_nhwc_bwd_params)
        /*0788*/ 	.word	0x00000000


	//----- nvinfo : EIATTR_MIN_STACK_SIZE
	.align		4
.L_361:
        /*078c*/ 	.byte	0x04, 0x12
        /*078e*/ 	.short	(.L_363 - .L_362)
	.align		4
.L_362:
        /*0790*/ 	.word	index@(_Z35group_norm_nhwc_bwd_one_pass_kernelI11Fp16IOFp32WLi256ELi20ELi640EEv26Group_norm_nhwc_bwd_params)
        /*0794*/ 	.word	0x00000000


	//----- nvinfo : EIATTR_MIN_STACK_SIZE
	.align		4
.L_363:
        /*0798*/ 	.byte	0x04, 0x12
        /*079a*/ 	.short	(.L_365 - .L_364)
	.align		4
.L_364:
        /*079c*/ 	.word	index@(_Z35group_norm_nhwc_bwd_one_pass_kernelI11Fp16IOFp32WLi512ELi20ELi640EEv26Group_norm_nhwc_bwd_params)
        /*07a0*/ 	.word	0x00000000


	//----- nvinfo : EIATTR_MIN_STACK_SIZE
	.align		4
.L_365:
        /*07a4*/ 	.byte	0x04, 0x12
        /*07a6*/ 	.short	(.L_367 - .L_366)
	.align		4
.L_366:
        /*07a8*/ 	.word	index@(_Z35group_norm_nhwc_bwd_one_pass_kernelI11Fp16IOBf16WLi64ELi20ELi640EEv26Group_norm_nhwc_bwd_params)
        /*07ac*/ 	.word	0x00000000


	//----- nvinfo : EIATTR_MIN_STACK_SIZE
	.align		4
.L_367:
        /*07b0*/ 	.byte	0x04, 0x12
        /*07b2*/ 	.short	(.L_369 - .L_368)
	.align		4
.L_368:
        /*07b4*/ 	.word	index@(_Z35group_norm_nhwc_bwd_one_pass_kernelI11Fp16IOBf16WLi128ELi20ELi640EEv26Group_norm_nhwc_bwd_params)
        /*07b8*/ 	.word	0x00000000


	//----- nvinfo : EIATTR_MIN_STACK_SIZE
	.align		4
.L_369:
        /*07bc*/ 	.byte	0x04, 0x12
        /*07be*/ 	.short	(.L_371 - .L_370)
	.align		4
.L_370:
        /*07c0*/ 	.word	index@(_Z35group_norm_nhwc_bwd_one_pass_kernelI11Fp16IOBf16WLi256ELi20ELi640EEv26Group_norm_nhwc_bwd_params)
        /*07c4*/ 	.word	0x00000000


	//----- nvinfo : EIATTR_MIN_STACK_SIZE
	.align		4
.L_371:
        /*07c8*/ 	.byte	0x04, 0x12
        /*07ca*/ 	.short	(.L_373 - .L_372)
	.align		4
.L_372:
        /*07cc*/ 	.word	index@(_Z35group_norm_nhwc_bwd_one_pass_kernelI11Fp16IOBf16WLi512ELi20ELi640EEv26Group_norm_nhwc_bwd_params)
        /*07d0*/ 	.word	0x00000000


	//----- nvinfo : EIATTR_MIN_STACK_SIZE
	.align		4
.L_373:
        /*07d4*/ 	.byte	0x04, 0x12
        /*07d6*/ 	.short	(.L_375 - .L_374)
	.align		4
.L_374:
        /*07d8*/ 	.word	index@(_Z35group_norm_nhwc_bwd_one_pass_kernelI11Fp16IOFp16WLi64ELi20ELi640EEv26Group_norm_nhwc_bwd_params)
        /*07dc*/ 	.word	0x00000000


	//----- nvinfo : EIATTR_MIN_STACK_SIZE
	.align		4
.L_375:
        /*07e0*/ 	.byte	0x04, 0x12
        /*07e2*/ 	.short	(.L_377 - .L_376)
	.align		4
.L_376:
        /*07e4*/ 	.word	index@(_Z35group_norm_nhwc_bwd_one_pass_kernelI11Fp16IOFp16WLi128ELi20ELi640EEv26Group_norm_nhwc_bwd_params)
        /*07e8*/ 	.word	0x00000000


	//----- nvinfo : EIATTR_MIN_STACK_SIZE
	.align		4
.L_377:
        /*07ec*/ 	.byte	0x04, 0x12
        /*07ee*/ 	.short	(.L_379 - .L_378)
	.align		4
.L_378:
        /*07f0*/ 	.word	index@(_Z35group_norm_nhwc_bwd_one_pass_kernelI11Fp16IOFp16WLi256ELi20ELi640EEv26Group_norm_nhwc_bwd_params)
        /*07f4*/ 	.word	0x00000000


	//----- nvinfo : EIATTR_MIN_STACK_SIZE
	.align		4
.L_379:
        /*07f8*/ 	.byte	0x04, 0x12
        /*07fa*/ 	.short	(.L_381 - .L_380)
	.align		4
.L_380:
        /*07fc*/ 	.word	index@(_Z35group_norm_nhwc_bwd_one_pass_kernelI11Fp16IOFp16WLi512ELi20ELi640EEv26Group_norm_nhwc_bwd_params)
        /*0800*/ 	.word	0x00000000


	//----- nvinfo : EIATTR_MIN_STACK_SIZE
	.align		4
.L_381:
        /*0804*/ 	.byte	0x04, 0x12
        /*0806*/ 	.short	(.L_383 - .L_382)
	.align		4
.L_382:
        /*0808*/ 	.word	index@(_Z35group_norm_nhwc_bwd_one_pass_kernelI11Fp32IOFp32WLi64ELi20ELi640EEv26Group_norm_nhwc_bwd_params)
        /*080c*/ 	.word	0x00000000


	//----- nvinfo : EIATTR_MIN_STACK_SIZE
	.align		4
.L_383:
        /*0810*/ 	.byte	0x04, 0x12
        /*0812*/ 	.short	(.L_385 - .L_384)
	.align		4
.L_384:
        /*0814*/ 	.word	index@(_Z35group_norm_nhwc_bwd_one_pass_kernelI11Fp32IOFp32WLi128ELi20ELi640EEv26Group_norm_nhwc_bwd_params)
        /*0818*/ 	.word	0x00000000


	//----- nvinfo : EIATTR_MIN_STACK_SIZE
	.align		4
.L_385:
        /*081c*/ 	.byte	0x04, 0x12
        /*081e*/ 	.short	(.L_387 - .L_386)
	.align		4
.L_386:
        /*0820*/ 	.word	index@(_Z35group_norm_nhwc_bwd_one_pass_kernelI11Fp32IOFp32WLi256ELi20ELi640EEv26Group_norm_nhwc_bwd_params)
        /*0824*/ 	.word	0x00000000


	//----- nvinfo : EIATTR_MIN_STACK_SIZE
	.align		4
.L_387:
        /*0828*/ 	.byte	0x04, 0x12
        /*082a*/ 	.short	(.L_389 - .L_388)
	.align		4
.L_388:
        /*082c*/ 	.word	index@(_Z35group_norm_nhwc_bwd_one_pass_kernelI11Fp32IOFp32WLi512ELi20ELi640EEv26Group_norm_nhwc_bwd_params)
        /*0830*/ 	.word	0x00000000


	//----- nvinfo : EIATTR_MIN_STACK_SIZE
	.align		4
.L_389:
        /*0834*/ 	.byte	0x04, 0x12
        /*0836*/ 	.short	(.L_391 - .L_390)
	.align		4
.L_390:
        /*0838*/ 	.word	index@(_Z35group_norm_nhwc_bwd_one_pass_kernelI11Fp32IOBf16WLi64ELi20ELi640EEv26Group_norm_nhwc_bwd_params)
        /*083c*/ 	.word	0x00000000


	//----- nvinfo : EIATTR_MIN_STACK_SIZE
	.align		4
.L_391:
        /*0840*/ 	.byte	0x04, 0x12
        /*0842*/ 	.short	(.L_393 - .L_392)
	.align		4
.L_392:
        /*0844*/ 	.word	index@(_Z35group_norm_nhwc_bwd_one_pass_kernelI11Fp32IOBf16WLi128ELi20ELi640EEv26Group_norm_nhwc_bwd_params)
        /*0848*/ 	.word	0x00000000


	//----- nvinfo : EIATTR_MIN_STACK_SIZE
	.align		4
.L_393:
        /*084c*/ 	.byte	0x04, 0x12
        /*084e*/ 	.short	(.L_395 - .L_394)
	.align		4
.L_394:
        /*0850*/ 	.word	index@(_Z35group_norm_nhwc_bwd_one_pass_kernelI11Fp32IOBf16WLi256ELi20ELi640EEv26Group_norm_nhwc_bwd_params)
        /*0854*/ 	.word	0x00000000


	//----- nvinfo : EIATTR_MIN_STACK_SIZE
	.align		4
.L_395:
        /*0858*/ 	.byte	0x04, 0x12
        /*085a*/ 	.short	(.L_397 - .L_396)
	.align		4
.L_396:
        /*085c*/ 	.word	index@(_Z35group_norm_nhwc_bwd_one_pass_kernelI11Fp32IOBf16WLi512ELi20ELi640EEv26Group_norm_nhwc_bwd_params)
        /*0860*/ 	.word	0x00000000


	//----- nvinfo : EIATTR_MIN_STACK_SIZE
	.align		4
.L_397:
        /*0864*/ 	.byte	0x04, 0x12
        /*0866*/ 	.short	(.L_399 - .L_398)
	.align		4
.L_398:
        /*0868*/ 	.word	index@(_Z35group_norm_nhwc_bwd_one_pass_kernelI11Fp32IOFp16WLi64ELi20ELi640EEv26Group_norm_nhwc_bwd_params)
        /*086c*/ 	.word	0x00000000


	//----- nvinfo : EIATTR_MIN_STACK_SIZE
	.align		4
.L_399:
        /*0870*/ 	.byte	0x04, 0x12
        /*0872*/ 	.short	(.L_401 - .L_400)
	.align		4
.L_400:
        /*0874*/ 	.word	index@(_Z35group_norm_nhwc_bwd_one_pass_kernelI11Fp32IOFp16WLi128ELi20ELi640EEv26Group_norm_nhwc_bwd_params)
        /*0878*/ 	.word	0x00000000


	//----- nvinfo : EIATTR_MIN_STACK_SIZE
	.align		4
.L_401:
        /*087c*/ 	.byte	0x04, 0x12
        /*087e*/ 	.short	(.L_403 - .L_402)
	.align		4
.L_402:
        /*0880*/ 	.word	index@(_Z35group_norm_nhwc_bwd_one_pass_kernelI11Fp32IOFp16WLi256ELi20ELi640EEv26Group_norm_nhwc_bwd_params)
        /*0884*/ 	.word	0x00000000


	//----- nvinfo : EIATTR_MIN_STACK_SIZE
	.align		4
.L_403:
        /*0888*/ 	.byte	0x04, 0x12
        /*088a*/ 	.short	(.L_405 - .L_404)
	.align		4
.L_404:
        /*088c*/ 	.word	index@(_Z35group_norm_nhwc_bwd_one_pass_kernelI11Fp32IOFp16WLi512ELi20ELi640EEv26Group_norm_nhwc_bwd_params)
        /*0890*/ 	.word	0x00000000


	//----- nvinfo : EIATTR_MIN_STACK_SIZE
	.align		4
.L_405:
        /*0894*/ 	.byte	0x04, 0x12
        /*0896*/ 	.short	(.L_407 - .L_406)
	.align		4
.L_406:
        /*0898*/ 	.word	index@(_Z35group_norm_nhwc_fwd_one_pass_kernelI11Bf16IOFp32WLi64ELi20ELi640EEv26Group_norm_nhwc_fwd_params)
        /*089c*/ 	.word	0x00000000


	//----- nvinfo : EIATTR_MIN_STACK_SIZE
	.align		4
.L_407:
        /*08a0*/ 	.byte	0x04, 0x12
        /*08a2*/ 	.short	(.L_409 - .L_408)
	.align		4
.L_408:
        /*08a4*/ 	.word	index@(_Z35group_norm_nhwc_fwd_one_pass_kernelI11Bf16IOFp32WLi128ELi20ELi640EEv26Group_norm_nhwc_fwd_params)
        /*08a8*/ 	.word	0x00000000


	//----- nvinfo : EIATTR_MIN_STACK_SIZE
	.align		4
.L_409:
        /*08ac*/ 	.byte	0x04, 0x12
        /*08ae*/ 	.short	(.L_411 - .L_410)
	.align		4
.L_410:
        /*08b0*/ 	.word	index@(_Z35group_norm_nhwc_fwd_one_pass_kernelI11Bf16IOFp32WLi256ELi20ELi640EEv26Group_norm_nhwc_fwd_params)
        /*08b4*/ 	.word	0x00000000


	//----- nvinfo : EIATTR_MIN_STACK_SIZE
	.align		4
.L_411:
        /*08b8*/ 	.byte	0x04, 0x12
        /*08ba*/ 	.short	(.L_413 - .L_412)
	.align		4
.L_412:
        /*08bc*/ 	.word	index@(_Z35group_norm_nhwc_fwd_one_pass_kernelI11Bf16IOFp32WLi512ELi20ELi640EEv26Group_norm_nhwc_fwd_params)
        /*08c0*/ 	.word	0x00000000


	//----- nvinfo : EIATTR_MIN_STACK_SIZE
	.align		4
.L_413:
        /*08c4*/ 	.byte	0x04, 0x12
        /*08c6*/ 	.short	(.L_415 - .L_414)
	.align		4
.L_414:
        /*08c8*/ 	.word	index@(_Z35group_norm_nhwc_fwd_one_pass_kernelI11Bf16IOBf16WLi64ELi20ELi640EEv26Group_norm_nhwc_fwd_params)
        /*08cc*/ 	.word	0x00000000


	//----- nvinfo : EIATTR_MIN_STACK_SIZE
	.align		4
.L_415:
        /*08d0*/ 	.byte	0x04, 0x12
        /*08d2*/ 	.short	(.L_417 - .L_416)
	.align		4
.L_416:
        /*08d4*/ 	.word	index@(_Z35group_norm_nhwc_fwd_one_pass_kernelI11Bf16IOBf16WLi128ELi20ELi640EEv26Group_norm_nhwc_fwd_params)
        /*08d8*/ 	.word	0x00000000


	//----- nvinfo : EIATTR_MIN_STACK_SIZE
	.align		4
.L_417:
        /*08dc*/ 	.byte	0x04, 0x12
        /*08de*/ 	.short	(.L_419 - .L_418)
	.align		4
.L_418:
        /*08e0*/ 	.word	index@(_Z35group_norm_nhwc_fwd_one_pass_kernelI11Bf16IOBf16WLi256ELi20ELi640EEv26Group_norm_nhwc_fwd_params)
        /*08e4*/ 	.word	0x00000000


	//----- nvinfo : EIATTR_MIN_STACK_SIZE
	.align		4
.L_419:
        /*08e8*/ 	.byte	0x04, 0x12
        /*08ea*/ 	.short	(.L_421 - .L_420)
	.align		4
.L_420:
        /*08ec*/ 	.word	index@(_Z35group_norm_nhwc_fwd_one_pass_kernelI11Bf16IOBf16WLi512ELi20ELi640EEv26Group_norm_nhwc_fwd_params)
        /*08f0*/ 	.word	0x00000000


	//----- nvinfo : EIATTR_MIN_STACK_SIZE
	.align		4
.L_421:
        /*08f4*/ 	.byte	0x04, 0x12
        /*08f6*/ 	.short	(.L_423 - .L_422)
	.align		4
.L_422:
        /*08f8*/ 	.word	index@(_Z35group_norm_nhwc_fwd_one_pass_kernelI11Bf16IOFp16WLi64ELi20ELi640EEv26Group_norm_nhwc_fwd_params)
        /*08fc*/ 	.word	0x00000000


	//----- nvinfo : EIATTR_MIN_STACK_SIZE
	.align		4
.L_423:
        /*0900*/ 	.byte	0x04, 0x12
        /*0902*/ 	.short	(.L_425 - .L_424)
	.align		4
.L_424:
        /*0904*/ 	.word	index@(_Z35group_norm_nhwc_fwd_one_pass_kernelI11Bf16IOFp16WLi128ELi20ELi640EEv26Group_norm_nhwc_fwd_params)
        /*0908*/ 	.word	0x00000000


	//----- nvinfo : EIATTR_MIN_STACK_SIZE
	.align		4
.L_425:
        /*090c*/ 	.byte	0x04, 0x12
        /*090e*/ 	.short	(.L_427 - .L_426)
	.align		4
.L_426:
        /*0910*/ 	.word	index@(_Z35group_norm_nhwc_fwd_one_pass_kernelI11Bf16IOFp16WLi256ELi20ELi640EEv26Group_norm_nhwc_fwd_params)
        /*0914*/ 	.word	0x00000000


	//----- nvinfo : EIATTR_MIN_STACK_SIZE
	.align		4
.L_427:
        /*0918*/ 	.byte	0x04, 0x12
        /*091a*/ 	.short	(.L_429 - .L_428)
	.align		4
.L_428:
        /*091c*/ 	.word	index@(_Z35group_norm_nhwc_fwd_one_pass_kernelI11Bf16IOFp16WLi512ELi20ELi640EEv26Group_norm_nhwc_fwd_params)
        /*0920*/ 	.word	0x00000000


	//----- nvinfo : EIATTR_MIN_STACK_SIZE
	.align		4
.L_429:
        /*0924*/ 	.byte	0x04, 0x12
        /*0926*/ 	.short	(.L_431 - .L_430)
	.align		4
.L_430:
        /*0928*/ 	.word	index@(_Z35group_norm_nhwc_fwd_one_pass_kernelI11Fp16IOFp32WLi64ELi20ELi640EEv26Group_norm_nhwc_fwd_params)
        /*092c*/ 	.word	0x00000000


	//----- nvinfo : EIATTR_MIN_STACK_SIZE
	.align		4
.L_431:
        /*0930*/ 	.byte	0x04, 0x12
        /*0932*/ 	.short	(.L_433 - .L_432)
	.align		4
.L_432:
        /*0934*/ 	.word	index@(_Z35group_norm_nhwc_fwd_one_pass_kernelI11Fp16IOFp32WLi128ELi20ELi640EEv26Group_norm_nhwc_fwd_params)
        /*0938*/ 	.word	0x00000000


	//----- nvinfo : EIATTR_MIN_STACK_SIZE
	.align		4
.L_433:
        /*093c*/ 	.byte	0x04, 0x12
        /*093e*/ 	.short	(.L_435 - .L_434)
	.align		4
.L_434:
        /*0940*/ 	.word	index@(_Z35group_norm_nhwc_fwd_one_pass_kernelI11Fp16IOFp32WLi256ELi20ELi640EEv26Group_norm_nhwc_fwd_params)
        /*0944*/ 	.word	0x00000000


	//----- nvinfo : EIATTR_MIN_STACK_SIZE
	.align		4
.L_435:
        /*0948*/ 	.byte	0x04, 0x12
        /*094a*/ 	.short	(.L_437 - .L_436)
	.align		4
.L_436:
        /*094c*/ 	.word	index@(_Z35group_norm_nhwc_fwd_one_pass_kernelI11Fp16IOFp32WLi512ELi20ELi640EEv26Group_norm_nhwc_fwd_params)
        /*0950*/ 	.word	0x00000000


	//----- nvinfo : EIATTR_MIN_STACK_SIZE
	.align		4
.L_437:
        /*0954*/ 	.byte	0x04, 0x12
        /*0956*/ 	.short	(.L_439 - .L_438)
	.align		4
.L_438:
        /*0958*/ 	.word	index@(_Z35group_norm_nhwc_fwd_one_pass_kernelI11Fp16IOBf16WLi64ELi20ELi640EEv26Group_norm_nhwc_fwd_params)
        /*095c*/ 	.word	0x00000000


	//----- nvinfo : EIATTR_MIN_STACK_SIZE
	.align		4
.L_439:
        /*0960*/ 	.byte	0x04, 0x12
        /*0962*/ 	.short	(.L_441 - .L_440)
	.align		4
.L_440:
        /*0964*/ 	.word	index@(_Z35group_norm_nhwc_fwd_one_pass_kernelI11Fp16IOBf16WLi128ELi20ELi640EEv26Group_norm_nhwc_fwd_params)
        /*0968*/ 	.word	0x00000000


	//----- nvinfo : EIATTR_MIN_STACK_SIZE
	.align		4
.L_441:
        /*096c*/ 	.byte	0x04, 0x12
        /*096e*/ 	.short	(.L_443 - .L_442)
	.align		4
.L_442:
        /*0970*/ 	.word	index@(_Z35group_norm_nhwc_fwd_one_pass_kernelI11Fp16IOBf16WLi256ELi20ELi640EEv26Group_norm_nhwc_fwd_params)
        /*0974*/ 	.word	0x00000000


	//----- nvinfo : EIATTR_MIN_STACK_SIZE
	.align		4
.L_443:
        /*0978*/ 	.byte	0x04, 0x12
        /*097a*/ 	.short	(.L_445 - .L_444)
	.align		4
.L_444:
        /*097c*/ 	.word	index@(_Z35group_norm_nhwc_fwd_one_pass_kernelI11Fp16IOBf16WLi512ELi20ELi640EEv26Group_norm_nhwc_fwd_params)
        /*0980*/ 	.word	0x00000000


	//----- nvinfo : EIATTR_MIN_STACK_SIZE
	.align		4
.L_445:
        /*0984*/ 	.byte	0x04, 0x12
        /*0986*/ 	.short	(.L_447 - .L_446)
	.align		4
.L_446:
        /*0988*/ 	.word	index@(_Z35group_norm_nhwc_fwd_one_pass_kernelI11Fp16IOFp16WLi64ELi20ELi640EEv26Group_norm_nhwc_fwd_params)
        /*098c*/ 	.word	0x00000000


	//----- nvinfo : EIATTR_MIN_STACK_SIZE
	.align		4
.L_447:
        /*0990*/ 	.byte	0x04, 0x12
        /*0992*/ 	.short	(.L_449 - .L_448)
	.align		4
.L_448:
        /*0994*/ 	.word	index@(_Z35group_norm_nhwc_fwd_one_pass_kernelI11Fp16IOFp16WLi128ELi20ELi640EEv26Group_norm_nhwc_fwd_params)
        /*0998*/ 	.word	0x00000000


	//----- nvinfo : EIATTR_MIN_STACK_SIZE
	.align		4
.L_449:
        /*099c*/ 	.byte	0x04, 0x12
        /*099e*/ 	.short	(.L_451 - .L_450)
	.align		4
.L_450:
        /*09a0*/ 	.word	index@(_Z35group_norm_nhwc_fwd_one_pass_kernelI11Fp16IOFp16WLi256ELi20ELi640EEv26Group_norm_nhwc_fwd_params)
        /*09a4*/ 	.word	0x00000000


	//----- nvinfo : EIATTR_MIN_STACK_SIZE
	.align		4
.L_451:
        /*09a8*/ 	.byte	0x04, 0x12
        /*09aa*/ 	.short	(.L_453 - .L_452)
	.align		4
.L_452:
        /*09ac*/ 	.word	index@(_Z35group_norm_nhwc_fwd_one_pass_kernelI11Fp16IOFp16WLi512ELi20ELi640EEv26Group_norm_nhwc_fwd_params)
        /*09b0*/ 	.word	0x00000000


	//----- nvinfo : EIATTR_MIN_STACK_SIZE
	.align		4
.L_453:
        /*09b4*/ 	.byte	0x04, 0x12
        /*09b6*/ 	.short	(.L_455 - .L_454)
	.align		4
.L_454:
        /*09b8*/ 	.word	index@(_Z35group_norm_nhwc_fwd_one_pass_kernelI11Fp32IOFp32WLi64ELi20ELi640EEv26Group_norm_nhwc_fwd_params)
        /*09bc*/ 	.word	0x00000000


	//----- nvinfo : EIATTR_MIN_STACK_SIZE
	.align		4
.L_455:
        /*09c0*/ 	.byte	0x04, 0x12
        /*09c2*/ 	.short	(.L_457 - .L_456)
	.align		4
.L_456:
        /*09c4*/ 	.word	index@(_Z35group_norm_nhwc_fwd_one_pass_kernelI11Fp32IOFp32WLi128ELi20ELi640EEv26Group_norm_nhwc_fwd_params)
        /*09c8*/ 	.word	0x00000000


	//----- nvinfo : EIATTR_MIN_STACK_SIZE
	.align		4
.L_457:
        /*09cc*/ 	.byte	0x04, 0x12
        /*09ce*/ 	.short	(.L_459 - .L_458)
	.align		4
.L_458:
        /*09d0*/ 	.word	index@(_Z35group_norm_nhwc_fwd_one_pass_kernelI11Fp32IOFp32WLi256ELi20ELi640EEv26Group_norm_nhwc_fwd_params)
        /*09d4*/ 	.word	0x00000000


	//----- nvinfo : EIATTR_MIN_STACK_SIZE
	.align		4
.L_459:
        /*09d8*/ 	.byte	0x04, 0x12
        /*09da*/ 	.short	(.L_461 - .L_460)
	.align		4
.L_460:
        /*09dc*/ 	.word	index@(_Z35group_norm_nhwc_fwd_one_pass_kernelI11Fp32IOFp32WLi512ELi20ELi640EEv26Group_norm_nhwc_fwd_params)
        /*09e0*/ 	.word	0x00000000


	//----- nvinfo : EIATTR_MIN_STACK_SIZE
	.align		4
.L_461:
        /*09e4*/ 	.byte	0x04, 0x12
        /*09e6*/ 	.short	(.L_463 - .L_462)
	.align		4
.L_462:
        /*09e8*/ 	.word	index@(_Z35group_norm_nhwc_fwd_one_pass_kernelI11Fp32IOBf16WLi64ELi20ELi640EEv26Group_norm_nhwc_fwd_params)
        /*09ec*/ 	.word	0x00000000


	//----- nvinfo : EIATTR_MIN_STACK_SIZE
	.align		4
.L_463:
        /*09f0*/ 	.byte	0x04, 0x12
        /*09f2*/ 	.short	(.L_465 - .L_464)
	.align		4
.L_464:
        /*09f4*/ 	.word	index@(_Z35group_norm_nhwc_fwd_one_pass_kernelI11Fp32IOBf16WLi128ELi20ELi640EEv26Group_norm_nhwc_fwd_params)
        /*09f8*/ 	.word	0x00000000


	//----- nvinfo : EIATTR_MIN_STACK_SIZE
	.align		4
.L_465:
        /*09fc*/ 	.byte	0x04, 0x12
        /*09fe*/ 	.short	(.L_467 - .L_466)
	.align		4
.L_466:
        /*0a00*/ 	.word	index@(_Z35group_norm_nhwc_fwd_one_pass_kernelI11Fp32IOBf16WLi256ELi20ELi640EEv26Group_norm_nhwc_fwd_params)
        /*0a04*/ 	.word	0x00000000


	//----- nvinfo : EIATTR_MIN_STACK_SIZE
	.align		4
.L_467:
        /*0a08*/ 	.byte	0x04, 0x12
        /*0a0a*/ 	.short	(.L_469 - .L_468)
	.align		4
.L_468:
        /*0a0c*/ 	.word	index@(_Z35group_norm_nhwc_fwd_one_pass_kernelI11Fp32IOBf16WLi512ELi20ELi640EEv26Group_norm_nhwc_fwd_params)
        /*0a10*/ 	.word	0x00000000


	//----- nvinfo : EIATTR_MIN_STACK_SIZE
	.align		4
.L_469:
        /*0a14*/ 	.byte	0x04, 0x12
        /*0a16*/ 	.short	(.L_471 - .L_470)
	.align		4
.L_470:
        /*0a18*/ 	.word	index@(_Z35group_norm_nhwc_fwd_one_pass_kernelI11Fp32IOFp16WLi64ELi20ELi640EEv26Group_norm_nhwc_fwd_params)
        /*0a1c*/ 	.word	0x00000000


	//----- nvinfo : EIATTR_MIN_STACK_SIZE
	.align		4
.L_471:
        /*0a20*/ 	.byte	0x04, 0x12
        /*0a22*/ 	.short	(.L_473 - .L_472)
	.align		4
.L_472:
        /*0a24*/ 	.word	index@(_Z35group_norm_nhwc_fwd_one_pass_kernelI11Fp32IOFp16WLi128ELi20ELi640EEv26Group_norm_nhwc_fwd_params)
        /*0a28*/ 	.word	0x00000000


	//----- nvinfo : EIATTR_MIN_STACK_SIZE
	.align		4
.L_473:
        /*0a2c*/ 	.byte	0x04, 0x12
        /*0a2e*/ 	.short	(.L_475 - .L_474)
	.align		4
.L_474:
        /*0a30*/ 	.word	index@(_Z35group_norm_nhwc_fwd_one_pass_kernelI11Fp32IOFp16WLi256ELi20ELi640EEv26Group_norm_nhwc_fwd_params)
        /*0a34*/ 	.word	0x00000000


	//----- nvinfo : EIATTR_MIN_STACK_SIZE
	.align		4
.L_475:
        /*0a38*/ 	.byte	0x04, 0x12
        /*0a3a*/ 	.short	(.L_477 - .L_476)
	.align		4
.L_476:
        /*0a3c*/ 	.word	index@(_Z35group_norm_nhwc_fwd_one_pass_kernelI11Fp32IOFp16WLi512ELi20ELi640EEv26Group_norm_nhwc_fwd_params)
        /*0a40*/ 	.word	0x00000000
.L_477:


//--------------------- .nv.info._ZN3cub17CUB_300001_SM_8006detail11EmptyKernelIvEEvv --------------------------
	.section	.nv.info._ZN3cub17CUB_300001_SM_8006detail11EmptyKernelIvEEvv,"",@"SHT_CUDA_INFO"
	.sectionflags	@""
	.align	4


	//----- nvinfo : EIATTR_CUDA_API_VERSION
	.align		4
        /*0000*/ 	.byte	0x04, 0x37
        /*0002*/ 	.short	(.L_479 - .L_478)
.L_478:
        /*0004*/ 	.word	0x00000082


	//----- nvinfo : EIATTR_SW2861232_WAR
	.align		4
.L_479:
        /*0008*/ 	.byte	0x01, 0x35
	.zero		2


	//----- nvinfo : EIATTR_MAXREG_COUNT
	.align		4
        /*000c*/ 	.byte	0x03, 0x1b
        /*000e*/ 	.short	0x00ff


	//----- nvinfo : EIATTR_MERCURY_ISA_VERSION
	.align		4
        /*0010*/ 	.byte	0x03, 0x5f
        /*0012*/ 	.short	0x0000


	//----- nvinfo : EIATTR_EXIT_INSTR_OFFSETS
	.align		4
        /*0014*/ 	.byte	0x04, 0x1c
        /*0016*/ 	.short	(.L_481 - .L_480)


	//   ....[0]....
.L_480:
        /*0018*/ 	.word	0x00000010
.L_481:


//--------------------- .nv.info._Z35group_norm_nhwc_bwd_one_pass_kernelI11Bf16IOFp32WLi64ELi20ELi640EEv26Group_norm_nhwc_bwd_params --------------------------
	.section	.nv.info._Z35group_norm_nhwc_bwd_one_pass_kernelI11Bf16IOFp32WLi64ELi20ELi640EEv26Group_norm_nhwc_bwd_params,"",@"SHT_CUDA_INFO"
	.sectionflags	@""
	.align	4


	//----- nvinfo : EIATTR_CUDA_API_VERSION
	.align		4
        /*0000*/ 	.byte	0x04, 0x37
        /*0002*/ 	.short	(.L_483 - .L_482)
.L_482:
        /*0004*/ 	.word	0x00000082


	//----- nvinfo : EIATTR_SW2861232_WAR
	.align		4
.L_483:
        /*0008*/ 	.byte	0x01, 0x35
	.zero		2


	//----- nvinfo : EIATTR_PARAM_CBANK
	.align		4
        /*000c*/ 	.byte	0x04, 0x0a
        /*000e*/ 	.short	(.L_485 - .L_484)
	.align		4
.L_484:
        /*0010*/ 	.word	index@(.nv.constant0._Z35group_norm_nhwc_bwd_one_pass_kernelI11Bf16IOFp32WLi64ELi20ELi640EEv26Group_norm_nhwc_bwd_params)
        /*0014*/ 	.short	0x0160
        /*0016*/ 	.short	0x00b8


	//----- nvinfo : EIATTR_CBANK_PARAM_SIZE
	.align		4
.L_485:
        /*0018*/ 	.byte	0x03, 0x19
        /*001a*/ 	.short	0x00b8


	//----- nvinfo : EIATTR_KPARAM_INFO
	.align		4
        /*001c*/ 	.byte	0x04, 0x17
        /*001e*/ 	.short	(.L_487 - .L_486)
.L_486:
        /*0020*/ 	.word	0x00000000
        /*0024*/ 	.short	0x0000
        /*0026*/ 	.short	0x0000
        /*0028*/ 	.byte	0x00, 0xf0, 0xe1, 0x02


	//----- nvinfo : EIATTR_MAXREG_COUNT
	.align		4
.L_487:
        /*002c*/ 	.byte	0x03, 0x1b
        /*002e*/ 	.short	0x0060


	//----- nvinfo : EIATTR_NUM_BARRIERS
	.align		4
        /*0030*/ 	.byte	0x02, 0x4c
        /*0032*/ 	.byte	0x01
	.zero		1


	//----- nvinfo : EIATTR_MERCURY_ISA_VERSION
	.align		4
        /*0034*/ 	.byte	0x03, 0x5f
        /*0036*/ 	.short	0x0000


	//----- nvinfo : EIATTR_INT_WARP_WIDE_INSTR_OFFSETS
	.align		4
        /*0038*/ 	.byte	0x04, 0x31
        /*003a*/ 	.short	(.L_489 - .L_488)


	//   ....[0]....
.L_488:
        /*003c*/ 	.word	0x00002620


	//   ....[1]....
        /*0040*/ 	.word	0x00003bf0


	//----- nvinfo : EIATTR_COOP_GROUP_MASK_REGIDS
	.align		4
.L_489:
        /*0044*/ 	.byte	0x04, 0x29
        /*0046*/ 	.short	(.L_491 - .L_490)


	//   ....[0]....
.L_490:
        /*0048*/ 	.word	0xffffffff


	//   ....[1]....
        /*004c*/ 	.word	0xffffffff


	//   ....[2]....
        /*0050*/ 	.word	0xffffffff


	//   ....[3]....
        /*0054*/ 	.word	0xffffffff


	//   ....[4]....
        /*0058*/ 	.word	0xffffffff


	//   ....[5]....
        /*005c*/ 	.word	0xffffffff


	//   ....[6]....
        /*0060*/ 	.word	0xffffffff


	//   ....[7]....
        /*0064*/ 	.word	0xffffffff


	//   ....[8]....
        /*0068*/ 	.word	0xffffffff


	//   ....[9]....
        /*006c*/ 	.word	0xffffffff


	//----- nvinfo : EIATTR_COOP_GROUP_INSTR_OFFSETS
	.align		4
.L_491:
        /*0070*/ 	.byte	0x04, 0x28
        /*0072*/ 	.short	(.L_493 - .L_492)


	//   ....[0]....
.L_492:
        /*0074*/ 	.word	0x00000ab0


	//   ....[1]....
        /*0078*/ 	.word	0x00000ae0


	//   ....[2]....
        /*007c*/ 	.word	0x00000b30


	//   ....[3]....
        /*0080*/ 	.word	0x00000b50


	//   ....[4]....
        /*0084*/ 	.word	0x00000b80


	//   ....[5]....
        /*0088*/ 	.word	0x00000ba0


	//   ....[6]....
        /*008c*/ 	.word	0x00000bd0


	//   ....[7]....
        /*0090*/ 	.word	0x00000bf0


	//   ....[8]....
        /*0094*/ 	.word	0x00000c20


	//   ....[9]....
        /*0098*/ 	.word	0x00000c40


	//----- nvinfo : EIATTR_EXIT_INSTR_OFFSETS
	.align		4
.L_493:
        /*009c*/ 	.byte	0x04, 0x1c
        /*009e*/ 	.short	(.L_495 - .L_494)


	//   ....[0]....
.L_494:
        /*00a0*/ 	.word	0x00003cc0


	//   ....[1]....
        /*00a4*/ 	.word	0x00003e00


	//   ....[2]....
        /*00a8*/ 	.word	0x00004050


	//----- nvinfo : EIATTR_MAX_THREADS
	.align		4
.L_495:
        /*00ac*/ 	.byte	0x04, 0x05
        /*00ae*/ 	.short	(.L_497 - .L_496)
.L_496:
        /*00b0*/ 	.word	0x00000280
        /*00b4*/ 	.word	0x00000001
        /*00b8*/ 	.word	0x00000001


	//----- nvinfo : EIATTR_CRS_STACK_SIZE
	.align		4
.L_497:
        /*00bc*/ 	.byte	0x04, 0x1e
        /*00be*/ 	.short	(.L_499 - .L_498)
.L_498:
        /*00c0*/ 	.word	0x00000000
.L_499:


//--------------------- .nv.info._Z35group_norm_nhwc_bwd_one_pass_kernelI11Bf16IOFp32WLi128ELi20ELi640EEv26Group_norm_nhwc_bwd_params --------------------------
	.section	.nv.info._Z35group_norm_nhwc_bwd_one_pass_kernelI11Bf16IOFp32WLi128ELi20ELi640EEv26Group_norm_nhwc_bwd_params,"",@"SHT_CUDA_INFO"
	.sectionflags	@""
	.align	4


	//----- nvinfo : EIATTR_CUDA_API_VERSION
	.align		4
        /*0000*/ 	.byte	0x04, 0x37
        /*0002*/ 	.short	(.L_501 - .L_500)
.L_500:
        /*0004*/ 	.word	0x00000082


	//----- nvinfo : EIATTR_SW2861232_WAR
	.align		4
.L_501:
        /*0008*/ 	.byte	0x01, 0x35
	.zero		2


	//----- nvinfo : EIATTR_PARAM_CBANK
	.align		4
        /*000c*/ 	.byte	0x04, 0x0a
        /*000e*/ 	.short	(.L_503 - .L_502)
	.align		4
.L_502:
        /*0010*/ 	.word	index@(.nv.constant0._Z35group_norm_nhwc_bwd_one_pass_kernelI11Bf16IOFp32WLi128ELi20ELi640EEv26Group_norm_nhwc_bwd_params)
        /*0014*/ 	.short	0x0160
        /*0016*/ 	.short	0x00b8


	//----- nvinfo : EIATTR_CBANK_PARAM_SIZE
	.align		4
.L_503:
        /*0018*/ 	.byte	0x03, 0x19
        /*001a*/ 	.short	0x00b8


	//----- nvinfo : EIATTR_KPARAM_INFO
	.align		4
        /*001c*/ 	.byte	0x04, 0x17
        /*001e*/ 	.short	(.L_505 - .L_504)
.L_504:
        /*0020*/ 	.word	0x00000000
        /*0024*/ 	.short	0x0000
        /*0026*/ 	.short	0x0000
        /*0028*/ 	.byte	0x00, 0xf0, 0xe1, 0x02


	//----- nvinfo : EIATTR_MAXREG_COUNT
	.align		4
.L_505:
        /*002c*/ 	.byte	0x03, 0x1b
        /*002e*/ 	.short	0x0060


	//----- nvinfo : EIATTR_NUM_BARRIERS
	.align		4
        /*0030*/ 	.byte	0x02, 0x4c
        /*0032*/ 	.byte	0x01
	.zero		1


	//----- nvinfo : EIATTR_MERCURY_ISA_VERSION
	.align		4
        /*0034*/ 	.byte	0x03, 0x5f
        /*0036*/ 	.short	0x0000


	//----- nvinfo : EIATTR_INT_WARP_WIDE_INSTR_OFFSETS
	.align		4
        /*0038*/ 	.byte	0x04, 0x31
        /*003a*/ 	.short	(.L_507 - .L_506)


	//   ....[0]....
.L_506:
        /*003c*/ 	.word	0x00002990


	//   ....[1]....
        /*0040*/ 	.word	0x00004250


	//----- nvinfo : EIATTR_COOP_GROUP_MASK_REGIDS
	.align		4
.L_507:
        /*0044*/ 	.byte	0x04, 0x29
        /*0046*/ 	.short	(.L_509 - .L_508)


	//   ....[0]....
.L_508:
        /*0048*/ 	.word	0xffffffff


	//   ....[1]....
        /*004c*/ 	.word	0xffffffff


	//   ....[2]....
        /*0050*/ 	.word	0xffffffff


	//   ....[3]....
        /*0054*/ 	.word	0xffffffff


	//   ....[4]....
        /*0058*/ 	.word	0xffffffff


	//   ....[5]....
        /*005c*/ 	.word	0xffffffff


	//   ....[6]....
        /*0060*/ 	.word	0xffffffff


	//   ....[7]....
        /*0064*/ 	.word	0xffffffff


	//   ....[8]....
        /*0068*/ 	.word	0xffffffff


	//   ....[9]....
        /*006c*/ 	.word	0xffffffff


	//----- nvinfo : EIATTR_COOP_GROUP_INSTR_OFFSETS
	.align		4
.L_509:
        /*0070*/ 	.byte	0x04, 0x28
        /*0072*/ 	.short	(.L_511 - .L_510)


	//   ....[0]....
.L_510:
        /*0074*/ 	.word	0x00000de0


	//   ....[1]....
        /*0078*/ 	.word	0x00000e10


	//   ....[2]....
        /*007c*/ 	.word	0x00000e50


	//   ....[3]....
        /*0080*/ 	.word	0x00000e70


	//   ....[4]....
        /*0084*/ 	.word	0x00000ea0


	//   ....[5]....
        /*0088*/ 	.word	0x00000ec0


	//   ....[6]....
        /*008c*/ 	.word	0x00000ef0


	//   ....[7]....
        /*0090*/ 	.word	0x00000f10


	//   ....[8]....
        /*0094*/ 	.word	0x00000f40


	//   ....[9]....
        /*0098*/ 	.word	0x00000f60


	//----- nvinfo : EIATTR_EXIT_INSTR_OFFSETS
	.align		4
.L_511:
        /*009c*/ 	.byte	0x04, 0x1c
        /*009e*/ 	.short	(.L_513 - .L_512)


	//   ....[0]....
.L_512:
        /*00a0*/ 	.word	0x00004320


	//   ....[1]....
        /*00a4*/ 	.word	0x00004460


	//   ....[2]....
        /*00a8*/ 	.word	0x000046b0


	//----- nvinfo : EIATTR_MAX_THREADS
	.align		4
.L_513:
        /*00ac*/ 	.byte	0x04, 0x05
        /*00ae*/ 	.short	(.L_515 - .L_514)
.L_514:
        /*00b0*/ 	.word	0x00000280
        /*00b4*/ 	.word	0x00000001
        /*00b8*/ 	.word	0x00000001


	//----- nvinfo : EIATTR_CRS_STACK_SIZE
	.align		4
.L_515:
        /*00bc*/ 	.byte	0x04, 0x1e
        /*00be*/ 	.short	(.L_517 - .L_516)
.L_516:
        /*00c0*/ 	.word	0x00000000
.L_517:


//--------------------- .nv.info._Z35group_norm_nhwc_bwd_one_pass_kernelI11Bf16IOFp32WLi256ELi20ELi640EEv26Group_norm_nhwc_bwd_params --------------------------
	.section	.nv.info._Z35group_norm_nhwc_bwd_one_pass_kernelI11Bf16IOFp32WLi256ELi20ELi640EEv26Group_norm_nhwc_bwd_params,"",@"SHT_CUDA_INFO"
	.sectionflags	@""
	.align	4


	//----- nvinfo : EIATTR_CUDA_API_VERSION
	.align		4
        /*0000*/ 	.byte	0x04, 0x37
        /*0002*/ 	.short	(.L_519 - .L_518)
.L_518:
        /*0004*/ 	.word	0x00000082


	//----- nvinfo : EIATTR_SW2861232_WAR
	.align		4
.L_519:
        /*0008*/ 	.byte	0x01, 0x35
	.zero		2


	//----- nvinfo : EIATTR_PARAM_CBANK
	.align		4
        /*000c*/ 	.byte	0x04, 0x0a
        /*000e*/ 	.short	(.L_521 - .L_520)
	.align		4
.L_520:
        /*0010*/ 	.word	index@(.nv.constant0._Z35group_norm_nhwc_bwd_one_pass_kernelI11Bf16IOFp32WLi256ELi20ELi640EEv26Group_norm_nhwc_bwd_params)
        /*0014*/ 	.short	0x0160
        /*0016*/ 	.short	0x00b8


	//----- nvinfo : EIATTR_CBANK_PARAM_SIZE
	.align		4
.L_521:
        /*0018*/ 	.byte	0x03, 0x19
        /*001a*/ 	.short	0x00b8


	//----- nvinfo : EIATTR_KPARAM_INFO
	.align		4
        /*001c*/ 	.byte	0x04, 0x17
        /*001e*/ 	.short	(.L_523 - .L_522)
.L_522:
        /*0020*/ 	.word	0x00000000
        /*0024*/ 	.short	0x0000
        /*0026*/ 	.short	0x0000
        /*0028*/ 	.byte	0x00, 0xf0, 0xe1, 0x02


	//----- nvinfo : EIATTR_MAXREG_COUNT
	.align		4
.L_523:
        /*002c*/ 	.byte	0x03, 0x1b
        /*002e*/ 	.short	0x0060


	//----- nvinfo : EIATTR_NUM_BARRIERS
	.align		4
        /*0030*/ 	.byte	0x02, 0x4c
        /*0032*/ 	.byte	0x01
	.zero		1


	//----- nvinfo : EIATTR_MERCURY_ISA_VERSION
	.align		4
        /*0034*/ 	.byte	0x03, 0x5f
        /*0036*/ 	.short	0x0000


	//----- nvinfo : EIATTR_INT_WARP_WIDE_INSTR_OFFSETS
	.align		4
        /*0038*/ 	.byte	0x04, 0x31
        /*003a*/ 	.short	(.L_525 - .L_524)


	//   ....[0]....
.L_524:
        /*003c*/ 	.word	0x00003090


	//   ....[1]....
        /*0040*/ 	.word	0x00004f70


	//----- nvinfo : EIATTR_COOP_GROUP_MASK_REGIDS
	.align		4
.L_525:
        /*0044*/ 	.byte	0x04, 0x29
        /*0046*/ 	.short	(.L_527 - .L_526)


	//   ....[0]....
.L_526:
        /*0048*/ 	.word	0xffffffff


	//   ....[1]....
        /*004c*/ 	.word	0xffffffff


	//   ....[2]....
        /*0050*/ 	.word	0xffffffff


	//   ....[3]....
        /*0054*/ 	.word	0xffffffff


	//   ....[4]....
        /*0058*/ 	.word	0xffffffff


	//   ....[5]....
        /*005c*/ 	.word	0xffffffff


	//   ....[6]....
        /*0060*/ 	.word	0xffffffff


	//   ....[7]....
        /*0064*/ 	.word	0xffffffff


	//   ....[8]....
        /*0068*/ 	.word	0xffffffff


	//   ....[9]....
        /*006c*/ 	.word	0xffffffff


	//----- nvinfo : EIATTR_COOP_GROUP_INSTR_OFFSETS
	.align		4
.L_527:
        /*0070*/ 	.byte	0x04, 0x28
        /*0072*/ 	.short	(.L_529 - .L_528)


	//   ....[0]....
.L_528:
        /*0074*/ 	.word	0x00001510


	//   ....[1]....
        /*0078*/ 	.word	0x00001540


	//   ....[2]....
        /*007c*/ 	.word	0x000015d0


	//   ....[3]....
        /*0080*/ 	.word	0x000015e0


	//   ....[4]....
        /*0084*/ 	.word	0x00001610


	//   ....[5]....
        /*0088*/ 	.word	0x00001630


	//   ....[6]....
        /*008c*/ 	.word	0x00001660


	//   ....[7]....
        /*0090*/ 	.word	0x00001680


	//   ....[8]....
        /*0094*/ 	.word	0x000016b0


	//   ....[9]....
        /*0098*/ 	.word	0x000016d0


	//----- nvinfo : EIATTR_EXIT_INSTR_OFFSETS
	.align		4
.L_529:
        /*009c*/ 	.byte	0x04, 0x1c
        /*009e*/ 	.short	(.L_531 - .L_530)


	//   ....[0]....
.L_530:
        /*00a0*/ 	.word	0x00005040


	//   ....[1]....
        /*00a4*/ 	.word	0x00005180


	//   ....[2]....
        /*00a8*/ 	.word	0x000053d0


	//----- nvinfo : EIATTR_MAX_THREADS
	.align		4
.L_531:
        /*00ac*/ 	.byte	0x04, 0x05
        /*00ae*/ 	.short	(.L_533 - .L_532)
.L_532:
        /*00b0*/ 	.word	0x00000280
        /*00b4*/ 	.word	0x00000001
        /*00b8*/ 	.word	0x00000001


	//----- nvinfo : EIATTR_CRS_STACK_SIZE
	.align		4
.L_533:
        /*00bc*/ 	.byte	0x04, 0x1e
        /*00be*/ 	.short	(.L_535 - .L_534)
.L_534:
        /*00c0*/ 	.word	0x00000000
.L_535:


//--------------------- .nv.info._Z35group_norm_nhwc_bwd_one_pass_kernelI11Bf16IOFp32WLi512ELi20ELi640EEv26Group_norm_nhwc_bwd_params --------------------------
	.section	.nv.info._Z35group_norm_nhwc_bwd_one_pass_kernelI11Bf16IOFp32WLi512ELi20ELi640EEv26Group_norm_nhwc_bwd_params,"",@"SHT_CUDA_INFO"
	.sectionflags	@""
	.align	4


	//----- nvinfo : EIATTR_CUDA_API_VERSION
	.align		4
        /*0000*/ 	.byte	0x04, 0x37
        /*0002*/ 	.short	(.L_537 - .L_536)
.L_536:
        /*0004*/ 	.word	0x00000082


	//----- nvinfo : EIATTR_SW2861232_WAR
	.align		4
.L_537:
        /*0008*/ 	.byte	0x01, 0x35
	.zero		2


	//----- nvinfo : EIATTR_PARAM_CBANK
	.align		4
        /*000c*/ 	.byte	0x04, 0x0a
        /*000e*/ 	.short	(.L_539 - .L_538)
	.align		4
.L_538:
        /*0010*/ 	.word	index@(.nv.constant0._Z35group_norm_nhwc_bwd_one_pass_kernelI11Bf16IOFp32WLi512ELi20ELi640EEv26Group_norm_nhwc_bwd_params)
        /*0014*/ 	.short	0x0160
        /*0016*/ 	.short	0x00b8


	//----- nvinfo : EIATTR_CBANK_PARAM_SIZE
	.align		4
.L_539:
        /*0018*/ 	.byte	0x03, 0x19
        /*001a*/ 	.short	0x00b8


	//----- nvinfo : EIATTR_KPARAM_INFO
	.align		4
        /*001c*/ 	.byte	0x04, 0x17
        /*001e*/ 	.short	(.L_541 - .L_540)
.L_540:
        /*0020*/ 	.word	0x00000000
        /*0024*/ 	.short	0x0000
        /*0026*/ 	.short	0x0000
        /*0028*/ 	.byte	0x00, 0xf0, 0xe1, 0x02


	//----- nvinfo : EIATTR_MAXREG_COUNT
	.align		4
.L_541:
        /*002c*/ 	.byte	0x03, 0x1b
        /*002e*/ 	.short	0x0060


	//----- nvinfo : EIATTR_NUM_BARRIERS
	.align		4
        /*0030*/ 	.byte	0x02, 0x4c
        /*0032*/ 	.byte	0x01
	.zero		1


	//----- nvinfo : EIATTR_MERCURY_ISA_VERSION
	.align		4
        /*0034*/ 	.byte	0x03, 0x5f
        /*0036*/ 	.short	0x0000


	//----- nvinfo : EIATTR_INT_WARP_WIDE_INSTR_OFFSETS
	.align		4
        /*0038*/ 	.byte	0x04, 0x31
        /*003a*/ 	.short	(.L_543 - .L_542)


	//   ....[0]....
.L_542:
        /*003c*/ 	.word	0x00003df0


	//   ....[1]....
        /*0040*/ 	.word	0x00006890


	//----- nvinfo : EIATTR_COOP_GROUP_MASK_REGIDS
	.align		4
.L_543:
        /*0044*/ 	.byte	0x04, 0x29
        /*0046*/ 	.short	(.L_545 - .L_544)


	//   ....[0]....
.L_544:
        /*0048*/ 	.word	0xffffffff


	//   ....[1]....
        /*004c*/ 	.word	0xffffffff


	//   ....[2]....
        /*0050*/ 	.word	0xffffffff


	//   ....[3]....
        /*0054*/ 	.word	0xffffffff


	//   ....[4]....
        /*0058*/ 	.word	0xffffffff


	//   ....[5]....
        /*005c*/ 	.word	0xffffffff


	//   ....[6]....
        /*0060*/ 	.word	0xffffffff


	//   ....[7]....
        /*0064*/ 	.word	0xffffffff


	//   ....[8]....
        /*0068*/ 	.word	0xffffffff


	//   ....[9]....
        /*006c*/ 	.word	0xffffffff


	//----- nvinfo : EIATTR_COOP_GROUP_INSTR_OFFSETS
	.align		4
.L_545:
        /*0070*/ 	.byte	0x04, 0x28
        /*0072*/ 	.short	(.L_547 - .L_546)


	//   ....[0]....
.L_546:
        /*0074*/ 	.word	0x00002110


	//   ....[1]....
        /*0078*/ 	.word	0x00002140


	//   ....[2]....
        /*007c*/ 	.word	0x00002220


	//   ....[3]....
        /*0080*/ 	.word	0x00002250


	//   ....[4]....
        /*0084*/ 	.word	0x00002330


	//   ....[5]....
        /*0088*/ 	.word	0x00002360


	//   ....[6]....
        /*008c*/ 	.word	0x000023e0


	//   ....[7]....
        /*0090*/ 	.word	0x00002400


	//   ....[8]....
        /*0094*/ 	.word	0x00002430


	//   ....[9]....
        /*0098*/ 	.word	0x00002450


	//----- nvinfo : EIATTR_EXIT_INSTR_OFFSETS
	.align		4
.L_547:
        /*009c*/ 	.byte	0x04, 0x1c
        /*009e*/ 	.short	(.L_549 - .L_548)


	//   ....[0]....
.L_548:
        /*00a0*/ 	.word	0x00006960


	//   ....[1]....
        /*00a4*/ 	.word	0x00006aa0


	//   ....[2]....
        /*00a8*/ 	.word	0x00006cf0


	//----- nvinfo : EIATTR_MAX_THREADS
	.align		4
.L_549:
        /*00ac*/ 	.byte	0x04, 0x05
        /*00ae*/ 	.short	(.L_551 - .L_550)
.L_550:
        /*00b0*/ 	.word	0x00000280
        /*00b4*/ 	.word	0x00000001
        /*00b8*/ 	.word	0x00000001


	//----- nvinfo : EIATTR_CRS_STACK_SIZE
	.align		4
.L_551:
        /*00bc*/ 	.byte	0x04, 0x1e
        /*00be*/ 	.short	(.L_553 - .L_552)
.L_552:
        /*00c0*/ 	.word	0x00000000
.L_553:


//--------------------- .nv.info._Z35group_norm_nhwc_bwd_one_pass_kernelI11Bf16IOBf16WLi64ELi20ELi640EEv26Group_norm_nhwc_bwd_params --------------------------
	.section	.nv.info._Z35group_norm_nhwc_bwd_one_pass_kernelI11Bf16IOBf16WLi64ELi20ELi640EEv26Group_norm_nhwc_bwd_params,"",@"SHT_CUDA_INFO"
	.sectionflags	@""
	.align	4


	//----- nvinfo : EIATTR_CUDA_API_VERSION
	.align		4
        /*0000*/ 	.byte	0x04, 0x37
        /*0002*/ 	.short	(.L_555 - .L_554)
.L_554:
        /*0004*/ 	.word	0x00000082


	//----- nvinfo : EIATTR_SW2861232_WAR
	.align		4
.L_555:
        /*0008*/ 	.byte	0x01, 0x35
	.zero		2


	//----- nvinfo : EIATTR_PARAM_CBANK
	.align		4
        /*000c*/ 	.byte	0x04, 0x0a
        /*000e*/ 	.short	(.L_557 - .L_556)
	.align		4
.L_556:
        /*0010*/ 	.word	index@(.nv.constant0._Z35group_norm_nhwc_bwd_one_pass_kernelI11Bf16IOBf16WLi64ELi20ELi640EEv26Group_norm_nhwc_bwd_params)
        /*0014*/ 	.short	0x0160
        /*0016*/ 	.short	0x00b8


	//----- nvinfo : EIATTR_CBANK_PARAM_SIZE
	.align		4
.L_557:
        /*0018*/ 	.byte	0x03, 0x19
        /*001a*/ 	.short	0x00b8


	//----- nvinfo : EIATTR_KPARAM_INFO
	.align		4
        /*001c*/ 	.byte	0x04, 0x17
        /*001e*/ 	.short	(.L_559 - .L_558)
.L_558:
        /*0020*/ 	.word	0x00000000
        /*0024*/ 	.short	0x0000
        /*0026*/ 	.short	0x0000
        /*0028*/ 	.byte	0x00, 0xf0, 0xe1, 0x02


	//----- nvinfo : EIATTR_MAXREG_COUNT
	.align		4
.L_559:
        /*002c*/ 	.byte	0x03, 0x1b
        /*002e*/ 	.short	0x0060


	//----- nvinfo : EIATTR_NUM_BARRIERS
	.align		4
        /*0030*/ 	.byte	0x02, 0x4c
        /*0032*/ 	.byte	0x01
	.zero		1


	//----- nvinfo : EIATTR_MERCURY_ISA_VERSION
	.align		4
        /*0034*/ 	.byte	0x03, 0x5f
        /*0036*/ 	.short	0x0000


	//----- nvinfo : EIATTR_INT_WARP_WIDE_INSTR_OFFSETS
	.align		4
        /*0038*/ 	.byte	0x04, 0x31
        /*003a*/ 	.short	(.L_561 - .L_560)


	//   ....[0]....
.L_560:
        /*003c*/ 	.word	0x00002660


	//   ....[1]....
        /*0040*/ 	.word	0x00003c30


	//----- nvinfo : EIATTR_COOP_GROUP_MASK_REGIDS
	.align		4
.L_561:
        /*0044*/ 	.byte	0x04, 0x29
        /*0046*/ 	.short	(.L_563 - .L_562)


	//   ....[0]....
.L_562:
        /*0048*/ 	.word	0xffffffff


	//   ....[1]....
        /*004c*/ 	.word	0xffffffff


	//   ....[2]....
        /*0050*/ 	.word	0xffffffff


	//   ....[3]....
        /*0054*/ 	.word	0xffffffff


	//   ....[4]....
        /*0058*/ 	.word	0xffffffff


	//   ....[5]....
        /*005c*/ 	.word	0xffffffff


	//   ....[6]....
        /*0060*/ 	.word	0xffffffff


	//   ....[7]....
        /*0064*/ 	.word	0xffffffff


	//   ....[8]....
        /*0068*/ 	.word	0xffffffff


	//   ....[9]....
        /*006c*/ 	.word	0xffffffff


	//----- nvinfo : EIATTR_COOP_GROUP_INSTR_OFFSETS
	.align		4
.L_563:
        /*0070*/ 	.byte	0x04, 0x28
        /*0072*/ 	.short	(.L_565 - .L_564)


	//   ....[0]....
.L_564:
        /*0074*/ 	.word	0x00000b10


	//   ....[1]....
        /*0078*/ 	.word	0x00000b40


	//   ....[2]....
        /*007c*/ 	.word	0x00000b90


	//   ....[3]....
        /*0080*/ 	.word	0x00000bb0


	//   ....[4]....
        /*0084*/ 	.word	0x00000be0


	//   ....[5]....
        /*0088*/ 	.word	0x00000c00


	//   ....[6]....
        /*008c*/ 	.word	0x00000c30


	//   ....[7]....
        /*0090*/ 	.word	0x00000c50


	//   ....[8]....
        /*0094*/ 	.word	0x00000c80


	//   ....[9]....
        /*0098*/ 	.word	0x00000ca0


	//----- nvinfo : EIATTR_EXIT_INSTR_OFFSETS
	.align		4
.L_565:
        /*009c*/ 	.byte	0x04, 0x1c
        /*009e*/ 	.short	(.L_567 - .L_566)


	//   ....[0]....
.L_566:
        /*00a0*/ 	.word	0x00003d00


	//   ....[1]....
        /*00a4*/ 	.word	0x00003e40


	//   ....[2]....
        /*00a8*/ 	.word	0x000040c0


	//----- nvinfo : EIATTR_MAX_THREADS
	.align		4
.L_567:
        /*00ac*/ 	.byte	0x04, 0x05
        /*00ae*/ 	.short	(.L_569 - .L_568)
.L_568:
        /*00b0*/ 	.word	0x00000280
        /*00b4*/ 	.word	0x00000001
        /*00b8*/ 	.word	0x00000001


	//----- nvinfo : EIATTR_CRS_STACK_SIZE
	.align		4
.L_569:
        /*00bc*/ 	.byte	0x04, 0x1e
        /*00be*/ 	.short	(.L_571 - .L_570)
.L_570:
        /*00c0*/ 	.word	0x00000000
.L_571:


//--------------------- .nv.info._Z35group_norm_nhwc_bwd_one_pass_kernelI11Bf16IOBf16WLi128ELi20ELi640EEv26Group_norm_nhwc_bwd_params --------------------------
	.section	.nv.info._Z35group_norm_nhwc_bwd_one_pass_kernelI11Bf16IOBf16WLi128ELi20ELi640EEv26Group_norm_nhwc_bwd_params,"",@"SHT_CUDA_INFO"
	.sectionflags	@""
	.align	4


	//----- nvinfo : EIATTR_CUDA_API_VERSION
	.align		4
        /*0000*/ 	.byte	0x04, 0x37
        /*0002*/ 	.short	(.L_573 - .L_572)
.L_572:
        /*0004*/ 	.word	0x00000082


	//----- nvinfo : EIATTR_SW2861232_WAR
	.align		4
.L_573:
        /*0008*/ 	.byte	0x01, 0x35
	.zero		2


	//----- nvinfo : EIATTR_PARAM_CBANK
	.align		4
        /*000c*/ 	.byte	0x04, 0x0a
        /*000e*/ 	.short	(.L_575 - .L_574)
	.align		4
.L_574:
        /*0010*/ 	.word	index@(.nv.constant0._Z35group_norm_nhwc_bwd_one_pass_kernelI11Bf16IOBf16WLi128ELi20ELi640EEv26Group_norm_nhwc_bwd_params)
        /*0014*/ 	.short	0x0160
        /*0016*/ 	.short	0x00b8


	//----- nvinfo : EIATTR_CBANK_PARAM_SIZE
	.align		4
.L_575:
        /*0018*/ 	.byte	0x03, 0x19
        /*001a*/ 	.short	0x00b8


	//----- nvinfo : EIATTR_KPARAM_INFO
	.align		4
        /*001c*/ 	.byte	0x04, 0x17
        /*001e*/ 	.short	(.L_577 - .L_576)
.L_576:
        /*0020*/ 	.word	0x00000000
        /*0024*/ 	.short	0x0000
        /*0026*/ 	.short	0x0000
        /*0028*/ 	.byte	0x00, 0xf0, 0xe1, 0x02


	//----- nvinfo : EIATTR_MAXREG_COUNT
	.align		4
.L_577:
        /*002c*/ 	.byte	0x03, 0x1b
        /*002e*/ 	.short	0x0060


	//----- nvinfo : EIATTR_NUM_BARRIERS
	.align		4
        /*0030*/ 	.byte	0x02, 0x4c
        /*0032*/ 	.byte	0x01
	.zero		1


	//----- nvinfo : EIATTR_MERCURY_ISA_VERSION
	.align		4
        /*0034*/ 	.byte	0x03, 0x5f
        /*0036*/ 	.short	0x0000


	//----- nvinfo : EIATTR_INT_WARP_WIDE_INSTR_OFFSETS
	.align		4
        /*0038*/ 	.byte	0x04, 0x31
        /*003a*/ 	.short	(.L_579 - .L_578)


	//   ....[0]....
.L_578:
        /*003c*/ 	.word	0x000029d0


	//   ....[1]....
        /*0040*/ 	.word	0x00004290


	//----- nvinfo : EIATTR_COOP_GROUP_MASK_REGIDS
	.align		4
.L_579:
        /*0044*/ 	.byte	0x04, 0x29
        /*0046*/ 	.short	(.L_581 - .L_580)


	//   ....[0]....
.L_580:
        /*0048*/ 	.word	0xffffffff


	//   ....[1]....
        /*004c*/ 	.word	0xffffffff


	//   ....[2]....
        /*0050*/ 	.word	0xffffffff


	//   ....[3]....
        /*0054*/ 	.word	0xffffffff


	//   ....[4]....
        /*0058*/ 	.word	0xffffffff


	//   ....[5]....
        /*005c*/ 	.word	0xffffffff


	//   ....[6]....
        /*0060*/ 	.word	0xffffffff


	//   ....[7]....
        /*0064*/ 	.word	0xffffffff


	//   ....[8]....
        /*0068*/ 	.word	0xffffffff


	//   ....[9]....
        /*006c*/ 	.word	0xffffffff


	//----- nvinfo : EIATTR_COOP_GROUP_INSTR_OFFSETS
	.align		4
.L_581:
        /*0070*/ 	.byte	0x04, 0x28
        /*0072*/ 	.short	(.L_583 - .L_582)


	//   ....[0]....
.L_582:
        /*0074*/ 	.word	0x00000e30


	//   ....[1]....
        /*0078*/ 	.word	0x00000e40


	//   ....[2]....
        /*007c*/ 	.word	0x00000e70


	//   ....[3]....
        /*0080*/ 	.word	0x00000e90


	//   ....[4]....
        /*0084*/ 	.word	0x00000ec0


	//   ....[5]....
        /*0088*/ 	.word	0x00000ee0


	//   ....[6]....
        /*008c*/ 	.word	0x00000f10


	//   ....[7]....
        /*0090*/ 	.word	0x00000f30


	//   ....[8]....
        /*0094*/ 	.word	0x00000f60


	//   ....[9]....
        /*0098*/ 	.word	0x00000f80


	//----- nvinfo : EIATTR_EXIT_INSTR_OFFSETS
	.align		4
.L_583:
        /*009c*/ 	.byte	0x04, 0x1c
        /*009e*/ 	.short	(.L_585 - .L_584)


	//   ....[0]....
.L_584:
        /*00a0*/ 	.word	0x00004360


	//   ....[1]....
        /*00a4*/ 	.word	0x000044a0


	//   ....[2]....
        /*00a8*/ 	.word	0x00004720


	//----- nvinfo : EIATTR_MAX_THREADS
	.align		4
.L_585:
        /*00ac*/ 	.byte	0x04, 0x05
        /*00ae*/ 	.short	(.L_587 - .L_586)
.L_586:
        /*00b0*/ 	.word	0x00000280
        /*00b4*/ 	.word	0x00000001
        /*00b8*/ 	.word	0x00000001


	//----- nvinfo : EIATTR_CRS_STACK_SIZE
	.align		4
.L_587:
        /*00bc*/ 	.byte	0x04, 0x1e
        /*00be*/ 	.short	(.L_589 - .L_588)
.L_588:
        /*00c0*/ 	.word	0x00000000
.L_589:


//--------------------- .nv.info._Z35group_norm_nhwc_bwd_one_pass_kernelI11Bf16IOBf16WLi256ELi20ELi640EEv26Group_norm_nhwc_bwd_params --------------------------
	.section	.nv.info._Z35group_norm_nhwc_bwd_one_pass_kernelI11Bf16IOBf16WLi256ELi20ELi640EEv26Group_norm_nhwc_bwd_params,"",@"SHT_CUDA_INFO"
	.sectionflags	@""
	.align	4


	//----- nvinfo : EIATTR_CUDA_API_VERSION
	.align		4
        /*0000*/ 	.byte	0x04, 0x37
        /*0002*/ 	.short	(.L_591 - .L_590)
.L_590:
        /*0004*/ 	.word	0x00000082


	//----- nvinfo : EIATTR_SW2861232_WAR
	.align		4
.L_591:
        /*0008*/ 	.byte	0x01, 0x35
	.zero		2


	//----- nvinfo : EIATTR_PARAM_CBANK
	.align		4
        /*000c*/ 	.byte	0x04, 0x0a
        /*000e*/ 	.short	(.L_593 - .L_592)
	.align		4
.L_592:
        /*0010*/ 	.word	index@(.nv.constant0._Z35group_norm_nhwc_bwd_one_pass_kernelI11Bf16IOBf16WLi256ELi20ELi640EEv26Group_norm_nhwc_bwd_params)
        /*0014*/ 	.short	0x0160
        /*0016*/ 	.short	0x00b8


	//----- nvinfo : EIATTR_CBANK_PARAM_SIZE
	.align		4
.L_593:
        /*0018*/ 	.byte	0x03, 0x19
        /*001a*/ 	.short	0x00b8


	//----- nvinfo : EIATTR_KPARAM_INFO
	.align		4
        /*001c*/ 	.byte	0x04, 0x17
        /*001e*/ 	.short	(.L_595 - .L_594)
.L_594:
        /*0020*/ 	.word	0x00000000
        /*0024*/ 	.short	0x0000
        /*0026*/ 	.short	0x0000
        /*0028*/ 	.byte	0x00, 0xf0, 0xe1, 0x02


	//----- nvinfo : EIATTR_MAXREG_COUNT
	.align		4
.L_595:
        /*002c*/ 	.byte	0x03, 0x1b
        /*002e*/ 	.short	0x0060


	//----- nvinfo : EIATTR_NUM_BARRIERS
	.align		4
        /*0030*/ 	.byte	0x02, 0x4c
        /*0032*/ 	.byte	0x01
	.zero		1


	//----- nvinfo : EIATTR_MERCURY_ISA_VERSION
	.align		4
        /*0034*/ 	.byte	0x03, 0x5f
        /*0036*/ 	.short	0x0000


	//----- nvinfo : EIATTR_INT_WARP_WIDE_INSTR_OFFSETS
	.align		4
        /*0038*/ 	.byte	0x04, 0x31
        /*003a*/ 	.short	(.L_597 - .L_596)


	//   ....[0]....
.L_596:
        /*003c*/ 	.word	0x00003100


	//   ....[1]....
        /*0040*/ 	.word	0x00004fe0


	//----- nvinfo : EIATTR_COOP_GROUP_MASK_REGIDS
	.align		4
.L_597:
        /*0044*/ 	.byte	0x04, 0x29
        /*0046*/ 	.short	(.L_599 - .L_598)


	//   ....[0]....
.L_598:
        /*0048*/ 	.word	0xffffffff


	//   ....[1]....
        /*004c*/ 	.word	0xffffffff


	//   ....[2]....
        /*0050*/ 	.word	0xffffffff


	//   ....[3]....
        /*0054*/ 	.word	0xffffffff


	//   ....[4]....
        /*0058*/ 	.word	0xffffffff


	//   ....[5]....
        /*005c*/ 	.word	0xffffffff


	//   ....[6]....
        /*0060*/ 	.word	0xffffffff


	//   ....[7]....
        /*0064*/ 	.word	0xffffffff


	//   ....[8]....
        /*0068*/ 	.word	0xffffffff


	//   ....[9]....
        /*006c*/ 	.word	0xffffffff


	//----- nvinfo : EIATTR_COOP_GROUP_INSTR_OFFSETS
	.align		4
.L_599:
        /*0070*/ 	.byte	0x04, 0x28
        /*0072*/ 	.short	(.L_601 - .L_600)


	//   ....[0]....
.L_600:
        /*0074*/ 	.word	0x00001590


	//   ....[1]....
        /*0078*/ 	.word	0x000015b0


	//   ....[2]....
        /*007c*/ 	.word	0x00001620


	//   ....[3]....
        /*0080*/ 	.word	0x00001640


	//   ....[4]....
        /*0084*/ 	.word	0x00001670


	//   ....[5]....
        /*0088*/ 	.word	0x00001690


	//   ....[6]....
        /*008c*/ 	.word	0x000016c0


	//   ....[7]....
        /*0090*/ 	.word	0x000016e0


	//   ....[8]....
        /*0094*/ 	.word	0x00001710


	//   ....[9]....
        /*0098*/ 	.word	0x00001730


	//----- nvinfo : EIATTR_EXIT_INSTR_OFFSETS
	.align		4
.L_601:
        /*009c*/ 	.byte	0x04, 0x1c
        /*009e*/ 	.short	(.L_603 - .L_602)


	//   ....[0]....
.L_602:
        /*00a0*/ 	.word	0x000050b0


	//   ....[1]....
        /*00a4*/ 	.word	0x000051f0


	//   ....[2]....
        /*00a8*/ 	.word	0x00005470


	//----- nvinfo : EIATTR_MAX_THREADS
	.align		4
.L_603:
        /*00ac*/ 	.byte	0x04, 0x05
        /*00ae*/ 	.short	(.L_605 - .L_604)
.L_604:
        /*00b0*/ 	.word	0x00000280
        /*00b4*/ 	.word	0x00000001
        /*00b8*/ 	.word	0x00000001


	//----- nvinfo : EIATTR_CRS_STACK_SIZE
	.align		4
.L_605:
        /*00bc*/ 	.byte	0x04, 0x1e
        /*00be*/ 	.short	(.L_607 - .L_606)
.L_606:
        /*00c0*/ 	.word	0x00000000
.L_607:


//--------------------- .nv.info._Z35group_norm_nhwc_bwd_one_pass_kernelI11Bf16IOBf16WLi512ELi20ELi640EEv26Group_norm_nhwc_bwd_params --------------------------
	.section	.nv.info._Z35group_norm_nhwc_bwd_one_pass_kernelI11Bf16IOBf16WLi512ELi20ELi640EEv26Group_norm_nhwc_bwd_params,"",@"SHT_CUDA_INFO"
	.sectionflags	@""
	.align	4


	//----- nvinfo : EIATTR_CUDA_API_VERSION
	.align		4
        /*0000*/ 	.byte	0x04, 0x37
        /*0002*/ 	.short	(.L_609 - .L_608)
.L_608:
        /*0004*/ 	.word	0x00000082


	//----- nvinfo : EIATTR_SW2861232_WAR
	.align		4
.L_609:
        /*0008*/ 	.byte	0x01, 0x35
	.zero		2


	//----- nvinfo : EIATTR_PARAM_CBANK
	.align		4
        /*000c*/ 	.byte	0x04, 0x0a
        /*000e*/ 	.short	(.L_611 - .L_610)
	.align		4
.L_610:
        /*0010*/ 	.word	index@(.nv.constant0._Z35group_norm_nhwc_bwd_one_pass_kernelI11Bf16IOBf16WLi512ELi20ELi640EEv26Group_norm_nhwc_bwd_params)
        /*0014*/ 	.short	0x0160
        /*0016*/ 	.short	0x00b8


	//----- nvinfo : EIATTR_CBANK_PARAM_SIZE
	.align		4
.L_611:
        /*0018*/ 	.byte	0x03, 0x19
        /*001a*/ 	.short	0x00b8


	//----- nvinfo : EIATTR_KPARAM_INFO
	.align		4
        /*001c*/ 	.byte	0x04, 0x17
        /*001e*/ 	.short	(.L_613 - .L_612)
.L_612:
        /*0020*/ 	.word	0x00000000
        /*0024*/ 	.short	0x0000
        /*0026*/ 	.short	0x0000
        /*0028*/ 	.byte	0x00, 0xf0, 0xe1, 0x02


	//----- nvinfo : EIATTR_MAXREG_COUNT
	.align		4
.L_613:
        /*002c*/ 	.byte	0x03, 0x1b
        /*002e*/ 	.short	0x0060


	//----- nvinfo : EIATTR_NUM_BARRIERS
	.align		4
        /*0030*/ 	.byte	0x02, 0x4c
        /*0032*/ 	.byte	0x01
	.zero		1


	//----- nvinfo : EIATTR_MERCURY_ISA_VERSION
	.align		4
        /*0034*/ 	.byte	0x03, 0x5f
        /*0036*/ 	.short	0x0000


	//----- nvinfo : EIATTR_INT_WARP_WIDE_INSTR_OFFSETS
	.align		4
        /*0038*/ 	.byte	0x04, 0x31
        /*003a*/ 	.short	(.L_615 - .L_614)


	//   ....[0]....
.L_614:
        /*003c*/ 	.word	0x00003e60


	//   ....[1]....
        /*0040*/ 	.word	0x00006930


	//----- nvinfo : EIATTR_COOP_GROUP_MASK_REGIDS
	.align		4
.L_615:
        /*0044*/ 	.byte	0x04, 0x29
        /*0046*/ 	.short	(.L_617 - .L_616)


	//   ....[0]....
.L_616:
        /*0048*/ 	.word	0xffffffff


	//   ....[1]....
        /*004c*/ 	.word	0xffffffff


	//   ....[2]....
        /*0050*/ 	.word	0xffffffff


	//   ....[3]....
        /*0054*/ 	.word	0xffffffff


	//   ....[4]....
        /*0058*/ 	.word	0xffffffff


	//   ....[5]....
        /*005c*/ 	.word	0xffffffff


	//   ....[6]....
        /*0060*/ 	.word	0xffffffff


	//   ....[7]....
        /*0064*/ 	.word	0xffffffff


	//   ....[8]....
        /*0068*/ 	.word	0xffffffff


	//   ....[9]....
        /*006c*/ 	.word	0xffffffff


	//----- nvinfo : EIATTR_COOP_GROUP_INSTR_OFFSETS
	.align		4
.L_617:
        /*0070*/ 	.byte	0x04, 0x28
        /*0072*/ 	.short	(.L_619 - .L_618)


	//   ....[0]....
.L_618:
        /*0074*/ 	.word	0x00002160


	//   ....[1]....
        /*0078*/ 	.word	0x00002190


	//   ....[2]....
        /*007c*/ 	.word	0x00002280


	//   ....[3]....
        /*0080*/ 	.word	0x000022b0


	//   ....[4]....
        /*0084*/ 	.word	0x00002390


	//   ....[5]....
        /*0088*/ 	.word	0x000023c0


	//   ....[6]....
        /*008c*/ 	.word	0x00002450


	//   ....[7]....
        /*0090*/ 	.word	0x00002470


	//   ....[8]....
        /*0094*/ 	.word	0x000024a0


	//   ....[9]....
        /*0098*/ 	.word	0x000024c0


	//----- nvinfo : EIATTR_EXIT_INSTR_OFFSETS
	.align		4
.L_619:
        /*009c*/ 	.byte	0x04, 0x1c
        /*009e*/ 	.short	(.L_621 - .L_620)


	//   ....[0]....
.L_620:
        /*00a0*/ 	.word	0x00006a00


	//   ....[1]....
        /*00a4*/ 	.word	0x00006b40


	//   ....[2]....
        /*00a8*/ 	.word	0x00006dc0


	//----- nvinfo : EIATTR_MAX_THREADS
	.align		4
.L_621:
        /*00ac*/ 	.byte	0x04, 0x05
        /*00ae*/ 	.short	(.L_623 - .L_622)
.L_622:
        /*00b0*/ 	.word	0x00000280
        /*00b4*/ 	.word	0x00000001
        /*00b8*/ 	.word	0x00000001


	//----- nvinfo : EIATTR_CRS_STACK_SIZE
	.align		4
.L_623:
        /*00bc*/ 	.byte	0x04, 0x1e
        /*00be*/ 	.short	(.L_625 - .L_624)
.L_624:
        /*00c0*/ 	.word	0x00000000
.L_625:


//--------------------- .nv.info._Z35group_norm_nhwc_bwd_one_pass_kernelI11Bf16IOFp16WLi64ELi20ELi640EEv26Group_norm_nhwc_bwd_params --------------------------
	.section	.nv.info._Z35group_norm_nhwc_bwd_one_pass_kernelI11Bf16IOFp16WLi64ELi20ELi640EEv26Group_norm_nhwc_bwd_params,"",@"SHT_CUDA_INFO"
	.sectionflags	@""
	.align	4


	//----- nvinfo : EIATTR_CUDA_API_VERSION
	.align		4
        /*0000*/ 	.byte	0x04, 0x37
        /*0002*/ 	.short	(.L_627 - .L_626)
.L_626:
        /*0004*/ 	.word	0x00000082


	//----- nvinfo : EIATTR_SW2861232_WAR
	.align		4
.L_627:
        /*0008*/ 	.byte	0x01, 0x35
	.zero		2


	//----- nvinfo : EIATTR_PARAM_CBANK
	.align		4
        /*000c*/ 	.byte	0x04, 0x0a
        /*000e*/ 	.short	(.L_629 - .L_628)
	.align		4
.L_628:
        /*0010*/ 	.word	index@(.nv.constant0._Z35group_norm_nhwc_bwd_one_pass_kernelI11Bf16IOFp16WLi64ELi20ELi640EEv26Group_norm_nhwc_bwd_params)
        /*0014*/ 	.short	0x0160
        /*0016*/ 	.short	0x00b8


	//----- nvinfo : EIATTR_CBANK_PARAM_SIZE
	.align		4
.L_629:
        /*0018*/ 	.byte	0x03, 0x19
        /*001a*/ 	.short	0x00b8


	//----- nvinfo : EIATTR_KPARAM_INFO
	.align		4
        /*001c*/ 	.byte	0x04, 0x17
        /*001e*/ 	.short	(.L_631 - .L_630)
.L_630:
        /*0020*/ 	.word	0x00000000
        /*0024*/ 	.short	0x0000
        /*0026*/ 	.short	0x0000
        /*0028*/ 	.byte	0x00, 0xf0, 0xe1, 0x02


	//----- nvinfo : EIATTR_MAXREG_COUNT
	.align		4
.L_631:
        /*002c*/ 	.byte	0x03, 0x1b
        /*002e*/ 	.short	0x0060


	//----- nvinfo : EIATTR_NUM_BARRIERS
	.align		4
        /*0030*/ 	.byte	0x02, 0x4c
        /*0032*/ 	.byte	0x01
	.zero		1


	//----- nvinfo : EIATTR_MERCURY_ISA_VERSION
	.align		4
        /*0034*/ 	.byte	0x03, 0x5f
        /*0036*/ 	.short	0x0000


	//----- nvinfo : EIATTR_INT_WARP_WIDE_INSTR_OFFSETS
	.align		4
        /*0038*/ 	.byte	0x04, 0x31
        /*003a*/ 	.short	(.L_633 - .L_632)


	//   ....[0]....
.L_632:
        /*003c*/ 	.word	0x00002660


	//   ....[1]....
        /*0040*/ 	.word	0x00003c30


	//----- nvinfo : EIATTR_COOP_GROUP_MASK_REGIDS
	.align		4
.L_633:
        /*0044*/ 	.byte	0x04, 0x29
        /*0046*/ 	.short	(.L_635 - .L_634)


	//   ....[0]....
.L_634:
        /*0048*/ 	.word	0xffffffff


	//   ....[1]....
        /*004c*/ 	.word	0xffffffff


	//   ....[2]....
        /*0050*/ 	.word	0xffffffff


	//   ....[3]....
        /*0054*/ 	.word	0xffffffff


	//   ....[4]....
        /*0058*/ 	.word	0xffffffff


	//   ....[5]....
        /*005c*/ 	.word	0xffffffff


	//   ....[6]....
        /*0060*/ 	.word	0xffffffff


	//   ....[7]....
        /*0064*/ 	.word	0xffffffff


	//   ....[8]....
        /*0068*/ 	.word	0xffffffff


	//   ....[9]....
        /*006c*/ 	.word	0xffffffff


	//----- nvinfo : EIATTR_COOP_GROUP_INSTR_OFFSETS
	.align		4
.L_635:
        /*0070*/ 	.byte	0x04, 0x28
        /*0072*/ 	.short	(.L_637 - .L_636)


	//   ....[0]....
.L_636:
        /*0074*/ 	.word	0x00000b10


	//   ....[1]....
        /*0078*/ 	.word	0x00000b40


	//   ....[2]....
        /*007c*/ 	.word	0x00000b90


	//   ....[3]....
        /*0080*/ 	.word	0x00000bb0


	//   ....[4]....
        /*0084*/ 	.word	0x00000be0


	//   ....[5]....
        /*0088*/ 	.word	0x00000c00


	//   ....[6]....
        /*008c*/ 	.word	0x00000c30


	//   ....[7]....
        /*0090*/ 	.word	0x00000c50


	//   ....[8]....
        /*0094*/ 	.word	0x00000c80


	//   ....[9]....
        /*0098*/ 	.word	0x00000ca0


	//----- nvinfo : EIATTR_EXIT_INSTR_OFFSETS
	.align		4
.L_637:
        /*009c*/ 	.byte	0x04, 0x1c
        /*009e*/ 	.short	(.L_639 - .L_638)


	//   ....[0]....
.L_638:
        /*00a0*/ 	.word	0x00003d00


	//   ....[1]....
        /*00a4*/ 	.word	0x00003e40


	//   ....[2]....
        /*00a8*/ 	.word	0x000040c0


	//----- nvinfo : EIATTR_MAX_THREADS
	.align		4
.L_639:
        /*00ac*/ 	.byte	0x04, 0x05
        /*00ae*/ 	.short	(.L_641 - .L_640)
.L_640:
        /*00b0*/ 	.word	0x00000280
        /*00b4*/ 	.word	0x00000001
        /*00b8*/ 	.word	0x00000001


	//----- nvinfo : EIATTR_CRS_STACK_SIZE
	.align		4
.L_641:
        /*00bc*/ 	.byte	0x04, 0x1e
        /*00be*/ 	.short	(.L_643 - .L_642)
.L_642:
        /*00c0*/ 	.word	0x00000000
.L_643:


//--------------------- .nv.info._Z35group_norm_nhwc_bwd_one_pass_kernelI11Bf16IOFp16WLi128ELi20ELi640EEv26Group_norm_nhwc_bwd_params --------------------------
	.section	.nv.info._Z35group_norm_nhwc_bwd_one_pass_kernelI11Bf16IOFp16WLi128ELi20ELi640EEv26Group_norm_nhwc_bwd_params,"",@"SHT_CUDA_INFO"
	.sectionflags	@""
	.align	4


	//----- nvinfo : EIATTR_CUDA_API_VERSION
	.align		4
        /*0000*/ 	.byte	0x04, 0x37
        /*0002*/ 	.short	(.L_645 - .L_644)
.L_644:
        /*0004*/ 	.word	0x00000082


	//----- nvinfo : EIATTR_SW2861232_WAR
	.align		4
.L_645:
        /*0008*/ 	.byte	0x01, 0x35
	.zero		2


	//----- nvinfo : EIATTR_PARAM_CBANK
	.align		4
        /*000c*/ 	.byte	0x04, 0x0a
        /*000e*/ 	.short	(.L_647 - .L_646)
	.align		4
.L_646:
        /*0010*/ 	.word	index@(.nv.constant0._Z35group_norm_nhwc_bwd_one_pass_kernelI11Bf16IOFp16WLi128ELi20ELi640EEv26Group_norm_nhwc_bwd_params)
        /*0014*/ 	.short	0x0160
        /*0016*/ 	.short	0x00b8


	//----- nvinfo : EIATTR_CBANK_PARAM_SIZE
	.align		4
.L_647:
        /*0018*/ 	.byte	0x03, 0x19
        /*001a*/ 	.short	0x00b8


	//----- nvinfo : EIATTR_KPARAM_INFO
	.align		4
        /*001c*/ 	.byte	0x04, 0x17
        /*001e*/ 	.short	(.L_649 - .L_648)
.L_648:
        /*0020*/ 	.word	0x00000000
        /*0024*/ 	.short	0x0000
        /*0026*/ 	.short	0x0000
        /*0028*/ 	.byte	0x00, 0xf0, 0xe1, 0x02


	//----- nvinfo : EIATTR_MAXREG_COUNT
	.align		4
.L_649:
        /*002c*/ 	.byte	0x03, 0x1b
        /*002e*/ 	.short	0x0060


	//----- nvinfo : EIATTR_NUM_BARRIERS
	.align		4
        /*0030*/ 	.byte	0x02, 0x4c
        /*0032*/ 	.byte	0x01
	.zero		1


	//----- nvinfo : EIATTR_MERCURY_ISA_VERSION
	.align		4
        /*0034*/ 	.byte	0x03, 0x5f
        /*0036*/ 	.short	0x0000


	//----- nvinfo : EIATTR_INT_WARP_WIDE_INSTR_OFFSETS
	.align		4
        /*0038*/ 	.byte	0x04, 0x31
        /*003a*/ 	.short	(.L_651 - .L_650)


	//   ....[0]....
.L_650:
        /*003c*/ 	.word	0x000029d0


	//   ....[1]....
        /*0040*/ 	.word	0x00004290


	//----- nvinfo : EIATTR_COOP_GROUP_MASK_REGIDS
	.align		4
.L_651:
        /*0044*/ 	.byte	0x04, 0x29
        /*0046*/ 	.short	(.L_653 - .L_652)


	//   ....[0]....
.L_652:
        /*0048*/ 	.word	0xffffffff


	//   ....[1]....
        /*004c*/ 	.word	0xffffffff


	//   ....[2]....
        /*0050*/ 	.word	0xffffffff


	//   ....[3]....
        /*0054*/ 	.word	0xffffffff


	//   ....[4]....
        /*0058*/ 	.word	0xffffffff


	//   ....[5]....
        /*005c*/ 	.word	0xffffffff


	//   ....[6]....
        /*0060*/ 	.word	0xffffffff


	//   ....[7]....
        /*0064*/ 	.word	0xffffffff


	//   ....[8]....
        /*0068*/ 	.word	0xffffffff


	//   ....[9]....
        /*006c*/ 	.word	0xffffffff


	//----- nvinfo : EIATTR_COOP_GROUP_INSTR_OFFSETS
	.align		4
.L_653:
        /*0070*/ 	.byte	0x04, 0x28
        /*0072*/ 	.short	(.L_655 - .L_654)


	//   ....[0]....
.L_654:
        /*0074*/ 	.word	0x00000e30


	//   ....[1]....
        /*0078*/ 	.word	0x00000e40


	//   ....[2]....
        /*007c*/ 	.word	0x00000e70


	//   ....[3]....
        /*0080*/ 	.word	0x00000e90


	//   ....[4]....
        /*0084*/ 	.word	0x00000ec0


	//   ....[5]....
        /*0088*/ 	.word	0x00000ee0


	//   ....[6]....
        /*008c*/ 	.word	0x00000f10


	//   ....[7]....
        /*0090*/ 	.word	0x00000f30


	//   ....[8]....
        /*0094*/ 	.word	0x00000f60


	//   ....[9]....
        /*0098*/ 	.word	0x00000f80


	//----- nvinfo : EIATTR_EXIT_INSTR_OFFSETS
	.align		4
.L_655:
        /*009c*/ 	.byte	0x04, 0x1c
        /*009e*/ 	.short	(.L_657 - .L_656)


	//   ....[0]....
.L_656:
        /*00a0*/ 	.word	0x00004360


	//   ....[1]....
        /*00a4*/ 	.word	0x000044a0


	//   ....[2]....
        /*00a8*/ 	.word	0x00004720


	//----- nvinfo : EIATTR_MAX_THREADS
	.align		4
.L_657:
        /*00ac*/ 	.byte	0x04, 0x05
        /*00ae*/ 	.short	(.L_659 - .L_658)
.L_658:
        /*00b0*/ 	.word	0x00000280
        /*00b4*/ 	.word	0x00000001
        /*00b8*/ 	.word	0x00000001


	//----- nvinfo : EIATTR_CRS_STACK_SIZE
	.align		4
.L_659:
        /*00bc*/ 	.byte	0x04, 0x1e
        /*00be*/ 	.short	(.L_661 - .L_660)
.L_660:
        /*00c0*/ 	.word	0x00000000
.L_661:


//--------------------- .nv.info._Z35group_norm_nhwc_bwd_one_pass_kernelI11Bf16IOFp16WLi256ELi20ELi640EEv26Group_norm_nhwc_bwd_params --------------------------
	.section	.nv.info._Z35group_norm_nhwc_bwd_one_pass_kernelI11Bf16IOFp16WLi256ELi20ELi640EEv26Group_norm_nhwc_bwd_params,"",@"SHT_CUDA_INFO"
	.sectionflags	@""
	.align	4


	//----- nvinfo : EIATTR_CUDA_API_VERSION
	.align		4
        /*0000*/ 	.byte	0x04, 0x37
        /*0002*/ 	.short	(.L_663 - .L_662)
.L_662:
        /*0004*/ 	.word	0x00000082


	//----- nvinfo : EIATTR_SW2861232_WAR
	.align		4
.L_663:
        /*0008*/ 	.byte	0x01, 0x35
	.zero		2


	//----- nvinfo : EIATTR_PARAM_CBANK
	.align		4
        /*000c*/ 	.byte	0x04, 0x0a
        /*000e*/ 	.short	(.L_665 - .L_664)
	.align		4
.L_664:
        /*0010*/ 	.word	index@(.nv.constant0._Z35group_norm_nhwc_bwd_one_pass_kernelI11Bf16IOFp16WLi256ELi20ELi640EEv26Group_norm_nhwc_bwd_params)
        /*0014*/ 	.short	0x0160
        /*0016*/ 	.short	0x00b8


	//----- nvinfo : EIATTR_CBANK_PARAM_SIZE
	.align		4
.L_665:
        /*0018*/ 	.byte	0x03, 0x19
        /*001a*/ 	.short	0x00b8


	//----- nvinfo : EIATTR_KPARAM_INFO
	.align		4
        /*001c*/ 	.byte	0x04, 0x17
        /*001e*/ 	.short	(.L_667 - .L_666)
.L_666:
        /*0020*/ 	.word	0x00000000
        /*0024*/ 	.short	0x0000
        /*0026*/ 	.short	0x0000
        /*0028*/ 	.byte	0x00, 0xf0, 0xe1, 0x02


	//----- nvinfo : EIATTR_MAXREG_COUNT
	.align		4
.L_667:
        /*002c*/ 	.byte	0x03, 0x1b
        /*002e*/ 	.short	0x0060


	//----- nvinfo : EIATTR_NUM_BARRIERS
	.align		4
        /*0030*/ 	.byte	0x02, 0x4c
        /*0032*/ 	.byte	0x01
	.zero		1


	//----- nvinfo : EIATTR_MERCURY_ISA_VERSION
	.align		4
        /*0034*/ 	.byte	0x03, 0x5f
        /*0036*/ 	.short	0x0000


	//----- nvinfo : EIATTR_INT_WARP_WIDE_INSTR_OFFSETS
	.align		4
        /*0038*/ 	.byte	0x04, 0x31
        /*003a*/ 	.short	(.L_669 - .L_668)


	//   ....[0]....
.L_668:
        /*003c*/ 	.word	0x00003100


	//   ....[1]....
        /*0040*/ 	.word	0x00004fe0


	//----- nvinfo : EIATTR_COOP_GROUP_MASK_REGIDS
	.align		4
.L_669:
        /*0044*/ 	.byte	0x04, 0x29
        /*0046*/ 	.short	(.L_671 - .L_670)


	//   ....[0]....
.L_670:
        /*0048*/ 	.word	0xffffffff


	//   ....[1]....
        /*004c*/ 	.word	0xffffffff


	//   ....[2]....
        /*0050*/ 	.word	0xffffffff


	//   ....[3]....
        /*0054*/ 	.word	0xffffffff


	//   ....[4]....
        /*0058*/ 	.word	0xffffffff


	//   ....[5]....
        /*005c*/ 	.word	0xffffffff


	//   ....[6]....
        /*0060*/ 	.word	0xffffffff


	//   ....[7]....
        /*0064*/ 	.word	0xffffffff


	//   ....[8]....
        /*0068*/ 	.word	0xffffffff


	//   ....[9]....
        /*006c*/ 	.word	0xffffffff


	//----- nvinfo : EIATTR_COOP_GROUP_INSTR_OFFSETS
	.align		4
.L_671:
        /*0070*/ 	.byte	0x04, 0x28
        /*0072*/ 	.short	(.L_673 - .L_672)


	//   ....[0]....
.L_672:
        /*0074*/ 	.word	0x00001590


	//   ....[1]....
        /*0078*/ 	.word	0x000015b0


	//   ....[2]....
        /*007c*/ 	.word	0x00001620


	//   ....[3]....
        /*0080*/ 	.word	0x00001640


	//   ....[4]....
        /*0084*/ 	.word	0x00001670


	//   ....[5]....
        /*0088*/ 	.word	0x00001690


	//   ....[6]....
        /*008c*/ 	.word	0x000016c0


	//   ....[7]....
        /*0090*/ 	.word	0x000016e0


	//   ....[8]....
        /*0094*/ 	.word	0x00001710


	//   ....[9]....
        /*0098*/ 	.word	0x00001730


	//----- nvinfo : EIATTR_EXIT_INSTR_OFFSETS
	.align		4
.L_673:
        /*009c*/ 	.byte	0x04, 0x1c
        /*009e*/ 	.short	(.L_675 - .L_674)


	//   ....[0]....
.L_674:
        /*00a0*/ 	.word	0x000050b0


	//   ....[1]....
        /*00a4*/ 	.word	0x000051f0


	//   ....[2]....
        /*00a8*/ 	.word	0x00005470


	//----- nvinfo : EIATTR_MAX_THREADS
	.align		4
.L_675:
        /*00ac*/ 	.byte	0x04, 0x05
        /*00ae*/ 	.short	(.L_677 - .L_676)
.L_676:
        /*00b0*/ 	.word	0x00000280
        /*00b4*/ 	.word	0x00000001
        /*00b8*/ 	.word	0x00000001


	//----- nvinfo : EIATTR_CRS_STACK_SIZE
	.align		4
.L_677:
        /*00bc*/ 	.byte	0x04, 0x1e
        /*00be*/ 	.short	(.L_679 - .L_678)
.L_678:
        /*00c0*/ 	.word	0x00000000
.L_679:


//--------------------- .nv.info._Z35group_norm_nhwc_bwd_one_pass_kernelI11Bf16IOFp16WLi512ELi20ELi640EEv26Group_norm_nhwc_bwd_params --------------------------
	.section	.nv.info._Z35group_norm_nhwc_bwd_one_pass_kernelI11Bf16IOFp16WLi512ELi20ELi640EEv26Group_norm_nhwc_bwd_params,"",@"SHT_CUDA_INFO"
	.sectionflags	@""
	.align	4


	//----- nvinfo : EIATTR_CUDA_API_VERSION
	.align		4
        /*0000*/ 	.byte	0x04, 0x37
        /*0002*/ 	.short	(.L_681 - .L_680)
.L_680:
        /*0004*/ 	.word	0x00000082


	//----- nvinfo : EIATTR_SW2861232_WAR
	.align		4
.L_681:
        /*0008*/ 	.byte	0x01, 0x35
	.zero		2


	//----- nvinfo : EIATTR_PARAM_CBANK
	.align		4
        /*000c*/ 	.byte	0x04, 0x0a
        /*000e*/ 	.short	(.L_683 - .L_682)
	.align		4
.L_682:
        /*0010*/ 	.word	index@(.nv.constant0._Z35group_norm_nhwc_bwd_one_pass_kernelI11Bf16IOFp16WLi512ELi20ELi640EEv26Group_norm_nhwc_bwd_params)
        /*0014*/ 	.short	0x0160
        /*0016*/ 	.short	0x00b8


	//----- nvinfo : EIATTR_CBANK_PARAM_SIZE
	.align		4
.L_683:
        /*0018*/ 	.byte	0x03, 0x19
        /*001a*/ 	.short	0x00b8


	//----- nvinfo : EIATTR_KPARAM_INFO
	.align		4
        /*001c*/ 	.byte	0x04, 0x17
        /*001e*/ 	.short	(.L_685 - .L_684)
.L_684:
        /*0020*/ 	.word	0x00000000
        /*0024*/ 	.short	0x0000
        /*0026*/ 	.short	0x0000
        /*0028*/ 	.byte	0x00, 0xf0, 0xe1, 0x02


	//----- nvinfo : EIATTR_MAXREG_COUNT
	.align		4
.L_685:
        /*002c*/ 	.byte	0x03, 0x1b
        /*002e*/ 	.short	0x0060


	//----- nvinfo : EIATTR_NUM_BARRIERS
	.align		4
        /*0030*/ 	.byte	0x02, 0x4c
        /*0032*/ 	.byte	0x01
	.zero		1


	//----- nvinfo : EIATTR_MERCURY_ISA_VERSION
	.align		4
        /*0034*/ 	.byte	0x03, 0x5f
        /*0036*/ 	.short	0x0000


	//----- nvinfo : EIATTR_INT_WARP_WIDE_INSTR_OFFSETS
	.align		4
        /*0038*/ 	.byte	0x04, 0x31
        /*003a*/ 	.short	(.L_687 - .L_686)


	//   ....[0]....
.L_686:
        /*003c*/ 	.word	0x00003e60


	//   ....[1]....
        /*0040*/ 	.word	0x00006930


	//----- nvinfo : EIATTR_COOP_GROUP_MASK_REGIDS
	.align		4
.L_687:
        /*0044*/ 	.byte	0x04, 0x29
        /*0046*/ 	.short	(.L_689 - .L_688)


	//   ....[0]....
.L_688:
        /*0048*/ 	.word	0xffffffff


	//   ....[1]....
        /*004c*/ 	.word	0xffffffff


	//   ....[2]....
        /*0050*/ 	.word	0xffffffff


	//   ....[3]....
        /*0054*/ 	.word	0xffffffff


	//   ....[4]....
        /*0058*/ 	.word	0xffffffff


	//   ....[5]....
        /*005c*/ 	.word	0xffffffff


	//   ....[6]....
        /*0060*/ 	.word	0xffffffff


	//   ....[7]....
        /*0064*/ 	.word	0xffffffff


	//   ....[8]....
        /*0068*/ 	.word	0xffffffff


	//   ....[9]....
        /*006c*/ 	.word	0xffffffff


	//----- nvinfo : EIATTR_COOP_GROUP_INSTR_OFFSETS
	.align		4
.L_689:
        /*0070*/ 	.byte	0x04, 0x28
        /*0072*/ 	.short	(.L_691 - .L_690)


	//   ....[0]....
.L_690:
        /*0074*/ 	.word	0x00002160


	//   ....[1]....
        /*0078*/ 	.word	0x00002190


	//   ....[2]....
        /*007c*/ 	.word	0x00002280


	//   ....[3]....
        /*0080*/ 	.word	0x000022b0


	//   ....[4]....
        /*0084*/ 	.word	0x00002390


	//   ....[5]....
        /*0088*/ 	.word	0x000023c0


	//   ....[6]....
        /*008c*/ 	.word	0x00002450


	//   ....[7]....
        /*0090*/ 	.word	0x00002470


	//   ....[8]....
        /*0094*/ 	.word	0x000024a0


	//   ....[9]....
        /*0098*/ 	.word	0x000024c0


	//----- nvinfo : EIATTR_EXIT_INSTR_OFFSETS
	.align		4
.L_691:
        /*009c*/ 	.byte	0x04, 0x1c
        /*009e*/ 	.short	(.L_693 - .L_692)


	//   ....[0]....
.L_692:
        /*00a0*/ 	.word	0x00006a00


	//   ....[1]....
        /*00a4*/ 	.word	0x00006b40


	//   ....[2]....
        /*00a8*/ 	.word	0x00006dc0


	//----- nvinfo : EIATTR_MAX_THREADS
	.align		4
.L_693:
        /*00ac*/ 	.byte	0x04, 0x05
        /*00ae*/ 	.short	(.L_695 - .L_694)
.L_694:
        /*00b0*/ 	.word	0x00000280
        /*00b4*/ 	.word	0x00000001
        /*00b8*/ 	.word	0x00000001


	//----- nvinfo : EIATTR_CRS_STACK_SIZE
	.align		4
.L_695:
        /*00bc*/ 	.byte	0x04, 0x1e
        /*00be*/ 	.short	(.L_697 - .L_696)
.L_696:
        /*00c0*/ 	.word	0x00000000
.L_697:


//--------------------- .nv.info._Z35group_norm_nhwc_bwd_one_pass_kernelI11Fp16IOFp32WLi64ELi20ELi640EEv26Group_norm_nhwc_bwd_params --------------------------
	.section	.nv.info._Z35group_norm_nhwc_bwd_one_pass_kernelI11Fp16IOFp32WLi64ELi20ELi640EEv26Group_norm_nhwc_bwd_params,"",@"SHT_CUDA_INFO"
	.sectionflags	@""
	.align	4


	//----- nvinfo : EIATTR_CUDA_API_VERSION
	.align		4
        /*0000*/ 	.byte	0x04, 0x37
        /*0002*/ 	.short	(.L_699 - .L_698)
.L_698:
        /*0004*/ 	.word	0x00000082


	//----- nvinfo : EIATTR_SW2861232_WAR
	.align		4
.L_699:
        /*0008*/ 	.byte	0x01, 0x35
	.zero		2


	//----- nvinfo : EIATTR_PARAM_CBANK
	.align		4
        /*000c*/ 	.byte	0x04, 0x0a
        /*000e*/ 	.short	(.L_701 - .L_700)
	.align		4
.L_700:
        /*0010*/ 	.word	index@(.nv.constant0._Z35group_norm_nhwc_bwd_one_pass_kernelI11Fp16IOFp32WLi64ELi20ELi640EEv26Group_norm_nhwc_bwd_params)
        /*0014*/ 	.short	0x0160
        /*0016*/ 	.short	0x00b8


	//----- nvinfo : EIATTR_CBANK_PARAM_SIZE
	.align		4
.L_701:
        /*0018*/ 	.byte	0x03, 0x19
        /*001a*/ 	.short	0x00b8


	//----- nvinfo : EIATTR_KPARAM_INFO
	.align		4
        /*001c*/ 	.byte	0x04, 0x17
        /*001e*/ 	.short	(.L_703 - .L_702)
.L_702:
        /*0020*/ 	.word	0x00000000
        /*0024*/ 	.short	0x0000
        /*0026*/ 	.short	0x0000
        /*0028*/ 	.byte	0x00, 0xf0, 0xe1, 0x02


	//----- nvinfo : EIATTR_MAXREG_COUNT
	.align		4
.L_703:
        /*002c*/ 	.byte	0x03, 0x1b
        /*002e*/ 	.short	0x0060


	//----- nvinfo : EIATTR_NUM_BARRIERS
	.align		4
        /*0030*/ 	.byte	0x02, 0x4c
        /*0032*/ 	.byte	0x01
	.zero		1


	//----- nvinfo : EIATTR_MERCURY_ISA_VERSION
	.align		4
        /*0034*/ 	.byte	0x03, 0x5f
        /*0036*/ 	.short	0x0000


	//----- nvinfo : EIATTR_INT_WARP_WIDE_INSTR_OFFSETS
	.align		4
        /*0038*/ 	.byte	0x04, 0x31
        /*003a*/ 	.short	(.L_705 - .L_704)


	//   ....[0]....
.L_704:
        /*003c*/ 	.word	0x00002620


	//   ....[1]....
        /*0040*/ 	.word	0x00003bf0


	//----- nvinfo : EIATTR_COOP_GROUP_MASK_REGIDS
	.align		4
.L_705:
        /*0044*/ 	.byte	0x04, 0x29
        /*0046*/ 	.short	(.L_707 - .L_706)


	//   ....[0]....
.L_706:
        /*0048*/ 	.word	0xffffffff


	//   ....[1]....
        /*004c*/ 	.word	0xffffffff


	//   ....[2]....
        /*0050*/ 	.word	0xffffffff


	//   ....[3]....
        /*0054*/ 	.word	0xffffffff


	//   ....[4]....
        /*0058*/ 	.word	0xffffffff


	//   ....[5]....
        /*005c*/ 	.word	0xffffffff


	//   ....[6]....
        /*0060*/ 	.word	0xffffffff


	//   ....[7]....
        /*0064*/ 	.word	0xffffffff


	//   ....[8]....
        /*0068*/ 	.word	0xffffffff


	//   ....[9]....
        /*006c*/ 	.word	0xffffffff


	//----- nvinfo : EIATTR_COOP_GROUP_INSTR_OFFSETS
	.align		4
.L_707:
        /*0070*/ 	.byte	0x04, 0x28
        /*0072*/ 	.short	(.L_709 - .L_708)


	//   ....[0]....
.L_708:
        /*0074*/ 	.word	0x00000ab0


	//   ....[1]....
        /*0078*/ 	.word	0x00000ae0


	//   ....[2]....
        /*007c*/ 	.word	0x00000b30


	//   ....[3]....
        /*0080*/ 	.word	0x00000b50


	//   ....[4]....
        /*0084*/ 	.word	0x00000b80


	//   ....[5]....
        /*0088*/ 	.word	0x00000ba0


	//   ....[6]....
        /*008c*/ 	.word	0x00000bd0


	//   ....[7]....
        /*0090*/ 	.word	0x00000bf0


	//   ....[8]....
        /*0094*/ 	.word	0x00000c20


	//   ....[9]....
        /*0098*/ 	.word	0x00000c40


	//----- nvinfo : EIATTR_EXIT_INSTR_OFFSETS
	.align		4
.L_709:
        /*009c*/ 	.byte	0x04, 0x1c
        /*009e*/ 	.short	(.L_711 - .L_710)


	//   ....[0]....
.L_710:
        /*00a0*/ 	.word	0x00003cc0


	//   ....[1]....
        /*00a4*/ 	.word	0x00003e00


	//   ....[2]....
        /*00a8*/ 	.word	0x00004050


	//----- nvinfo : EIATTR_MAX_THREADS
	.align		4
.L_711:
        /*00ac*/ 	.byte	0x04, 0x05
        /*00ae*/ 	.short	(.L_713 - .L_712)
.L_712:
        /*00b0*/ 	.word	0x00000280
        /*00b4*/ 	.word	0x00000001
        /*00b8*/ 	.word	0x00000001


	//----- nvinfo : EIATTR_CRS_STACK_SIZE
	.align		4
.L_713:
        /*00bc*/ 	.byte	0x04, 0x1e
        /*00be*/ 	.short	(.L_715 - .L_714)
.L_714:
        /*00c0*/ 	.word	0x00000000
.L_715:


//--------------------- .nv.info._Z35group_norm_nhwc_bwd_one_pass_kernelI11Fp16IOFp32WLi128ELi20ELi640EEv26Group_norm_nhwc_bwd_params --------------------------
	.section	.nv.info._Z35group_norm_nhwc_bwd_one_pass_kernelI11Fp16IOFp32WLi128ELi20ELi640EEv26Group_norm_nhwc_bwd_params,"",@"SHT_CUDA_INFO"
	.sectionflags	@""
	.align	4


	//----- nvinfo : EIATTR_CUDA_API_VERSION
	.align		4
        /*0000*/ 	.byte	0x04, 0x37
        /*0002*/ 	.short	(.L_717 - .L_716)
.L_716:
        /*0004*/ 	.word	0x00000082


	//----- nvinfo : EIATTR_SW2861232_WAR
	.align		4
.L_717:
        /*0008*/ 	.byte	0x01, 0x35
	.zero		2


	//----- nvinfo : EIATTR_PARAM_CBANK
	.align		4
        /*000c*/ 	.byte	0x04, 0x0a
        /*000e*/ 	.short	(.L_719 - .L_718)
	.align		4
.L_718:
        /*0010*/ 	.word	index@(.nv.constant0._Z35group_norm_nhwc_bwd_one_pass_kernelI11Fp16IOFp32WLi128ELi20ELi640EEv26Group_norm_nhwc_bwd_params)
        /*0014*/ 	.short	0x0160
        /*0016*/ 	.short	0x00b8


	//----- nvinfo : EIATTR_CBANK_PARAM_SIZE
	.align		4
.L_719:
        /*0018*/ 	.byte	0x03, 0x19
        /*001a*/ 	.short	0x00b8


	//----- nvinfo : EIATTR_KPARAM_INFO
	.align		4
        /*001c*/ 	.byte	0x04, 0x17
        /*001e*/ 	.short	(.L_721 - .L_720)
.L_720:
        /*0020*/ 	.word	0x00000000
        /*0024*/ 	.short	0x0000
        /*0026*/ 	.short	0x0000
        /*0028*/ 	.byte	0x00, 0xf0, 0xe1, 0x02


	//----- nvinfo : EIATTR_MAXREG_COUNT
	.align		4
.L_721:
        /*002c*/ 	.byte	0x03, 0x1b
        /*002e*/ 	.short	0x0060


	//----- nvinfo : EIATTR_NUM_BARRIERS
	.align		4
        /*0030*/ 	.byte	0x02, 0x4c
        /*0032*/ 	.byte	0x01
	.zero		1


	//----- nvinfo : EIATTR_MERCURY_ISA_VERSION
	.align		4
        /*0034*/ 	.byte	0x03, 0x5f
        /*0036*/ 	.short	0x0000


	//----- nvinfo : EIATTR_INT_WARP_WIDE_INSTR_OFFSETS
	.align		4
        /*0038*/ 	.byte	0x04, 0x31
        /*003a*/ 	.short	(.L_723 - .L_722)


	//   ....[0]....
.L_722:
        /*003c*/ 	.word	0x00002990


	//   ....[1]....
        /*0040*/ 	.word	0x00004250


	//----- nvinfo : EIATTR_COOP_GROUP_MASK_REGIDS
	.align		4
.L_723:
        /*0044*/ 	.byte	0x04, 0x29
        /*0046*/ 	.short	(.L_725 - .L_724)


	//   ....[0]....
.L_724:
        /*0048*/ 	.word	0xffffffff


	//   ....[1]....
        /*004c*/ 	.word	0xffffffff


	//   ....[2]....
        /*0050*/ 	.word	0xffffffff


	//   ....[3]....
        /*0054*/ 	.word	0xffffffff


	//   ....[4]....
        /*0058*/ 	.word	0xffffffff


	//   ....[5]....
        /*005c*/ 	.word	0xffffffff


	//   ....[6]....
        /*0060*/ 	.word	0xffffffff


	//   ....[7]....
        /*0064*/ 	.word	0xffffffff


	//   ....[8]....
        /*0068*/ 	.word	0xffffffff


	//   ....[9]....
        /*006c*/ 	.word	0xffffffff


	//----- nvinfo : EIATTR_COOP_GROUP_INSTR_OFFSETS
	.align		4
.L_725:
        /*0070*/ 	.byte	0x04, 0x28
        /*0072*/ 	.short	(.L_727 - .L_726)


	//   ....[0]....
.L_726:
        /*0074*/ 	.word	0x00000de0


	//   ....[1]....
        /*0078*/ 	.word	0x00000e10


	//   ....[2]....
        /*007c*/ 	.word	0x00000e50


	//   ....[3]....
        /*0080*/ 	.word	0x00000e70


	//   ....[4]....
        /*0084*/ 	.word	0x00000ea0


	//   ....[5]....
        /*0088*/ 	.word	0x00000ec0


	//   ....[6]....
        /*008c*/ 	.word	0x00000ef0


	//   ....[7]....
        /*0090*/ 	.word	0x00000f10


	//   ....[8]....
        /*0094*/ 	.word	0x00000f40


	//   ....[9]....
        /*0098*/ 	.word	0x00000f60


	//----- nvinfo : EIATTR_EXIT_INSTR_OFFSETS
	.align		4
.L_727:
        /*009c*/ 	.byte	0x04, 0x1c
        /*009e*/ 	.short	(.L_729 - .L_728)


	//   ....[0]....
.L_728:
        /*00a0*/ 	.word	0x00004320


	//   ....[1]....
        /*00a4*/ 	.word	0x00004460


	//   ....[2]....
        /*00a8*/ 	.word	0x000046b0


	//----- nvinfo : EIATTR_MAX_THREADS
	.align		4
.L_729:
        /*00ac*/ 	.byte	0x04, 0x05
        /*00ae*/ 	.short	(.L_731 - .L_730)
.L_730:
        /*00b0*/ 	.word	0x00000280
        /*00b4*/ 	.word	0x00000001
        /*00b8*/ 	.word	0x00000001


	//----- nvinfo : EIATTR_CRS_STACK_SIZE
	.align		4
.L_731:
        /*00bc*/ 	.byte	0x04, 0x1e
        /*00be*/ 	.short	(.L_733 - .L_732)
.L_732:
        /*00c0*/ 	.word	0x00000000
.L_733:


//--------------------- .nv.info._Z35group_norm_nhwc_bwd_one_pass_kernelI11Fp16IOFp32WLi256ELi20ELi640EEv26Group_norm_nhwc_bwd_params --------------------------
	.section	.nv.info._Z35group_norm_nhwc_bwd_one_pass_kernelI11Fp16IOFp32WLi256ELi20ELi640EEv26Group_norm_nhwc_bwd_params,"",@"SHT_CUDA_INFO"
	.sectionflags	@""
	.align	4


	//----- nvinfo : EIATTR_CUDA_API_VERSION
	.align		4
        /*0000*/ 	.byte	0x04, 0x37
        /*0002*/ 	.short	(.L_735 - .L_734)
.L_734:
        /*0004*/ 	.word	0x00000082


	//----- nvinfo : EIATTR_SW2861232_WAR
	.align		4
.L_735:
        /*0008*/ 	.byte	0x01, 0x35
	.zero		2


	//----- nvinfo : EIATTR_PARAM_CBANK
	.align		4
        /*000c*/ 	.byte	0x04, 0x0a
        /*000e*/ 	.short	(.L_737 - .L_736)
	.align		4
.L_736:
        /*0010*/ 	.word	index@(.nv.constant0._Z35group_norm_nhwc_bwd_one_pass_kernelI11Fp16IOFp32WLi256ELi20ELi640EEv26Group_norm_nhwc_bwd_params)
        /*0014*/ 	.short	0x0160
        /*0016*/ 	.short	0x00b8


	//----- nvinfo : EIATTR_CBANK_PARAM_SIZE
	.align		4
.L_737:
        /*0018*/ 	.byte	0x03, 0x19
        /*001a*/ 	.short	0x00b8


	//----- nvinfo : EIATTR_KPARAM_INFO
	.align		4
        /*001c*/ 	.byte	0x04, 0x17
        /*001e*/ 	.short	(.L_739 - .L_738)
.L_738:
        /*0020*/ 	.word	0x00000000
        /*0024*/ 	.short	0x0000
        /*0026*/ 	.short	0x0000
        /*0028*/ 	.byte	0x00, 0xf0, 0xe1, 0x02


	//----- nvinfo : EIATTR_MAXREG_COUNT
	.align		4
.L_739:
        /*002c*/ 	.byte	0x03, 0x1b
        /*002e*/ 	.short	0x0060


	//----- nvinfo : EIATTR_NUM_BARRIERS
	.align		4
        /*0030*/ 	.byte	0x02, 0x4c
        /*0032*/ 	.byte	0x01
	.zero		1


	//----- nvinfo : EIATTR_MERCURY_ISA_VERSION
	.align		4
        /*0034*/ 	.byte	0x03, 0x5f
        /*0036*/ 	.short	0x0000


	//----- nvinfo : EIATTR_INT_WARP_WIDE_INSTR_OFFSETS
	.align		4
        /*0038*/ 	.byte	0x04, 0x31
        /*003a*/ 	.short	(.L_741 - .L_740)


	//   ....[0]....
.L_740:
        /*003c*/ 	.word	0x00003090


	//   ....[1]....
        /*0040*/ 	.word	0x00004f70


	//----- nvinfo : EIATTR_COOP_GROUP_MASK_REGIDS
	.align		4
.L_741:
        /*0044*/ 	.byte	0x04, 0x29
        /*0046*/ 	.short	(.L_743 - .L_742)


	//   ....[0]....
.L_742:
        /*0048*/ 	.word	0xffffffff


	//   ....[1]....
        /*004c*/ 	.word	0xffffffff


	//   ....[2]....
        /*0050*/ 	.word	0xffffffff


	//   ....[3]....
        /*0054*/ 	.word	0xffffffff


	//   ....[4]....
        /*0058*/ 	.word	0xffffffff


	//   ....[5]....
        /*005c*/ 	.word	0xffffffff


	//   ....[6]....
        /*0060*/ 	.word	0xffffffff


	//   ....[7]....
        /*0064*/ 	.word	0xffffffff


	//   ....[8]....
        /*0068*/ 	.word	0xffffffff


	//   ....[9]....
        /*006c*/ 	.word	0xffffffff


	//----- nvinfo : EIATTR_COOP_GROUP_INSTR_OFFSETS
	.align		4
.L_743:
        /*0070*/ 	.byte	0x04, 0x28
        /*0072*/ 	.short	(.L_745 - .L_744)


	//   ....[0]....
.L_744:
        /*0074*/ 	.word	0x00001510


	//   ....[1]....
        /*0078*/ 	.word	0x00001530


	//   ....[2]....
        /*007c*/ 	.word	0x00001590


	//   ....[3]....
        /*0080*/ 	.word	0x000015a0


	//   ....[4]....
        /*0084*/ 	.word	0x000015d0


	//   ....[5]....
        /*0088*/ 	.word	0x000015f0


	//   ....[6]....
        /*008c*/ 	.word	0x00001620


	//   ....[7]....
        /*0090*/ 	.word	0x00001640


	//   ....[8]....
        /*0094*/ 	.word	0x00001670


	//   ....[9]....
        /*0098*/ 	.word	0x000016b0


	//----- nvinfo : EIATTR_EXIT_INSTR_OFFSETS
	.align		4
.L_745:
        /*009c*/ 	.byte	0x04, 0x1c
        /*009e*/ 	.short	(.L_747 - .L_746)


	//   ....[0]....
.L_746:
        /*00a0*/ 	.word	0x00005040


	//   ....[1]....
        /*00a4*/ 	.word	0x00005180


	//   ....[2]....
        /*00a8*/ 	.word	0x000053d0


	//----- nvinfo : EIATTR_MAX_THREADS
	.align		4
.L_747:
        /*00ac*/ 	.byte	0x04, 0x05
        /*00ae*/ 	.short	(.L_749 - .L_748)
.L_748:
        /*00b0*/ 	.word	0x00000280
        /*00b4*/ 	.word	0x00000001
        /*00b8*/ 	.word	0x00000001


	//----- nvinfo : EIATTR_CRS_STACK_SIZE
	.align		4
.L_749:
        /*00bc*/ 	.byte	0x04, 0x1e
        /*00be*/ 	.short	(.L_751 - .L_750)
.L_750:
        /*00c0*/ 	.word	0x00000000
.L_751:


//--------------------- .nv.info._Z35group_norm_nhwc_bwd_one_pass_kernelI11Fp16IOFp32WLi512ELi20ELi640EEv26Group_norm_nhwc_bwd_params --------------------------
	.section	.nv.info._Z35group_norm_nhwc_bwd_one_pass_kernelI11Fp16IOFp32WLi512ELi20ELi640EEv26Group_norm_nhwc_bwd_params,"",@"SHT_CUDA_INFO"
	.sectionflags	@""
	.align	4


	//----- nvinfo : EIATTR_CUDA_API_VERSION
	.align		4
        /*0000*/ 	.byte	0x04, 0x37
        /*0002*/ 	.short	(.L_753 - .L_752)
.L_752:
        /*0004*/ 	.word	0x00000082


	//----- nvinfo : EIATTR_SW2861232_WAR
	.align		4
.L_753:
        /*0008*/ 	.byte	0x01, 0x35
	.zero		2


	//----- nvinfo : EIATTR_PARAM_CBANK
	.align		4
        /*000c*/ 	.byte	0x04, 0x0a
        /*000e*/ 	.short	(.L_755 - .L_754)
	.align		4
.L_754:
        /*0010*/ 	.word	index@(.nv.constant0._Z35group_norm_nhwc_bwd_one_pass_kernelI11Fp16IOFp32WLi512ELi20ELi640EEv26Group_norm_nhwc_bwd_params)
        /*0014*/ 	.short	0x0160
        /*0016*/ 	.short	0x00b8


	//----- nvinfo : EIATTR_CBANK_PARAM_SIZE
	.align		4
.L_755:
        /*0018*/ 	.byte	0x03, 0x19
        /*001a*/ 	.short	0x00b8


	//----- nvinfo : EIATTR_KPARAM_INFO
	.align		4
        /*001c*/ 	.byte	0x04, 0x17
        /*001e*/ 	.short	(.L_757 - .L_756)
.L_756:
        /*0020*/ 	.word	0x00000000
        /*0024*/ 	.short	0x0000
        /*0026*/ 	.short	0x0000
        /*0028*/ 	.byte	0x00, 0xf0, 0xe1, 0x02


	//----- nvinfo : EIATTR_MAXREG_COUNT
	.align		4
.L_757:
        /*002c*/ 	.byte	0x03, 0x1b
        /*002e*/ 	.short	0x0060


	//----- nvinfo : EIATTR_NUM_BARRIERS
	.align		4
        /*0030*/ 	.byte	0x02, 0x4c
        /*0032*/ 	.byte	0x01
	.zero		1


	//----- nvinfo : EIATTR_MERCURY_ISA_VERSION
	.align		4
        /*0034*/ 	.byte	0x03, 0x5f
        /*0036*/ 	.short	0x0000


	//----- nvinfo : EIATTR_INT_WARP_WIDE_INSTR_OFFSETS
	.align		4
        /*0038*/ 	.byte	0x04, 0x31
        /*003a*/ 	.short	(.L_759 - .L_758)


	//   ....[0]....
.L_758:
        /*003c*/ 	.word	0x00003df0


	//   ....[1]....
        /*0040*/ 	.word	0x00006890


	//----- nvinfo : EIATTR_COOP_GROUP_MASK_REGIDS
	.align		4
.L_759:
        /*0044*/ 	.byte	0x04, 0x29
        /*0046*/ 	.short	(.L_761 - .L_760)


	//   ....[0]....
.L_760:
        /*0048*/ 	.word	0xffffffff


	//   ....[1]....
        /*004c*/ 	.word	0xffffffff


	//   ....[2]....
        /*0050*/ 	.word	0xffffffff


	//   ....[3]....
        /*0054*/ 	.word	0xffffffff


	//   ....[4]....
        /*0058*/ 	.word	0xffffffff


	//   ....[5]....
        /*005c*/ 	.word	0xffffffff


	//   ....[6]....
        /*0060*/ 	.word	0xffffffff


	//   ....[7]....
        /*0064*/ 	.word	0xffffffff


	//   ....[8]....
        /*0068*/ 	.word	0xffffffff


	//   ....[9]....
        /*006c*/ 	.word	0xffffffff


	//----- nvinfo : EIATTR_COOP_GROUP_INSTR_OFFSETS
	.align		4
.L_761:
        /*0070*/ 	.byte	0x04, 0x28
        /*0072*/ 	.short	(.L_763 - .L_762)


	//   ....[0]....
.L_762:
        /*0074*/ 	.word	0x00002110


	//   ....[1]....
        /*0078*/ 	.word	0x00002140


	//   ....[2]....
        /*007c*/ 	.word	0x00002220


	//   ....[3]....
        /*0080*/ 	.word	0x00002250


	//   ....[4]....
        /*0084*/ 	.word	0x00002330


	//   ....[5]....
        /*0088*/ 	.word	0x00002360


	//   ....[6]....
        /*008c*/ 	.word	0x000023e0


	//   ....[7]....
        /*0090*/ 	.word	0x00002400


	//   ....[8]....
        /*0094*/ 	.word	0x00002430


	//   ....[9]....
        /*0098*/ 	.word	0x00002450


	//----- nvinfo : EIATTR_EXIT_INSTR_OFFSETS
	.align		4
.L_763:
        /*009c*/ 	.byte	0x04, 0x1c
        /*009e*/ 	.short	(.L_765 - .L_764)


	//   ....[0]....
.L_764:
        /*00a0*/ 	.word	0x00006960


	//   ....[1]....
        /*00a4*/ 	.word	0x00006aa0


	//   ....[2]....
        /*00a8*/ 	.word	0x00006cf0


	//----- nvinfo : EIATTR_MAX_THREADS
	.align		4
.L_765:
        /*00ac*/ 	.byte	0x04, 0x05
        /*00ae*/ 	.short	(.L_767 - .L_766)
.L_766:
        /*00b0*/ 	.word	0x00000280
        /*00b4*/ 	.word	0x00000001
        /*00b8*/ 	.word	0x00000001


	//----- nvinfo : EIATTR_CRS_STACK_SIZE
	.align		4
.L_767:
        /*00bc*/ 	.byte	0x04, 0x1e
        /*00be*/ 	.short	(.L_769 - .L_768)
.L_768:
        /*00c0*/ 	.word	0x00000000
.L_769:


//--------------------- .nv.info._Z35group_norm_nhwc_bwd_one_pass_kernelI11Fp16IOBf16WLi64ELi20ELi640EEv26Group_norm_nhwc_bwd_params --------------------------
	.section	.nv.info._Z35group_norm_nhwc_bwd_one_pass_kernelI11Fp16IOBf16WLi64ELi20ELi640EEv26Group_norm_nhwc_bwd_params,"",@"SHT_CUDA_INFO"
	.sectionflags	@""
	.align	4


	//----- nvinfo : EIATTR_CUDA_API_VERSION
	.align		4
        /*0000*/ 	.byte	0x04, 0x37
        /*0002*/ 	.short	(.L_771 - .L_770)
.L_770:
        /*0004*/ 	.word	0x00000082


	//----- nvinfo : EIATTR_SW2861232_WAR
	.align		4
.L_771:
        /*0008*/ 	.byte	0x01, 0x35
	.zero		2


	//----- nvinfo : EIATTR_PARAM_CBANK
	.align		4
        /*000c*/ 	.byte	0x04, 0x0a
        /*000e*/ 	.short	(.L_773 - .L_772)
	.align		4
.L_772:
        /*0010*/ 	.word	index@(.nv.constant0._Z35group_norm_nhwc_bwd_one_pass_kernelI11Fp16IOBf16WLi64ELi20ELi640EEv26Group_norm_nhwc_bwd_params)
        /*0014*/ 	.short	0x0160
        /*0016*/ 	.short	0x00b8


	//----- nvinfo : EIATTR_CBANK_PARAM_SIZE
	.align		4
.L_773:
        /*0018*/ 	.byte	0x03, 0x19
        /*001a*/ 	.short	0x00b8


	//----- nvinfo : EIATTR_KPARAM_INFO
	.align		4
        /*001c*/ 	.byte	0x04, 0x17
        /*001e*/ 	.short	(.L_775 - .L_774)
.L_774:
        /*0020*/ 	.word	0x00000000
        /*0024*/ 	.short	0x0000
        /*0026*/ 	.short	0x0000
        /*0028*/ 	.byte	0x00, 0xf0, 0xe1, 0x02


	//----- nvinfo : EIATTR_MAXREG_COUNT
	.align		4
.L_775:
        /*002c*/ 	.byte	0x03, 0x1b
        /*002e*/ 	.short	0x0060


	//----- nvinfo : EIATTR_NUM_BARRIERS
	.align		4
        /*0030*/ 	.byte	0x02, 0x4c
        /*0032*/ 	.byte	0x01
	.zero		1


	//----- nvinfo : EIATTR_MERCURY_ISA_VERSION
	.align		4
        /*0034*/ 	.byte	0x03, 0x5f
        /*0036*/ 	.short	0x0000


	//----- nvinfo : EIATTR_INT_WARP_WIDE_INSTR_OFFSETS
	.align		4
        /*0038*/ 	.byte	0x04, 0x31
        /*003a*/ 	.short	(.L_777 - .L_776)


	//   ....[0]....
.L_776:
        /*003c*/ 	.word	0x00002650


	//   ....[1]....
        /*0040*/ 	.word	0x00003c20


	//----- nvinfo : EIATTR_COOP_GROUP_MASK_REGIDS
	.align		4
.L_777:
        /*0044*/ 	.byte	0x04, 0x29
        /*0046*/ 	.short	(.L_779 - .L_778)


	//   ....[0]....
.L_778:
        /*0048*/ 	.word	0xffffffff


	//   ....[1]....
        /*004c*/ 	.word	0xffffffff


	//   ....[2]....
        /*0050*/ 	.word	0xffffffff


	//   ....[3]....
        /*0054*/ 	.word	0xffffffff


	//   ....[4]....
        /*0058*/ 	.word	0xffffffff


	//   ....[5]....
        /*005c*/ 	.word	0xffffffff


	//   ....[6]....
        /*0060*/ 	.word	0xffffffff


	//   ....[7]....
        /*0064*/ 	.word	0xffffffff


	//   ....[8]....
        /*0068*/ 	.word	0xffffffff


	//   ....[9]....
        /*006c*/ 	.word	0xffffffff


	//----- nvinfo : EIATTR_COOP_GROUP_INSTR_OFFSETS
	.align		4
.L_779:
        /*0070*/ 	.byte	0x04, 0x28
        /*0072*/ 	.short	(.L_781 - .L_780)


	//   ....[0]....
.L_780:
        /*0074*/ 	.word	0x00000b10


	//   ....[1]....
        /*0078*/ 	.word	0x00000b40


	//   ....[2]....
        /*007c*/ 	.word	0x00000b90


	//   ....[3]....
        /*0080*/ 	.word	0x00000bb0


	//   ....[4]....
        /*0084*/ 	.word	0x00000be0


	//   ....[5]....
        /*0088*/ 	.word	0x00000c00


	//   ....[6]....
        /*008c*/ 	.word	0x00000c30


	//   ....[7]....
        /*0090*/ 	.word	0x00000c50


	//   ....[8]....
        /*0094*/ 	.word	0x00000c80


	//   ....[9]....
        /*0098*/ 	.word	0x00000ca0


	//----- nvinfo : EIATTR_EXIT_INSTR_OFFSETS
	.align		4
.L_781:
        /*009c*/ 	.byte	0x04, 0x1c
        /*009e*/ 	.short	(.L_783 - .L_782)


	//   ....[0]....
.L_782:
        /*00a0*/ 	.word	0x00003cf0


	//   ....[1]....
        /*00a4*/ 	.word	0x00003e30


	//   ....[2]....
        /*00a8*/ 	.word	0x000040b0


	//----- nvinfo : EIATTR_MAX_THREADS
	.align		4
.L_783:
        /*00ac*/ 	.byte	0x04, 0x05
        /*00ae*/ 	.short	(.L_785 - .L_784)
.L_784:
        /*00b0*/ 	.word	0x00000280
        /*00b4*/ 	.word	0x00000001
        /*00b8*/ 	.word	0x00000001


	//----- nvinfo : EIATTR_CRS_STACK_SIZE
	.align		4
.L_785:
        /*00bc*/ 	.byte	0x04, 0x1e
        /*00be*/ 	.short	(.L_787 - .L_786)
.L_786:
        /*00c0*/ 	.word	0x00000000
.L_787:


//--------------------- .nv.info._Z35group_norm_nhwc_bwd_one_pass_kernelI11Fp16IOBf16WLi128ELi20ELi640EEv26Group_norm_nhwc_bwd_params --------------------------
	.section	.nv.info._Z35group_norm_nhwc_bwd_one_pass_kernelI11Fp16IOBf16WLi128ELi20ELi640EEv26Group_norm_nhwc_bwd_params,"",@"SHT_CUDA_INFO"
	.sectionflags	@""
	.align	4


	//----- nvinfo : EIATTR_CUDA_API_VERSION
	.align		4
        /*0000*/ 	.byte	0x04, 0x37
        /*0002*/ 	.short	(.L_789 - .L_788)
.L_788:
        /*0004*/ 	.word	0x00000082


	//----- nvinfo : EIATTR_SW2861232_WAR
	.align		4
.L_789:
        /*0008*/ 	.byte	0x01, 0x35
	.zero		2


	//----- nvinfo : EIATTR_PARAM_CBANK
	.align		4
        /*000c*/ 	.byte	0x04, 0x0a
        /*000e*/ 	.short	(.L_791 - .L_790)
	.align		4
.L_790:
        /*0010*/ 	.word	index@(.nv.constant0._Z35group_norm_nhwc_bwd_one_pass_kernelI11Fp16IOBf16WLi128ELi20ELi640EEv26Group_norm_nhwc_bwd_params)
        /*0014*/ 	.short	0x0160
        /*0016*/ 	.short	0x00b8


	//----- nvinfo : EIATTR_CBANK_PARAM_SIZE
	.align		4
.L_791:
        /*0018*/ 	.byte	0x03, 0x19
        /*001a*/ 	.short	0x00b8


	//----- nvinfo : EIATTR_KPARAM_INFO
	.align		4
        /*001c*/ 	.byte	0x04, 0x17
        /*001e*/ 	.short	(.L_793 - .L_792)
.L_792:
        /*0020*/ 	.word	0x00000000
        /*0024*/ 	.short	0x0000
        /*0026*/ 	.short	0x0000
        /*0028*/ 	.byte	0x00, 0xf0, 0xe1, 0x02


	//----- nvinfo : EIATTR_MAXREG_COUNT
	.align		4
.L_793:
        /*002c*/ 	.byte	0x03, 0x1b
        /*002e*/ 	.short	0x0060


	//----- nvinfo : EIATTR_NUM_BARRIERS
	.align		4
        /*0030*/ 	.byte	0x02, 0x4c
        /*0032*/ 	.byte	0x01
	.zero		1


	//----- nvinfo : EIATTR_MERCURY_ISA_VERSION
	.align		4
        /*0034*/ 	.byte	0x03, 0x5f
        /*0036*/ 	.short	0x0000


	//----- nvinfo : EIATTR_INT_WARP_WIDE_INSTR_OFFSETS
	.align		4
        /*0038*/ 	.byte	0x04, 0x31
        /*003a*/ 	.short	(.L_795 - .L_794)


	//   ....[0]....
.L_794:
        /*003c*/ 	.word	0x000029d0


	//   ....[1]....
        /*0040*/ 	.word	0x00004290


	//----- nvinfo : EIATTR_COOP_GROUP_MASK_REGIDS
	.align		4
.L_795:
        /*0044*/ 	.byte	0x04, 0x29
        /*0046*/ 	.short	(.L_797 - .L_796)


	//   ....[0]....
.L_796:
        /*0048*/ 	.word	0xffffffff


	//   ....[1]....
        /*004c*/ 	.word	0xffffffff


	//   ....[2]....
        /*0050*/ 	.word	0xffffffff


	//   ....[3]....
        /*0054*/ 	.word	0xffffffff


	//   ....[4]....
        /*0058*/ 	.word	0xffffffff


	//   ....[5]....
        /*005c*/ 	.word	0xffffffff


	//   ....[6]....
        /*0060*/ 	.word	0xffffffff


	//   ....[7]....
        /*0064*/ 	.word	0xffffffff


	//   ....[8]....
        /*0068*/ 	.word	0xffffffff


	//   ....[9]....
        /*006c*/ 	.word	0xffffffff


	//----- nvinfo : EIATTR_COOP_GROUP_INSTR_OFFSETS
	.align		4
.L_797:
        /*0070*/ 	.byte	0x04, 0x28
        /*0072*/ 	.short	(.L_799 - .L_798)


	//   ....[0]....
.L_798:
        /*0074*/ 	.word	0x00000e30


	//   ....[1]....
        /*0078*/ 	.word	0x00000e40


	//   ....[2]....
        /*007c*/ 	.word	0x00000e70


	//   ....[3]....
        /*0080*/ 	.word	0x00000e90


	//   ....[4]....
        /*0084*/ 	.word	0x00000ec0


	//   ....[5]....
        /*0088*/ 	.word	0x00000ee0


	//   ....[6]....
        /*008c*/ 	.word	0x00000f10


	//   ....[7]....
        /*0090*/ 	.word	0x00000f30


	//   ....[8]....
        /*0094*/ 	.word	0x00000f60


	//   ....[9]....
        /*0098*/ 	.word	0x00000f80


	//----- nvinfo : EIATTR_EXIT_INSTR_OFFSETS
	.align		4
.L_799:
        /*009c*/ 	.byte	0x04, 0x1c
        /*009e*/ 	.short	(.L_801 - .L_800)


	//   ....[0]....
.L_800:
        /*00a0*/ 	.word	0x00004360


	//   ....[1]....
        /*00a4*/ 	.word	0x000044a0


	//   ....[2]....
        /*00a8*/ 	.word	0x00004720


	//----- nvinfo : EIATTR_MAX_THREADS
	.align		4
.L_801:
        /*00ac*/ 	.byte	0x04, 0x05
        /*00ae*/ 	.short	(.L_803 - .L_802)
.L_802:
        /*00b0*/ 	.word	0x00000280
        /*00b4*/ 	.word	0x00000001
        /*00b8*/ 	.word	0x00000001


	//----- nvinfo : EIATTR_CRS_STACK_SIZE
	.align		4
.L_803:
        /*00bc*/ 	.byte	0x04, 0x1e
        /*00be*/ 	.short	(.L_805 - .L_804)
.L_804:
        /*00c0*/ 	.word	0x00000000
.L_805:


//--------------------- .nv.info._Z35group_norm_nhwc_bwd_one_pass_kernelI11Fp16IOBf16WLi256ELi20ELi640EEv26Group_norm_nhwc_bwd_params --------------------------
	.section	.nv.info._Z35group_norm_nhwc_bwd_one_pass_kernelI11Fp16IOBf16WLi256ELi20ELi640EEv26Group_norm_nhwc_bwd_params,"",@"SHT_CUDA_INFO"
	.sectionflags	@""
	.align	4


	//----- nvinfo : EIATTR_CUDA_API_VERSION
	.align		4
        /*0000*/ 	.byte	0x04, 0x37
        /*0002*/ 	.short	(.L_807 - .L_806)
.L_806:
        /*0004*/ 	.word	0x00000082


	//----- nvinfo : EIATTR_SW2861232_WAR
	.align		4
.L_807:
        /*0008*/ 	.byte	0x01, 0x35
	.zero		2


	//----- nvinfo : EIATTR_PARAM_CBANK
	.align		4
        /*000c*/ 	.byte	0x04, 0x0a
        /*000e*/ 	.short	(.L_809 - .L_808)
	.align		4
.L_808:
        /*0010*/ 	.word	index@(.nv.constant0._Z35group_norm_nhwc_bwd_one_pass_kernelI11Fp16IOBf16WLi256ELi20ELi640EEv26Group_norm_nhwc_bwd_params)
        /*0014*/ 	.short	0x0160
        /*0016*/ 	.short	0x00b8


	//----- nvinfo : EIATTR_CBANK_PARAM_SIZE
	.align		4
.L_809:
        /*0018*/ 	.byte	0x03, 0x19
        /*001a*/ 	.short	0x00b8


	//----- nvinfo : EIATTR_KPARAM_INFO
	.align		4
        /*001c*/ 	.byte	0x04, 0x17
        /*001e*/ 	.short	(.L_811 - .L_810)
.L_810:
        /*0020*/ 	.word	0x00000000
        /*0024*/ 	.short	0x0000
        /*0026*/ 	.short	0x0000
        /*0028*/ 	.byte	0x00, 0xf0, 0xe1, 0x02


	//----- nvinfo : EIATTR_MAXREG_COUNT
	.align		4
.L_811:
        /*002c*/ 	.byte	0x03, 0x1b
        /*002e*/ 	.short	0x0060


	//----- nvinfo : EIATTR_NUM_BARRIERS
	.align		4
        /*0030*/ 	.byte	0x02, 0x4c
        /*0032*/ 	.byte	0x01
	.zero		1


	//----- nvinfo : EIATTR_MERCURY_ISA_VERSION
	.align		4
        /*0034*/ 	.byte	0x03, 0x5f
        /*0036*/ 	.short	0x0000


	//----- nvinfo : EIATTR_INT_WARP_WIDE_INSTR_OFFSETS
	.align		4
        /*0038*/ 	.byte	0x04, 0x31
        /*003a*/ 	.short	(.L_813 - .L_812)


	//   ....[0]....
.L_812:
        /*003c*/ 	.word	0x00003100


	//   ....[1]....
        /*0040*/ 	.word	0x00004fe0


	//----- nvinfo : EIATTR_COOP_GROUP_MASK_REGIDS
	.align		4
.L_813:
        /*0044*/ 	.byte	0x04, 0x29
        /*0046*/ 	.short	(.L_815 - .L_814)


	//   ....[0]....
.L_814:
        /*0048*/ 	.word	0xffffffff


	//   ....[1]....
        /*004c*/ 	.word	0xffffffff


	//   ....[2]....
        /*0050*/ 	.word	0xffffffff


	//   ....[3]....
        /*0054*/ 	.word	0xffffffff


	//   ....[4]....
        /*0058*/ 	.word	0xffffffff


	//   ....[5]....
        /*005c*/ 	.word	0xffffffff


	//   ....[6]....
        /*0060*/ 	.word	0xffffffff


	//   ....[7]....
        /*0064*/ 	.word	0xffffffff


	//   ....[8]....
        /*0068*/ 	.word	0xffffffff


	//   ....[9]....
        /*006c*/ 	.word	0xffffffff


	//----- nvinfo : EIATTR_COOP_GROUP_INSTR_OFFSETS
	.align		4
.L_815:
        /*0070*/ 	.byte	0x04, 0x28
        /*0072*/ 	.short	(.L_817 - .L_816)


	//   ....[0]....
.L_816:
        /*0074*/ 	.word	0x00001570


	//   ....[1]....
        /*0078*/ 	.word	0x00001580


	//   ....[2]....
        /*007c*/ 	.word	0x000015e0


	//   ....[3]....
        /*0080*/ 	.word	0x00001600


	//   ....[4]....
        /*0084*/ 	.word	0x00001630


	//   ....[5]....
        /*0088*/ 	.word	0x00001650


	//   ....[6]....
        /*008c*/ 	.word	0x00001680


	//   ....[7]....
        /*0090*/ 	.word	0x000016a0


	//   ....[8]....
        /*0094*/ 	.word	0x000016d0


	//   ....[9]....
        /*0098*/ 	.word	0x00001710


	//----- nvinfo : EIATTR_EXIT_INSTR_OFFSETS
	.align		4
.L_817:
        /*009c*/ 	.byte	0x04, 0x1c
        /*009e*/ 	.short	(.L_819 - .L_818)


	//   ....[0]....
.L_818:
        /*00a0*/ 	.word	0x000050b0


	//   ....[1]....
        /*00a4*/ 	.word	0x000051f0


	//   ....[2]....
        /*00a8*/ 	.word	0x00005470


	//----- nvinfo : EIATTR_MAX_THREADS
	.align		4
.L_819:
        /*00ac*/ 	.byte	0x04, 0x05
        /*00ae*/ 	.short	(.L_821 - .L_820)
.L_820:
        /*00b0*/ 	.word	0x00000280
        /*00b4*/ 	.word	0x00000001
        /*00b8*/ 	.word	0x00000001


	//----- nvinfo : EIATTR_CRS_STACK_SIZE
	.align		4
.L_821:
        /*00bc*/ 	.byte	0x04, 0x1e
        /*00be*/ 	.short	(.L_823 - .L_822)
.L_822:
        /*00c0*/ 	.word	0x00000000
.L_823:


//--------------------- .nv.info._Z35group_norm_nhwc_bwd_one_pass_kernelI11Fp16IOBf16WLi512ELi20ELi640EEv26Group_norm_nhwc_bwd_params --------------------------
	.section	.nv.info._Z35group_norm_nhwc_bwd_one_pass_kernelI11Fp16IOBf16WLi512ELi20ELi640EEv26Group_norm_nhwc_bwd_params,"",@"SHT_CUDA_INFO"
	.sectionflags	@""
	.align	4


	//----- nvinfo : EIATTR_CUDA_API_VERSION
	.align		4
        /*0000*/ 	.byte	0x04, 0x37
        /*0002*/ 	.short	(.L_825 - .L_824)
.L_824:
        /*0004*/ 	.word	0x00000082


	//----- nvinfo : EIATTR_SW2861232_WAR
	.align		4
.L_825:
        /*0008*/ 	.byte	0x01, 0x35
	.zero		2


	//----- nvinfo : EIATTR_PARAM_CBANK
	.align		4
        /*000c*/ 	.byte	0x04, 0x0a
        /*000e*/ 	.short	(.L_827 - .L_826)
	.align		4
.L_826:
        /*0010*/ 	.word	index@(.nv.constant0._Z35group_norm_nhwc_bwd_one_pass_kernelI11Fp16IOBf16WLi512ELi20ELi640EEv26Group_norm_nhwc_bwd_params)
        /*0014*/ 	.short	0x0160
        /*0016*/ 	.short	0x00b8


	//----- nvinfo : EIATTR_CBANK_PARAM_SIZE
	.align		4
.L_827:
        /*0018*/ 	.byte	0x03, 0x19
        /*001a*/ 	.short	0x00b8


	//----- nvinfo : EIATTR_KPARAM_INFO
	.align		4
        /*001c*/ 	.byte	0x04, 0x17
        /*001e*/ 	.short	(.L_829 - .L_828)
.L_828:
        /*0020*/ 	.word	0x00000000
        /*0024*/ 	.short	0x0000
        /*0026*/ 	.short	0x0000
        /*0028*/ 	.byte	0x00, 0xf0, 0xe1, 0x02


	//----- nvinfo : EIATTR_MAXREG_COUNT
	.align		4
.L_829:
        /*002c*/ 	.byte	0x03, 0x1b
        /*002e*/ 	.short	0x0060


	//----- nvinfo : EIATTR_NUM_BARRIERS
	.align		4
        /*0030*/ 	.byte	0x02, 0x4c
        /*0032*/ 	.byte	0x01
	.zero		1


	//----- nvinfo : EIATTR_MERCURY_ISA_VERSION
	.align		4
        /*0034*/ 	.byte	0x03, 0x5f
        /*0036*/ 	.short	0x0000


	//----- nvinfo : EIATTR_INT_WARP_WIDE_INSTR_OFFSETS
	.align		4
        /*0038*/ 	.byte	0x04, 0x31
        /*003a*/ 	.short	(.L_831 - .L_830)


	//   ....[0]....
.L_830:
        /*003c*/ 	.word	0x00003e60


	//   ....[1]....
        /*0040*/ 	.word	0x00006930


	//----- nvinfo : EIATTR_COOP_GROUP_MASK_REGIDS
	.align		4
.L_831:
        /*0044*/ 	.byte	0x04, 0x29
        /*0046*/ 	.short	(.L_833 - .L_832)


	//   ....[0]....
.L_832:
        /*0048*/ 	.word	0xffffffff


	//   ....[1]....
        /*004c*/ 	.word	0xffffffff


	//   ....[2]....
        /*0050*/ 	.word	0xffffffff


	//   ....[3]....
        /*0054*/ 	.word	0xffffffff


	//   ....[4]....
        /*0058*/ 	.word	0xffffffff


	//   ....[5]....
        /*005c*/ 	.word	0xffffffff


	//   ....[6]....
        /*0060*/ 	.word	0xffffffff


	//   ....[7]....
        /*0064*/ 	.word	0xffffffff


	//   ....[8]....
        /*0068*/ 	.word	0xffffffff


	//   ....[9]....
        /*006c*/ 	.word	0xffffffff


	//----- nvinfo : EIATTR_COOP_GROUP_INSTR_OFFSETS
	.align		4
.L_833:
        /*0070*/ 	.byte	0x04, 0x28
        /*0072*/ 	.short	(.L_835 - .L_834)


	//   ....[0]....
.L_834:
        /*0074*/ 	.word	0x00002160


	//   ....[1]....
        /*0078*/ 	.word	0x00002190


	//   ....[2]....
        /*007c*/ 	.word	0x00002280


	//   ....[3]....
        /*0080*/ 	.word	0x000022b0


	//   ....[4]....
        /*0084*/ 	.word	0x00002390


	//   ....[5]....
        /*0088*/ 	.word	0x000023c0


	//   ....[6]....
        /*008c*/ 	.word	0x00002450


	//   ....[7]....
        /*0090*/ 	.word	0x00002470


	//   ....[8]....
        /*0094*/ 	.word	0x000024a0


	//   ....[9]....
        /*0098*/ 	.word	0x000024c0


	//----- nvinfo : EIATTR_EXIT_INSTR_OFFSETS
	.align		4
.L_835:
        /*009c*/ 	.byte	0x04, 0x1c
        /*009e*/ 	.short	(.L_837 - .L_836)


	//   ....[0]....
.L_836:
        /*00a0*/ 	.word	0x00006a00


	//   ....[1]....
        /*00a4*/ 	.word	0x00006b40


	//   ....[2]....
        /*00a8*/ 	.word	0x00006dc0


	//----- nvinfo : EIATTR_MAX_THREADS
	.align		4
.L_837:
        /*00ac*/ 	.byte	0x04, 0x05
        /*00ae*/ 	.short	(.L_839 - .L_838)
.L_838:
        /*00b0*/ 	.word	0x00000280
        /*00b4*/ 	.word	0x00000001
        /*00b8*/ 	.word	0x00000001


	//----- nvinfo : EIATTR_CRS_STACK_SIZE
	.align		4
.L_839:
        /*00bc*/ 	.byte	0x04, 0x1e
        /*00be*/ 	.short	(.L_841 - .L_840)
.L_840:
        /*00c0*/ 	.word	0x00000000
.L_841:


//--------------------- .nv.info._Z35group_norm_nhwc_bwd_one_pass_kernelI11Fp16IOFp16WLi64ELi20ELi640EEv26Group_norm_nhwc_bwd_params --------------------------
	.section	.nv.info._Z35group_norm_nhwc_bwd_one_pass_kernelI11Fp16IOFp16WLi64ELi20ELi640EEv26Group_norm_nhwc_bwd_params,"",@"SHT_CUDA_INFO"
	.sectionflags	@""
	.align	4


	//----- nvinfo : EIATTR_CUDA_API_VERSION
	.align		4
        /*0000*/ 	.byte	0x04, 0x37
        /*0002*/ 	.short	(.L_843 - .L_842)
.L_842:
        /*0004*/ 	.word	0x00000082


	//----- nvinfo : EIATTR_SW2861232_WAR
	.align		4
.L_843:
        /*0008*/ 	.byte	0x01, 0x35
	.zero		2


	//----- nvinfo : EIATTR_PARAM_CBANK
	.align		4
        /*000c*/ 	.byte	0x04, 0x0a
        /*000e*/ 	.short	(.L_845 - .L_844)
	.align		4
.L_844:
        /*0010*/ 	.word	index@(.nv.constant0._Z35group_norm_nhwc_bwd_one_pass_kernelI11Fp16IOFp16WLi64ELi20ELi640EEv26Group_norm_nhwc_bwd_params)
        /*0014*/ 	.short	0x0160
        /*0016*/ 	.short	0x00b8


	//----- nvinfo : EIATTR_CBANK_PARAM_SIZE
	.align		4
.L_845:
        /*0018*/ 	.byte	0x03, 0x19
        /*001a*/ 	.short	0x00b8


	//----- nvinfo : EIATTR_KPARAM_INFO
	.align		4
        /*001c*/ 	.byte	0x04, 0x17
        /*001e*/ 	.short	(.L_847 - .L_846)
.L_846:
        /*0020*/ 	.word	0x00000000
        /*0024*/ 	.short	0x0000
        /*0026*/ 	.short	0x0000
        /*0028*/ 	.byte	0x00, 0xf0, 0xe1, 0x02


	//----- nvinfo : EIATTR_MAXREG_COUNT
	.align		4
.L_847:
        /*002c*/ 	.byte	0x03, 0x1b
        /*002e*/ 	.short	0x0060


	//----- nvinfo : EIATTR_NUM_BARRIERS
	.align		4
        /*0030*/ 	.byte	0x02, 0x4c
        /*0032*/ 	.byte	0x01
	.zero		1


	//----- nvinfo : EIATTR_MERCURY_ISA_VERSION
	.align		4
        /*0034*/ 	.byte	0x03, 0x5f
        /*0036*/ 	.short	0x0000


	//----- nvinfo : EIATTR_INT_WARP_WIDE_INSTR_OFFSETS
	.align		4
        /*0038*/ 	.byte	0x04, 0x31
        /*003a*/ 	.short	(.L_849 - .L_848)


	//   ....[0]....
.L_848:
        /*003c*/ 	.word	0x00002650


	//   ....[1]....
        /*0040*/ 	.word	0x00003c20


	//----- nvinfo : EIATTR_COOP_GROUP_MASK_REGIDS
	.align		4
.L_849:
        /*0044*/ 	.byte	0x04, 0x29
        /*0046*/ 	.short	(.L_851 - .L_850)


	//   ....[0]....
.L_850:
        /*0048*/ 	.word	0xffffffff


	//   ....[1]....
        /*004c*/ 	.word	0xffffffff


	//   ....[2]....
        /*0050*/ 	.word	0xffffffff


	//   ....[3]....
        /*0054*/ 	.word	0xffffffff


	//   ....[4]....
        /*0058*/ 	.word	0xffffffff


	//   ....[5]....
        /*005c*/ 	.word	0xffffffff


	//   ....[6]....
        /*0060*/ 	.word	0xffffffff


	//   ....[7]....
        /*0064*/ 	.word	0xffffffff


	//   ....[8]....
        /*0068*/ 	.word	0xffffffff


	//   ....[9]....
        /*006c*/ 	.word	0xffffffff


	//----- nvinfo : EIATTR_COOP_GROUP_INSTR_OFFSETS
	.align		4
.L_851:
        /*0070*/ 	.byte	0x04, 0x28
        /*0072*/ 	.short	(.L_853 - .L_852)


	//   ....[0]....
.L_852:
        /*0074*/ 	.word	0x00000b10


	//   ....[1]....
        /*0078*/ 	.word	0x00000b40


	//   ....[2]....
        /*007c*/ 	.word	0x00000b90


	//   ....[3]....
        /*0080*/ 	.word	0x00000bb0


	//   ....[4]....
        /*0084*/ 	.word	0x00000be0


	//   ....[5]....
        /*0088*/ 	.word	0x00000c00


	//   ....[6]....
        /*008c*/ 	.word	0x00000c30


	//   ....[7]....
        /*0090*/ 	.word	0x00000c50


	//   ....[8]....
        /*0094*/ 	.word	0x00000c80


	//   ....[9]....
        /*0098*/ 	.word	0x00000ca0


	//----- nvinfo : EIATTR_EXIT_INSTR_OFFSETS
	.align		4
.L_853:
        /*009c*/ 	.byte	0x04, 0x1c
        /*009e*/ 	.short	(.L_855 - .L_854)


	//   ....[0]....
.L_854:
        /*00a0*/ 	.word	0x00003cf0


	//   ....[1]....
        /*00a4*/ 	.word	0x00003e30


	//   ....[2]....
        /*00a8*/ 	.word	0x000040b0


	//----- nvinfo : EIATTR_MAX_THREADS
	.align		4
.L_855:
        /*00ac*/ 	.byte	0x04, 0x05
        /*00ae*/ 	.short	(.L_857 - .L_856)
.L_856:
        /*00b0*/ 	.word	0x00000280
        /*00b4*/ 	.word	0x00000001
        /*00b8*/ 	.word	0x00000001


	//----- nvinfo : EIATTR_CRS_STACK_SIZE
	.align		4
.L_857:
        /*00bc*/ 	.byte	0x04, 0x1e
        /*00be*/ 	.short	(.L_859 - .L_858)
.L_858:
        /*00c0*/ 	.word	0x00000000
.L_859:


//--------------------- .nv.info._Z35group_norm_nhwc_bwd_one_pass_kernelI11Fp16IOFp16WLi128ELi20ELi640EEv26Group_norm_nhwc_bwd_params --------------------------
	.section	.nv.info._Z35group_norm_nhwc_bwd_one_pass_kernelI11Fp16IOFp16WLi128ELi20ELi640EEv26Group_norm_nhwc_bwd_params,"",@"SHT_CUDA_INFO"
	.sectionflags	@""
	.align	4


	//----- nvinfo : EIATTR_CUDA_API_VERSION
	.align		4
        /*0000*/ 	.byte	0x04, 0x37
        /*0002*/ 	.short	(.L_861 - .L_860)
.L_860:
        /*0004*/ 	.word	0x00000082


	//----- nvinfo : EIATTR_SW2861232_WAR
	.align		4
.L_861:
        /*0008*/ 	.byte	0x01, 0x35
	.zero		2


	//----- nvinfo : EIATTR_PARAM_CBANK
	.align		4
        /*000c*/ 	.byte	0x04, 0x0a
        /*000e*/ 	.short	(.L_863 - .L_862)
	.align		4
.L_862:
        /*0010*/ 	.word	index@(.nv.constant0._Z35group_norm_nhwc_bwd_one_pass_kernelI11Fp16IOFp16WLi128ELi20ELi640EEv26Group_norm_nhwc_bwd_params)
        /*0014*/ 	.short	0x0160
        /*0016*/ 	.short	0x00b8


	//----- nvinfo : EIATTR_CBANK_PARAM_SIZE
	.align		4
.L_863:
        /*0018*/ 	.byte	0x03, 0x19
        /*001a*/ 	.short	0x00b8


	//----- nvinfo : EIATTR_KPARAM_INFO
	.align		4
        /*001c*/ 	.byte	0x04, 0x17
        /*001e*/ 	.short	(.L_865 - .L_864)
.L_864:
        /*0020*/ 	.word	0x00000000
        /*0024*/ 	.short	0x0000
        /*0026*/ 	.short	0x0000
        /*0028*/ 	.byte	0x00, 0xf0, 0xe1, 0x02


	//----- nvinfo : EIATTR_MAXREG_COUNT
	.align		4
.L_865:
        /*002c*/ 	.byte	0x03, 0x1b
        /*002e*/ 	.short	0x0060


	//----- nvinfo : EIATTR_NUM_BARRIERS
	.align		4
        /*0030*/ 	.byte	0x02, 0x4c
        /*0032*/ 	.byte	0x01
	.zero		1


	//----- nvinfo : EIATTR_MERCURY_ISA_VERSION
	.align		4
        /*0034*/ 	.byte	0x03, 0x5f
        /*0036*/ 	.short	0x0000


	//----- nvinfo : EIATTR_INT_WARP_WIDE_INSTR_OFFSETS
	.align		4
        /*0038*/ 	.byte	0x04, 0x31
        /*003a*/ 	.short	(.L_867 - .L_866)


	//   ....[0]....
.L_866:
        /*003c*/ 	.word	0x000029d0


	//   ....[1]....
        /*0040*/ 	.word	0x00004290


	//----- nvinfo : EIATTR_COOP_GROUP_MASK_REGIDS
	.align		4
.L_867:
        /*0044*/ 	.byte	0x04, 0x29
        /*0046*/ 	.short	(.L_869 - .L_868)


	//   ....[0]....
.L_868:
        /*0048*/ 	.word	0xffffffff


	//   ....[1]....
        /*004c*/ 	.word	0xffffffff


	//   ....[2]....
        /*0050*/ 	.word	0xffffffff


	//   ....[3]....
        /*0054*/ 	.word	0xffffffff


	//   ....[4]....
        /*0058*/ 	.word	0xffffffff


	//   ....[5]....
        /*005c*/ 	.word	0xffffffff


	//   ....[6]....
        /*0060*/ 	.word	0xffffffff


	//   ....[7]....
        /*0064*/ 	.word	0xffffffff


	//   ....[8]....
        /*0068*/ 	.word	0xffffffff


	//   ....[9]....
        /*006c*/ 	.word	0xffffffff


	//----- nvinfo : EIATTR_COOP_GROUP_INSTR_OFFSETS
	.align		4
.L_869:
        /*0070*/ 	.byte	0x04, 0x28
        /*0072*/ 	.short	(.L_871 - .L_870)


	//   ....[0]....
.L_870:
        /*0074*/ 	.word	0x00000e30


	//   ....[1]....
        /*0078*/ 	.word	0x00000e40


	//   ....[2]....
        /*007c*/ 	.word	0x00000e70


	//   ....[3]....
        /*0080*/ 	.word	0x00000e90


	//   ....[4]....
        /*0084*/ 	.word	0x00000ec0


	//   ....[5]....
        /*0088*/ 	.word	0x00000ee0


	//   ....[6]....
        /*008c*/ 	.word	0x00000f10


	//   ....[7]....
        /*0090*/ 	.word	0x00000f30


	//   ....[8]....
        /*0094*/ 	.word	0x00000f60


	//   ....[9]....
        /*0098*/ 	.word	0x00000f80


	//----- nvinfo : EIATTR_EXIT_INSTR_OFFSETS
	.align		4
.L_871:
        /*009c*/ 	.byte	0x04, 0x1c
        /*009e*/ 	.short	(.L_873 - .L_872)


	//   ....[0]....
.L_872:
        /*00a0*/ 	.word	0x00004360


	//   ....[1]....
        /*00a4*/ 	.word	0x000044a0


	//   ....[2]....
        /*00a8*/ 	.word	0x00004720


	//----- nvinfo : EIATTR_MAX_THREADS
	.align		4
.L_873:
        /*00ac*/ 	.byte	0x04, 0x05
        /*00ae*/ 	.short	(.L_875 - .L_874)
.L_874:
        /*00b0*/ 	.word	0x00000280
        /*00b4*/ 	.word	0x00000001
        /*00b8*/ 	.word	0x00000001


	//----- nvinfo : EIATTR_CRS_STACK_SIZE
	.align		4
.L_875:
        /*00bc*/ 	.byte	0x04, 0x1e
        /*00be*/ 	.short	(.L_877 - .L_876)
.L_876:
        /*00c0*/ 	.word	0x00000000
.L_877:


//--------------------- .nv.info._Z35group_norm_nhwc_bwd_one_pass_kernelI11Fp16IOFp16WLi256ELi20ELi640EEv26Group_norm_nhwc_bwd_params --------------------------
	.section	.nv.info._Z35group_norm_nhwc_bwd_one_pass_kernelI11Fp16IOFp16WLi256ELi20ELi640EEv26Group_norm_nhwc_bwd_params,"",@"SHT_CUDA_INFO"
	.sectionflags	@""
	.align	4


	//----- nvinfo : EIATTR_CUDA_API_VERSION
	.align		4
        /*0000*/ 	.byte	0x04, 0x37
        /*0002*/ 	.short	(.L_879 - .L_878)
.L_878:
        /*0004*/ 	.word	0x00000082


	//----- nvinfo : EIATTR_SW2861232_WAR
	.align		4
.L_879:
        /*0008*/ 	.byte	0x01, 0x35
	.zero		2


	//----- nvinfo : EIATTR_PARAM_CBANK
	.align		4
        /*000c*/ 	.byte	0x04, 0x0a
        /*000e*/ 	.short	(.L_881 - .L_880)
	.align		4
.L_880:
        /*0010*/ 	.word	index@(.nv.constant0._Z35group_norm_nhwc_bwd_one_pass_kernelI11Fp16IOFp16WLi256ELi20ELi640EEv26Group_norm_nhwc_bwd_params)
        /*0014*/ 	.short	0x0160
        /*0016*/ 	.short	0x00b8


	//----- nvinfo : EIATTR_CBANK_PARAM_SIZE
	.align		4
.L_881:
        /*0018*/ 	.byte	0x03, 0x19
        /*001a*/ 	.short	0x00b8


	//----- nvinfo : EIATTR_KPARAM_INFO
	.align		4
        /*001c*/ 	.byte	0x04, 0x17
        /*001e*/ 	.short	(.L_883 - .L_882)
.L_882:
        /*0020*/ 	.word	0x00000000
        /*0024*/ 	.short	0x0000
        /*0026*/ 	.short	0x0000
        /*0028*/ 	.byte	0x00, 0xf0, 0xe1, 0x02


	//----- nvinfo : EIATTR_MAXREG_COUNT
	.align		4
.L_883:
        /*002c*/ 	.byte	0x03, 0x1b
        /*002e*/ 	.short	0x0060


	//----- nvinfo : EIATTR_NUM_BARRIERS
	.align		4
        /*0030*/ 	.byte	0x02, 0x4c
        /*0032*/ 	.byte	0x01
	.zero		1


	//----- nvinfo : EIATTR_MERCURY_ISA_VERSION
	.align		4
        /*0034*/ 	.byte	0x03, 0x5f
        /*0036*/ 	.short	0x0000


	//----- nvinfo : EIATTR_INT_WARP_WIDE_INSTR_OFFSETS
	.align		4
        /*0038*/ 	.byte	0x04, 0x31
        /*003a*/ 	.short	(.L_885 - .L_884)


	//   ....[0]....
.L_884:
        /*003c*/ 	.word	0x00003100


	//   ....[1]....
        /*0040*/ 	.word	0x00004fe0


	//----- nvinfo : EIATTR_COOP_GROUP_MASK_REGIDS
	.align		4
.L_885:
        /*0044*/ 	.byte	0x04, 0x29
        /*0046*/ 	.short	(.L_887 - .L_886)


	//   ....[0]....
.L_886:
        /*0048*/ 	.word	0xffffffff


	//   ....[1]....
        /*004c*/ 	.word	0xffffffff


	//   ....[2]....
        /*0050*/ 	.word	0xffffffff


	//   ....[3]....
        /*0054*/ 	.word	0xffffffff


	//   ....[4]....
        /*0058*/ 	.word	0xffffffff


	//   ....[5]....
        /*005c*/ 	.word	0xffffffff


	//   ....[6]....
        /*0060*/ 	.word	0xffffffff


	//   ....[7]....
        /*0064*/ 	.word	0xffffffff


	//   ....[8]....
        /*0068*/ 	.word	0xffffffff


	//   ....[9]....
        /*006c*/ 	.word	0xffffffff


	//----- nvinfo : EIATTR_COOP_GROUP_INSTR_OFFSETS
	.align		4
.L_887:
        /*0070*/ 	.byte	0x04, 0x28
        /*0072*/ 	.short	(.L_889 - .L_888)


	//   ....[0]....
.L_888:
        /*0074*/ 	.word	0x00001570


	//   ....[1]....
        /*0078*/ 	.word	0x00001580


	//   ....[2]....
        /*007c*/ 	.word	0x000015e0


	//   ....[3]....
        /*0080*/ 	.word	0x00001600


	//   ....[4]....
        /*0084*/ 	.word	0x00001630


	//   ....[5]....
        /*0088*/ 	.word	0x00001650


	//   ....[6]....
        /*008c*/ 	.word	0x00001680


	//   ....[7]....
        /*0090*/ 	.word	0x000016a0


	//   ....[8]....
        /*0094*/ 	.word	0x000016d0


	//   ....[9]....
        /*0098*/ 	.word	0x00001710


	//----- nvinfo : EIATTR_EXIT_INSTR_OFFSETS
	.align		4
.L_889:
        /*009c*/ 	.byte	0x04, 0x1c
        /*009e*/ 	.short	(.L_891 - .L_890)


	//   ....[0]....
.L_890:
        /*00a0*/ 	.word	0x000050b0


	//   ....[1]....
        /*00a4*/ 	.word	0x000051f0


	//   ....[2]....
        /*00a8*/ 	.word	0x00005470


	//----- nvinfo : EIATTR_MAX_THREADS
	.align		4
.L_891:
        /*00ac*/ 	.byte	0x04, 0x05
        /*00ae*/ 	.short	(.L_893 - .L_892)
.L_892:
        /*00b0*/ 	.word	0x00000280
        /*00b4*/ 	.word	0x00000001
        /*00b8*/ 	.word	0x00000001


	//----- nvinfo : EIATTR_CRS_STACK_SIZE
	.align		4
.L_893:
        /*00bc*/ 	.byte	0x04, 0x1e
        /*00be*/ 	.short	(.L_895 - .L_894)
.L_894:
        /*00c0*/ 	.word	0x00000000
.L_895:


//--------------------- .nv.info._Z35group_norm_nhwc_bwd_one_pass_kernelI11Fp16IOFp16WLi512ELi20ELi640EEv26Group_norm_nhwc_bwd_params --------------------------
	.section	.nv.info._Z35group_norm_nhwc_bwd_one_pass_kernelI11Fp16IOFp16WLi512ELi20ELi640EEv26Group_norm_nhwc_bwd_params,"",@"SHT_CUDA_INFO"
	.sectionflags	@""
	.align	4


	//----- nvinfo : EIATTR_CUDA_API_VERSION
	.align		4
        /*0000*/ 	.byte	0x04, 0x37
        /*0002*/ 	.short	(.L_897 - .L_896)
.L_896:
        /*0004*/ 	.word	0x00000082


	//----- nvinfo : EIATTR_SW2861232_WAR
	.align		4
.L_897:
        /*0008*/ 	.byte	0x01, 0x35
	.zero		2


	//----- nvinfo : EIATTR_PARAM_CBANK
	.align		4
        /*000c*/ 	.byte	0x04, 0x0a
        /*000e*/ 	.short	(.L_899 - .L_898)
	.align		4
.L_898:
        /*0010*/ 	.word	index@(.nv.constant0._Z35group_norm_nhwc_bwd_one_pass_kernelI11Fp16IOFp16WLi512ELi20ELi640EEv26Group_norm_nhwc_bwd_params)
        /*0014*/ 	.short	0x0160
        /*0016*/ 	.short	0x00b8


	//----- nvinfo : EIATTR_CBANK_PARAM_SIZE
	.align		4
.L_899:
        /*0018*/ 	.byte	0x03, 0x19
        /*001a*/ 	.short	0x00b8


	//----- nvinfo : EIATTR_KPARAM_INFO
	.align		4
        /*001c*/ 	.byte	0x04, 0x17
        /*001e*/ 	.short	(.L_901 - .L_900)
.L_900:
        /*0020*/ 	.word	0x00000000
        /*0024*/ 	.short	0x0000
        /*0026*/ 	.short	0x0000
        /*0028*/ 	.byte	0x00, 0xf0, 0xe1, 0x02


	//----- nvinfo : EIATTR_MAXREG_COUNT
	.align		4
.L_901:
        /*002c*/ 	.byte	0x03, 0x1b
        /*002e*/ 	.short	0x0060


	//----- nvinfo : EIATTR_NUM_BARRIERS
	.align		4
        /*0030*/ 	.byte	0x02, 0x4c
        /*0032*/ 	.byte	0x01
	.zero		1


	//----- nvinfo : EIATTR_MERCURY_ISA_VERSION
	.align		4
        /*0034*/ 	.byte	0x03, 0x5f
        /*0036*/ 	.short	0x0000


	//----- nvinfo : EIATTR_INT_WARP_WIDE_INSTR_OFFSETS
	.align		4
        /*0038*/ 	.byte	0x04, 0x31
        /*003a*/ 	.short	(.L_903 - .L_902)


	//   ....[0]....
.L_902:
        /*003c*/ 	.word	0x00003e60


	//   ....[1]....
        /*0040*/ 	.word	0x00006930


	//----- nvinfo : EIATTR_COOP_GROUP_MASK_REGIDS
	.align		4
.L_903:
        /*0044*/ 	.byte	0x04, 0x29
        /*0046*/ 	.short	(.L_905 - .L_904)


	//   ....[0]....
.L_904:
        /*0048*/ 	.word	0xffffffff


	//   ....[1]....
        /*004c*/ 	.word	0xffffffff


	//   ....[2]....
        /*0050*/ 	.word	0xffffffff


	//   ....[3]....
        /*0054*/ 	.word	0xffffffff


	//   ....[4]....
        /*0058*/ 	.word	0xffffffff


	//   ....[5]....
        /*005c*/ 	.word	0xffffffff


	//   ....[6]....
        /*0060*/ 	.word	0xffffffff


	//   ....[7]....
        /*0064*/ 	.word	0xffffffff


	//   ....[8]....
        /*0068*/ 	.word	0xffffffff


	//   ....[9]....
        /*006c*/ 	.word	0xffffffff


	//----- nvinfo : EIATTR_COOP_GROUP_INSTR_OFFSETS
	.align		4
.L_905:
        /*0070*/ 	.byte	0x04, 0x28
        /*0072*/ 	.short	(.L_907 - .L_906)


	//   ....[0]....
.L_906:
        /*0074*/ 	.word	0x00002160


	//   ....[1]....
        /*0078*/ 	.word	0x00002190


	//   ....[2]....
        /*007c*/ 	.word	0x00002280


	//   ....[3]....
        /*0080*/ 	.word	0x000022b0


	//   ....[4]....
        /*0084*/ 	.word	0x00002390


	//   ....[5]....
        /*0088*/ 	.word	0x000023c0


	//   ....[6]....
        /*008c*/ 	.word	0x00002450


	//   ....[7]....
        /*0090*/ 	.word	0x00002470


	//   ....[8]....
        /*0094*/ 	.word	0x000024a0


	//   ....[9]....
        /*0098*/ 	.word	0x000024c0


	//----- nvinfo : EIATTR_EXIT_INSTR_OFFSETS
	.align		4
.L_907:
        /*009c*/ 	.byte	0x04, 0x1c
        /*009e*/ 	.short	(.L_909 - .L_908)


	//   ....[0]....
.L_908:
        /*00a0*/ 	.word	0x00006a00


	//   ....[1]....
        /*00a4*/ 	.word	0x00006b40


	//   ....[2]....
        /*00a8*/ 	.word	0x00006dc0


	//----- nvinfo : EIATTR_MAX_THREADS
	.align		4
.L_909:
        /*00ac*/ 	.byte	0x04, 0x05
        /*00ae*/ 	.short	(.L_911 - .L_910)
.L_910:
        /*00b0*/ 	.word	0x00000280
        /*00b4*/ 	.word	0x00000001
        /*00b8*/ 	.word	0x00000001


	//----- nvinfo : EIATTR_CRS_STACK_SIZE
	.align		4
.L_911:
        /*00bc*/ 	.byte	0x04, 0x1e
        /*00be*/ 	.short	(.L_913 - .L_912)
.L_912:
        /*00c0*/ 	.word	0x00000000
.L_913:


//--------------------- .nv.info._Z35group_norm_nhwc_bwd_one_pass_kernelI11Fp32IOFp32WLi64ELi20ELi640EEv26Group_norm_nhwc_bwd_params --------------------------
	.section	.nv.info._Z35group_norm_nhwc_bwd_one_pass_kernelI11Fp32IOFp32WLi64ELi20ELi640EEv26Group_norm_nhwc_bwd_params,"",@"SHT_CUDA_INFO"
	.sectionflags	@""
	.align	4


	//----- nvinfo : EIATTR_CUDA_API_VERSION
	.align		4
        /*0000*/ 	.byte	0x04, 0x37
        /*0002*/ 	.short	(.L_915 - .L_914)
.L_914:
        /*0004*/ 	.word	0x00000082


	//----- nvinfo : EIATTR_SW2861232_WAR
	.align		4
.L_915:
        /*0008*/ 	.byte	0x01, 0x35
	.zero		2


	//----- nvinfo : EIATTR_PARAM_CBANK
	.align		4
        /*000c*/ 	.byte	0x04, 0x0a
        /*000e*/ 	.short	(.L_917 - .L_916)
	.align		4
.L_916:
        /*0010*/ 	.word	index@(.nv.constant0._Z35group_norm_nhwc_bwd_one_pass_kernelI11Fp32IOFp32WLi64ELi20ELi640EEv26Group_norm_nhwc_bwd_params)
        /*0014*/ 	.short	0x0160
        /*0016*/ 	.short	0x00b8


	//----- nvinfo : EIATTR_CBANK_PARAM_SIZE
	.align		4
.L_917:
        /*0018*/ 	.byte	0x03, 0x19
        /*001a*/ 	.short	0x00b8


	//----- nvinfo : EIATTR_KPARAM_INFO
	.align		4
        /*001c*/ 	.byte	0x04, 0x17
        /*001e*/ 	.short	(.L_919 - .L_918)
.L_918:
        /*0020*/ 	.word	0x00000000
        /*0024*/ 	.short	0x0000
        /*0026*/ 	.short	0x0000
        /*0028*/ 	.byte	0x00, 0xf0, 0xe1, 0x02


	//----- nvinfo : EIATTR_MAXREG_COUNT
	.align		4
.L_919:
        /*002c*/ 	.byte	0x03, 0x1b
        /*002e*/ 	.short	0x0060


	//----- nvinfo : EIATTR_NUM_BARRIERS
	.align		4
        /*0030*/ 	.byte	0x02, 0x4c
        /*0032*/ 	.byte	0x01
	.zero		1


	//----- nvinfo : EIATTR_MERCURY_ISA_VERSION
	.align		4
        /*0034*/ 	.byte	0x03, 0x5f
        /*0036*/ 	.short	0x0000


	//----- nvinfo : EIATTR_INT_WARP_WIDE_INSTR_OFFSETS
	.align		4
        /*0038*/ 	.byte	0x04, 0x31
        /*003a*/ 	.short	(.L_921 - .L_920)


	//   ....[0]....
.L_920:
        /*003c*/ 	.word	0x000025e0


	//   ....[1]....
        /*0040*/ 	.word	0x00003b20


	//----- nvinfo : EIATTR_COOP_GROUP_MASK_REGIDS
	.align		4
.L_921:
        /*0044*/ 	.byte	0x04, 0x29
        /*0046*/ 	.short	(.L_923 - .L_922)


	//   ....[0]....
.L_922:
        /*0048*/ 	.word	0xffffffff


	//   ....[1]....
        /*004c*/ 	.word	0xffffffff


	//   ....[2]....
        /*0050*/ 	.word	0xffffffff


	//   ....[3]....
        /*0054*/ 	.word	0xffffffff


	//   ....[4]....
        /*0058*/ 	.word	0xffffffff


	//   ....[5]....
        /*005c*/ 	.word	0xffffffff


	//   ....[6]....
        /*0060*/ 	.word	0xffffffff


	//   ....[7]....
        /*0064*/ 	.word	0xffffffff


	//   ....[8]....
        /*0068*/ 	.word	0xffffffff


	//   ....[9]....
        /*006c*/ 	.word	0xffffffff


	//----- nvinfo : EIATTR_COOP_GROUP_INSTR_OFFSETS
	.align		4
.L_923:
        /*0070*/ 	.byte	0x04, 0x28
        /*0072*/ 	.short	(.L_925 - .L_924)


	//   ....[0]....
.L_924:
        /*0074*/ 	.word	0x00000a70


	//   ....[1]....
        /*0078*/ 	.word	0x00000a90


	//   ....[2]....
        /*007c*/ 	.word	0x00000ac0


	//   ....[3]....
        /*0080*/ 	.word	0x00000ae0


	//   ....[4]....
        /*0084*/ 	.word	0x00000b10


	//   ....[5]....
        /*0088*/ 	.word	0x00000b30


	//   ....[6]....
        /*008c*/ 	.word	0x00000b60


	//   ....[7]....
        /*0090*/ 	.word	0x00000b80


	//   ....[8]....
        /*0094*/ 	.word	0x00000bb0


	//   ....[9]....
        /*0098*/ 	.word	0x00000bd0


	//----- nvinfo : EIATTR_EXIT_INSTR_OFFSETS
	.align		4
.L_925:
        /*009c*/ 	.byte	0x04, 0x1c
        /*009e*/ 	.short	(.L_927 - .L_926)


	//   ....[0]....
.L_926:
        /*00a0*/ 	.word	0x00003bf0


	//   ....[1]....
        /*00a4*/ 	.word	0x00003d30


	//   ....[2]....
        /*00a8*/ 	.word	0x00003f80


	//----- nvinfo : EIATTR_MAX_THREADS
	.align		4
.L_927:
        /*00ac*/ 	.byte	0x04, 0x05
        /*00ae*/ 	.short	(.L_929 - .L_928)
.L_928:
        /*00b0*/ 	.word	0x00000280
        /*00b4*/ 	.word	0x00000001
        /*00b8*/ 	.word	0x00000001


	//----- nvinfo : EIATTR_CRS_STACK_SIZE
	.align		4
.L_929:
        /*00bc*/ 	.byte	0x04, 0x1e
        /*00be*/ 	.short	(.L_931 - .L_930)
.L_930:
        /*00c0*/ 	.word	0x00000000
.L_931:


//--------------------- .nv.info._Z35group_norm_nhwc_bwd_one_pass_kernelI11Fp32IOFp32WLi128ELi20ELi640EEv26Group_norm_nhwc_bwd_params --------------------------
	.section	.nv.info._Z35group_norm_nhwc_bwd_one_pass_kernelI11Fp32IOFp32WLi128ELi20ELi640EEv26Group_norm_nhwc_bwd_params,"",@"SHT_CUDA_INFO"
	.sectionflags	@""
	.align	4


	//----- nvinfo : EIATTR_CUDA_API_VERSION
	.align		4
        /*0000*/ 	.byte	0x04, 0x37
        /*0002*/ 	.short	(.L_933 - .L_932)
.L_932:
        /*0004*/ 	.word	0x00000082


	//----- nvinfo : EIATTR_SW2861232_WAR
	.align		4
.L_933:
        /*0008*/ 	.byte	0x01, 0x35
	.zero		2


	//----- nvinfo : EIATTR_PARAM_CBANK
	.align		4
        /*000c*/ 	.byte	0x04, 0x0a
        /*000e*/ 	.short	(.L_935 - .L_934)
	.align		4
.L_934:
        /*0010*/ 	.word	index@(.nv.constant0._Z35group_norm_nhwc_bwd_one_pass_kernelI11Fp32IOFp32WLi128ELi20ELi640EEv26Group_norm_nhwc_bwd_params)
        /*0014*/ 	.short	0x0160
        /*0016*/ 	.short	0x00b8


	//----- nvinfo : EIATTR_CBANK_PARAM_SIZE
	.align		4
.L_935:
        /*0018*/ 	.byte	0x03, 0x19
        /*001a*/ 	.short	0x00b8


	//----- nvinfo : EIATTR_KPARAM_INFO
	.align		4
        /*001c*/ 	.byte	0x04, 0x17
        /*001e*/ 	.short	(.L_937 - .L_936)
.L_936:
        /*0020*/ 	.word	0x00000000
        /*0024*/ 	.short	0x0000
        /*0026*/ 	.short	0x0000
        /*0028*/ 	.byte	0x00, 0xf0, 0xe1, 0x02


	//----- nvinfo : EIATTR_MAXREG_COUNT
	.align		4
.L_937:
        /*002c*/ 	.byte	0x03, 0x1b
        /*002e*/ 	.short	0x0060


	//----- nvinfo : EIATTR_NUM_BARRIERS
	.align		4
        /*0030*/ 	.byte	0x02, 0x4c
        /*0032*/ 	.byte	0x01
	.zero		1


	//----- nvinfo : EIATTR_MERCURY_ISA_VERSION
	.align		4
        /*0034*/ 	.byte	0x03, 0x5f
        /*0036*/ 	.short	0x0000


	//----- nvinfo : EIATTR_INT_WARP_WIDE_INSTR_OFFSETS
	.align		4
        /*0038*/ 	.byte	0x04, 0x31
        /*003a*/ 	.short	(.L_939 - .L_938)


	//   ....[0]....
.L_938:
        /*003c*/ 	.word	0x00002920


	//   ....[1]....
        /*0040*/ 	.word	0x000040c0


	//----- nvinfo : EIATTR_COOP_GROUP_MASK_REGIDS
	.align		4
.L_939:
        /*0044*/ 	.byte	0x04, 0x29
        /*0046*/ 	.short	(.L_941 - .L_940)


	//   ....[0]....
.L_940:
        /*0048*/ 	.word	0xffffffff


	//   ....[1]....
        /*004c*/ 	.word	0xffffffff


	//   ....[2]....
        /*0050*/ 	.word	0xffffffff


	//   ....[3]....
        /*0054*/ 	.word	0xffffffff


	//   ....[4]....
        /*0058*/ 	.word	0xffffffff


	//   ....[5]....
        /*005c*/ 	.word	0xffffffff


	//   ....[6]....
        /*0060*/ 	.word	0xffffffff


	//   ....[7]....
        /*0064*/ 	.word	0xffffffff


	//   ....[8]....
        /*0068*/ 	.word	0xffffffff


	//   ....[9]....
        /*006c*/ 	.word	0xffffffff


	//----- nvinfo : EIATTR_COOP_GROUP_INSTR_OFFSETS
	.align		4
.L_941:
        /*0070*/ 	.byte	0x04, 0x28
        /*0072*/ 	.short	(.L_943 - .L_942)


	//   ....[0]....
.L_942:
        /*0074*/ 	.word	0x00000d60


	//   ....[1]....
        /*0078*/ 	.word	0x00000d80


	//   ....[2]....
        /*007c*/ 	.word	0x00000de0


	//   ....[3]....
        /*0080*/ 	.word	0x00000e00


	//   ....[4]....
        /*0084*/ 	.word	0x00000e30


	//   ....[5]....
        /*0088*/ 	.word	0x00000e50


	//   ....[6]....
        /*008c*/ 	.word	0x00000e80


	//   ....[7]....
        /*0090*/ 	.word	0x00000ea0


	//   ....[8]....
        /*0094*/ 	.word	0x00000ed0


	//   ....[9]....
        /*0098*/ 	.word	0x00000ef0


	//----- nvinfo : EIATTR_EXIT_INSTR_OFFSETS
	.align		4
.L_943:
        /*009c*/ 	.byte	0x04, 0x1c
        /*009e*/ 	.short	(.L_945 - .L_944)


	//   ....[0]....
.L_944:
        /*00a0*/ 	.word	0x00004190


	//   ....[1]....
        /*00a4*/ 	.word	0x000042d0


	//   ....[2]....
        /*00a8*/ 	.word	0x00004520


	//----- nvinfo : EIATTR_MAX_THREADS
	.align		4
.L_945:
        /*00ac*/ 	.byte	0x04, 0x05
        /*00ae*/ 	.short	(.L_947 - .L_946)
.L_946:
        /*00b0*/ 	.word	0x00000280
        /*00b4*/ 	.word	0x00000001
        /*00b8*/ 	.word	0x00000001


	//----- nvinfo : EIATTR_CRS_STACK_SIZE
	.align		4
.L_947:
        /*00bc*/ 	.byte	0x04, 0x1e
        /*00be*/ 	.short	(.L_949 - .L_948)
.L_948:
        /*00c0*/ 	.word	0x00000000
.L_949:


//--------------------- .nv.info._Z35group_norm_nhwc_bwd_one_pass_kernelI11Fp32IOFp32WLi256ELi20ELi640EEv26Group_norm_nhwc_bwd_params --------------------------
	.section	.nv.info._Z35group_norm_nhwc_bwd_one_pass_kernelI11Fp32IOFp32WLi256ELi20ELi640EEv26Group_norm_nhwc_bwd_params,"",@"SHT_CUDA_INFO"
	.sectionflags	@""
	.align	4


	//----- nvinfo : EIATTR_CUDA_API_VERSION
	.align		4
        /*0000*/ 	.byte	0x04, 0x37
        /*0002*/ 	.short	(.L_951 - .L_950)
.L_950:
        /*0004*/ 	.word	0x00000082


	//----- nvinfo : EIATTR_SW2861232_WAR
	.align		4
.L_951:
        /*0008*/ 	.byte	0x01, 0x35
	.zero		2


	//----- nvinfo : EIATTR_PARAM_CBANK
	.align		4
        /*000c*/ 	.byte	0x04, 0x0a
        /*000e*/ 	.short	(.L_953 - .L_952)
	.align		4
.L_952:
        /*0010*/ 	.word	index@(.nv.constant0._Z35group_norm_nhwc_bwd_one_pass_kernelI11Fp32IOFp32WLi256ELi20ELi640EEv26Group_norm_nhwc_bwd_params)
        /*0014*/ 	.short	0x0160
        /*0016*/ 	.short	0x00b8


	//----- nvinfo : EIATTR_CBANK_PARAM_SIZE
	.align		4
.L_953:
        /*0018*/ 	.byte	0x03, 0x19
        /*001a*/ 	.short	0x00b8


	//----- nvinfo : EIATTR_KPARAM_INFO
	.align		4
        /*001c*/ 	.byte	0x04, 0x17
        /*001e*/ 	.short	(.L_955 - .L_954)
.L_954:
        /*0020*/ 	.word	0x00000000
        /*0024*/ 	.short	0x0000
        /*0026*/ 	.short	0x0000
        /*0028*/ 	.byte	0x00, 0xf0, 0xe1, 0x02


	//----- nvinfo : EIATTR_MAXREG_COUNT
	.align		4
.L_955:
        /*002c*/ 	.byte	0x03, 0x1b
        /*002e*/ 	.short	0x0060


	//----- nvinfo : EIATTR_NUM_BARRIERS
	.align		4
        /*0030*/ 	.byte	0x02, 0x4c
        /*0032*/ 	.byte	0x01
	.zero		1


	//----- nvinfo : EIATTR_MERCURY_ISA_VERSION
	.align		4
        /*0034*/ 	.byte	0x03, 0x5f
        /*0036*/ 	.short	0x0000


	//----- nvinfo : EIATTR_INT_WARP_WIDE_INSTR_OFFSETS
	.align		4
        /*0038*/ 	.byte	0x04, 0x31
        /*003a*/ 	.short	(.L_957 - .L_956)


	//   ....[0]....
.L_956:
        /*003c*/ 	.word	0x00003070


	//   ....[1]....
        /*0040*/ 	.word	0x00004d00


	//----- nvinfo : EIATTR_COOP_GROUP_MASK_REGIDS
	.align		4
.L_957:
        /*0044*/ 	.byte	0x04, 0x29
        /*0046*/ 	.short	(.L_959 - .L_958)


	//   ....[0]....
.L_958:
        /*0048*/ 	.word	0xffffffff


	//   ....[1]....
        /*004c*/ 	.word	0xffffffff


	//   ....[2]....
        /*0050*/ 	.word	0xffffffff


	//   ....[3]....
        /*0054*/ 	.word	0xffffffff


	//   ....[4]....
        /*0058*/ 	.word	0xffffffff


	//   ....[5]....
        /*005c*/ 	.word	0xffffffff


	//   ....[6]....
        /*0060*/ 	.word	0xffffffff


	//   ....[7]....
        /*0064*/ 	.word	0xffffffff


	//   ....[8]....
        /*0068*/ 	.word	0xffffffff


	//   ....[9]....
        /*006c*/ 	.word	0xffffffff


	//----- nvinfo : EIATTR_COOP_GROUP_INSTR_OFFSETS
	.align		4
.L_959:
        /*0070*/ 	.byte	0x04, 0x28
        /*0072*/ 	.short	(.L_961 - .L_960)


	//   ....[0]....
.L_960:
        /*0074*/ 	.word	0x00001420


	//   ....[1]....
        /*0078*/ 	.word	0x00001430


	//   ....[2]....
        /*007c*/ 	.word	0x00001460


	//   ....[3]....
        /*0080*/ 	.word	0x00001480


	//   ....[4]....
        /*0084*/ 	.word	0x000014b0


	//   ....[5]....
        /*0088*/ 	.word	0x000014d0


	//   ....[6]....
        /*008c*/ 	.word	0x00001500


	//   ....[7]....
        /*0090*/ 	.word	0x00001520


	//   ....[8]....
        /*0094*/ 	.word	0x00001560


	//   ....[9]....
        /*0098*/ 	.word	0x00001590


	//----- nvinfo : EIATTR_EXIT_INSTR_OFFSETS
	.align		4
.L_961:
        /*009c*/ 	.byte	0x04, 0x1c
        /*009e*/ 	.short	(.L_963 - .L_962)


	//   ....[0]....
.L_962:
        /*00a0*/ 	.word	0x00004dd0


	//   ....[1]....
        /*00a4*/ 	.word	0x00004f10


	//   ....[2]....
        /*00a8*/ 	.word	0x00005160


	//----- nvinfo : EIATTR_MAX_THREADS
	.align		4
.L_963:
        /*00ac*/ 	.byte	0x04, 0x05
        /*00ae*/ 	.short	(.L_965 - .L_964)
.L_964:
        /*00b0*/ 	.word	0x00000280
        /*00b4*/ 	.word	0x00000001
        /*00b8*/ 	.word	0x00000001


	//----- nvinfo : EIATTR_CRS_STACK_SIZE
	.align		4
.L_965:
        /*00bc*/ 	.byte	0x04, 0x1e
        /*00be*/ 	.short	(.L_967 - .L_966)
.L_966:
        /*00c0*/ 	.word	0x00000000
.L_967:


//--------------------- .nv.info._Z35group_norm_nhwc_bwd_one_pass_kernelI11Fp32IOFp32WLi512ELi20ELi640EEv26Group_norm_nhwc_bwd_params --------------------------
	.section	.nv.info._Z35group_norm_nhwc_bwd_one_pass_kernelI11Fp32IOFp32WLi512ELi20ELi640EEv26Group_norm_nhwc_bwd_params,"",@"SHT_CUDA_INFO"
	.sectionflags	@""
	.align	4


	//----- nvinfo : EIATTR_CUDA_API_VERSION
	.align		4
        /*0000*/ 	.byte	0x04, 0x37
        /*0002*/ 	.short	(.L_969 - .L_968)
.L_968:
        /*0004*/ 	.word	0x00000082


	//----- nvinfo : EIATTR_SW2861232_WAR
	.align		4
.L_969:
        /*0008*/ 	.byte	0x01, 0x35
	.zero		2


	//----- nvinfo : EIATTR_PARAM_CBANK
	.align		4
        /*000c*/ 	.byte	0x04, 0x0a
        /*000e*/ 	.short	(.L_971 - .L_970)
	.align		4
.L_970:
        /*0010*/ 	.word	index@(.nv.constant0._Z35group_norm_nhwc_bwd_one_pass_kernelI11Fp32IOFp32WLi512ELi20ELi640EEv26Group_norm_nhwc_bwd_params)
        /*0014*/ 	.short	0x0160
        /*0016*/ 	.short	0x00b8


	//----- nvinfo : EIATTR_CBANK_PARAM_SIZE
	.align		4
.L_971:
        /*0018*/ 	.byte	0x03, 0x19
        /*001a*/ 	.short	0x00b8


	//----- nvinfo : EIATTR_KPARAM_INFO
	.align		4
        /*001c*/ 	.byte	0x04, 0x17
        /*001e*/ 	.short	(.L_973 - .L_972)
.L_972:
        /*0020*/ 	.word	0x00000000
        /*0024*/ 	.short	0x0000
        /*0026*/ 	.short	0x0000
        /*0028*/ 	.byte	0x00, 0xf0, 0xe1, 0x02


	//----- nvinfo : EIATTR_MAXREG_COUNT
	.align		4
.L_973:
        /*002c*/ 	.byte	0x03, 0x1b
        /*002e*/ 	.short	0x0060


	//----- nvinfo : EIATTR_NUM_BARRIERS
	.align		4
        /*0030*/ 	.byte	0x02, 0x4c
        /*0032*/ 	.byte	0x01
	.zero		1


	//----- nvinfo : EIATTR_MERCURY_ISA_VERSION
	.align		4
        /*0034*/ 	.byte	0x03, 0x5f
        /*0036*/ 	.short	0x0000


	//----- nvinfo : EIATTR_INT_WARP_WIDE_INSTR_OFFSETS
	.align		4
        /*0038*/ 	.byte	0x04, 0x31
        /*003a*/ 	.short	(.L_975 - .L_974)


	//   ....[0]....
.L_974:
        /*003c*/ 	.word	0x00003d80


	//   ....[1]....
        /*0040*/ 	.word	0x000063b0


	//----- nvinfo : EIATTR_COOP_GROUP_MASK_REGIDS
	.align		4
.L_975:
        /*0044*/ 	.byte	0x04, 0x29
        /*0046*/ 	.short	(.L_977 - .L_976)


	//   ....[0]....
.L_976:
        /*0048*/ 	.word	0xffffffff


	//   ....[1]....
        /*004c*/ 	.word	0xffffffff


	//   ....[2]....
        /*0050*/ 	.word	0xffffffff


	//   ....[3]....
        /*0054*/ 	.word	0xffffffff


	//   ....[4]....
        /*0058*/ 	.word	0xffffffff


	//   ....[5]....
        /*005c*/ 	.word	0xffffffff


	//   ....[6]....
        /*0060*/ 	.word	0xffffffff


	//   ....[7]....
        /*0064*/ 	.word	0xffffffff


	//   ....[8]....
        /*0068*/ 	.word	0xffffffff


	//   ....[9]....
        /*006c*/ 	.word	0xffffffff


	//----- nvinfo : EIATTR_COOP_GROUP_INSTR_OFFSETS
	.align		4
.L_977:
        /*0070*/ 	.byte	0x04, 0x28
        /*0072*/ 	.short	(.L_979 - .L_978)


	//   ....[0]....
.L_978:
        /*0074*/ 	.word	0x00002060


	//   ....[1]....
        /*0078*/ 	.word	0x00002070


	//   ....[2]....
        /*007c*/ 	.word	0x000020a0


	//   ....[3]....
        /*0080*/ 	.word	0x000020c0


	//   ....[4]....
        /*0084*/ 	.word	0x000020f0


	//   ....[5]....
        /*0088*/ 	.word	0x00002110


	//   ....[6]....
        /*008c*/ 	.word	0x00002150


	//   ....[7]....
        /*0090*/ 	.word	0x00002180


	//   ....[8]....
        /*0094*/ 	.word	0x00002260


	//   ....[9]....
        /*0098*/ 	.word	0x00002290


	//----- nvinfo : EIATTR_EXIT_INSTR_OFFSETS
	.align		4
.L_979:
        /*009c*/ 	.byte	0x04, 0x1c
        /*009e*/ 	.short	(.L_981 - .L_980)


	//   ....[0]....
.L_980:
        /*00a0*/ 	.word	0x00006480


	//   ....[1]....
        /*00a4*/ 	.word	0x000065c0


	//   ....[2]....
        /*00a8*/ 	.word	0x00006810


	//----- nvinfo : EIATTR_MAX_THREADS
	.align		4
.L_981:
        /*00ac*/ 	.byte	0x04, 0x05
        /*00ae*/ 	.short	(.L_983 - .L_982)
.L_982:
        /*00b0*/ 	.word	0x00000280
        /*00b4*/ 	.word	0x00000001
        /*00b8*/ 	.word	0x00000001


	//----- nvinfo : EIATTR_CRS_STACK_SIZE
	.align		4
.L_983:
        /*00bc*/ 	.byte	0x04, 0x1e
        /*00be*/ 	.short	(.L_985 - .L_984)
.L_984:
        /*00c0*/ 	.word	0x00000000
.L_985:


//--------------------- .nv.info._Z35group_norm_nhwc_bwd_one_pass_kernelI11Fp32IOBf16WLi64ELi20ELi640EEv26Group_norm_nhwc_bwd_params --------------------------
	.section	.nv.info._Z35group_norm_nhwc_bwd_one_pass_kernelI11Fp32IOBf16WLi64ELi20ELi640EEv26Group_norm_nhwc_bwd_params,"",@"SHT_CUDA_INFO"
	.sectionflags	@""
	.align	4


	//----- nvinfo : EIATTR_CUDA_API_VERSION
	.align		4
        /*0000*/ 	.byte	0x04, 0x37
        /*0002*/ 	.short	(.L_987 - .L_986)
.L_986:
        /*0004*/ 	.word	0x00000082


	//----- nvinfo : EIATTR_SW2861232_WAR
	.align		4
.L_987:
        /*0008*/ 	.byte	0x01, 0x35
	.zero		2


	//----- nvinfo : EIATTR_PARAM_CBANK
	.align		4
        /*000c*/ 	.byte	0x04, 0x0a
        /*000e*/ 	.short	(.L_989 - .L_988)
	.align		4
.L_988:
        /*0010*/ 	.word	index@(.nv.constant0._Z35group_norm_nhwc_bwd_one_pass_kernelI11Fp32IOBf16WLi64ELi20ELi640EEv26Group_norm_nhwc_bwd_params)
        /*0014*/ 	.short	0x0160
        /*0016*/ 	.short	0x00b8


	//----- nvinfo : EIATTR_CBANK_PARAM_SIZE
	.align		4
.L_989:
        /*0018*/ 	.byte	0x03, 0x19
        /*001a*/ 	.short	0x00b8


	//----- nvinfo : EIATTR_KPARAM_INFO
	.align		4
        /*001c*/ 	.byte	0x04, 0x17
        /*001e*/ 	.short	(.L_991 - .L_990)
.L_990:
        /*0020*/ 	.word	0x00000000
        /*0024*/ 	.short	0x0000
        /*0026*/ 	.short	0x0000
        /*0028*/ 	.byte	0x00, 0xf0, 0xe1, 0x02


	//----- nvinfo : EIATTR_MAXREG_COUNT
	.align		4
.L_991:
        /*002c*/ 	.byte	0x03, 0x1b
        /*002e*/ 	.short	0x0060


	//----- nvinfo : EIATTR_NUM_BARRIERS
	.align		4
        /*0030*/ 	.byte	0x02, 0x4c
        /*0032*/ 	.byte	0x01
	.zero		1


	//----- nvinfo : EIATTR_MERCURY_ISA_VERSION
	.align		4
        /*0034*/ 	.byte	0x03, 0x5f
        /*0036*/ 	.short	0x0000


	//----- nvinfo : EIATTR_INT_WARP_WIDE_INSTR_OFFSETS
	.align		4
        /*0038*/ 	.byte	0x04, 0x31
        /*003a*/ 	.short	(.L_993 - .L_992)


	//   ....[0]....
.L_992:
        /*003c*/ 	.word	0x00002620


	//   ....[1]....
        /*0040*/ 	.word	0x00003b50


	//----- nvinfo : EIATTR_COOP_GROUP_MASK_REGIDS
	.align		4
.L_993:
        /*0044*/ 	.byte	0x04, 0x29
        /*0046*/ 	.short	(.L_995 - .L_994)


	//   ....[0]....
.L_994:
        /*0048*/ 	.word	0xffffffff


	//   ....[1]....
        /*004c*/ 	.word	0xffffffff


	//   ....[2]....
        /*0050*/ 	.word	0xffffffff


	//   ....[3]....
        /*0054*/ 	.word	0xffffffff


	//   ....[4]....
        /*0058*/ 	.word	0xffffffff


	//   ....[5]....
        /*005c*/ 	.word	0xffffffff


	//   ....[6]....
        /*0060*/ 	.word	0xffffffff


	//   ....[7]....
        /*0064*/ 	.word	0xffffffff


	//   ....[8]....
        /*0068*/ 	.word	0xffffffff


	//   ....[9]....
        /*006c*/ 	.word	0xffffffff


	//----- nvinfo : EIATTR_COOP_GROUP_INSTR_OFFSETS
	.align		4
.L_995:
        /*0070*/ 	.byte	0x04, 0x28
        /*0072*/ 	.short	(.L_997 - .L_996)


	//   ....[0]....
.L_996:
        /*0074*/ 	.word	0x00000ac0


	//   ....[1]....
        /*0078*/ 	.word	0x00000ad0


	//   ....[2]....
        /*007c*/ 	.word	0x00000b00


	//   ....[3]....
        /*0080*/ 	.word	0x00000b20


	//   ....[4]....
        /*0084*/ 	.word	0x00000b50


	//   ....[5]....
        /*0088*/ 	.word	0x00000b70


	//   ....[6]....
        /*008c*/ 	.word	0x00000ba0


	//   ....[7]....
        /*0090*/ 	.word	0x00000bc0


	//   ....[8]....
        /*0094*/ 	.word	0x00000bf0


	//   ....[9]....
        /*0098*/ 	.word	0x00000c20


	//----- nvinfo : EIATTR_EXIT_INSTR_OFFSETS
	.align		4
.L_997:
        /*009c*/ 	.byte	0x04, 0x1c
        /*009e*/ 	.short	(.L_999 - .L_998)


	//   ....[0]....
.L_998:
        /*00a0*/ 	.word	0x00003c20


	//   ....[1]....
        /*00a4*/ 	.word	0x00003d60


	//   ....[2]....
        /*00a8*/ 	.word	0x00003fe0


	//----- nvinfo : EIATTR_MAX_THREADS
	.align		4
.L_999:
        /*00ac*/ 	.byte	0x04, 0x05
        /*00ae*/ 	.short	(.L_1001 - .L_1000)
.L_1000:
        /*00b0*/ 	.word	0x00000280
        /*00b4*/ 	.word	0x00000001
        /*00b8*/ 	.word	0x00000001


	//----- nvinfo : EIATTR_CRS_STACK_SIZE
	.align		4
.L_1001:
        /*00bc*/ 	.byte	0x04, 0x1e
        /*00be*/ 	.short	(.L_1003 - .L_1002)
.L_1002:
        /*00c0*/ 	.word	0x00000000
.L_1003:


//--------------------- .nv.info._Z35group_norm_nhwc_bwd_one_pass_kernelI11Fp32IOBf16WLi128ELi20ELi640EEv26Group_norm_nhwc_bwd_params --------------------------
	.section	.nv.info._Z35group_norm_nhwc_bwd_one_pass_kernelI11Fp32IOBf16WLi128ELi20ELi640EEv26Group_norm_nhwc_bwd_params,"",@"SHT_CUDA_INFO"
	.sectionflags	@""
	.align	4


	//----- nvinfo : EIATTR_CUDA_API_VERSION
	.align		4
        /*0000*/ 	.byte	0x04, 0x37
        /*0002*/ 	.short	(.L_1005 - .L_1004)
.L_1004:
        /*0004*/ 	.word	0x00000082


	//----- nvinfo : EIATTR_SW2861232_WAR
	.align		4
.L_1005:
        /*0008*/ 	.byte	0x01, 0x35
	.zero		2


	//----- nvinfo : EIATTR_PARAM_CBANK
	.align		4
        /*000c*/ 	.byte	0x04, 0x0a
        /*000e*/ 	.short	(.L_1007 - .L_1006)
	.align		4
.L_1006:
        /*0010*/ 	.word	index@(.nv.constant0._Z35group_norm_nhwc_bwd_one_pass_kernelI11Fp32IOBf16WLi128ELi20ELi640EEv26Group_norm_nhwc_bwd_params)
        /*0014*/ 	.short	0x0160
        /*0016*/ 	.short	0x00b8


	//----- nvinfo : EIATTR_CBANK_PARAM_SIZE
	.align		4
.L_1007:
        /*0018*/ 	.byte	0x03, 0x19
        /*001a*/ 	.short	0x00b8


	//----- nvinfo : EIATTR_KPARAM_INFO
	.align		4
        /*001c*/ 	.byte	0x04, 0x17
        /*001e*/ 	.short	(.L_1009 - .L_1008)
.L_1008:
        /*0020*/ 	.word	0x00000000
        /*0024*/ 	.short	0x0000
        /*0026*/ 	.short	0x0000
        /*0028*/ 	.byte	0x00, 0xf0, 0xe1, 0x02


	//----- nvinfo : EIATTR_MAXREG_COUNT
	.align		4
.L_1009:
        /*002c*/ 	.byte	0x03, 0x1b
        /*002e*/ 	.short	0x0060


	//----- nvinfo : EIATTR_NUM_BARRIERS
	.align		4
        /*0030*/ 	.byte	0x02, 0x4c
        /*0032*/ 	.byte	0x01
	.zero		1


	//----- nvinfo : EIATTR_MERCURY_ISA_VERSION
	.align		4
        /*0034*/ 	.byte	0x03, 0x5f
        /*0036*/ 	.short	0x0000


	//----- nvinfo : EIATTR_INT_WARP_WIDE_INSTR_OFFSETS
	.align		4
        /*0038*/ 	.byte	0x04, 0x31
        /*003a*/ 	.short	(.L_1011 - .L_1010)


	//   ....[0]....
.L_1010:
        /*003c*/ 	.word	0x000029a0


	//   ....[1]....
        /*0040*/ 	.word	0x00004130


	//----- nvinfo : EIATTR_COOP_GROUP_MASK_REGIDS
	.align		4
.L_1011:
        /*0044*/ 	.byte	0x04, 0x29
        /*0046*/ 	.short	(.L_1013 - .L_1012)


	//   ....[0]....
.L_1012:
        /*0048*/ 	.word	0xffffffff


	//   ....[1]....
        /*004c*/ 	.word	0xffffffff


	//   ....[2]....
        /*0050*/ 	.word	0xffffffff


	//   ....[3]....
        /*0054*/ 	.word	0xffffffff


	//   ....[4]....
        /*0058*/ 	.word	0xffffffff


	//   ....[5]....
        /*005c*/ 	.word	0xffffffff


	//   ....[6]....
        /*0060*/ 	.word	0xffffffff


	//   ....[7]....
        /*0064*/ 	.word	0xffffffff


	//   ....[8]....
        /*0068*/ 	.word	0xffffffff


	//   ....[9]....
        /*006c*/ 	.word	0xffffffff


	//----- nvinfo : EIATTR_COOP_GROUP_INSTR_OFFSETS
	.align		4
.L_1013:
        /*0070*/ 	.byte	0x04, 0x28
        /*0072*/ 	.short	(.L_1015 - .L_1014)


	//   ....[0]....
.L_1014:
        /*0074*/ 	.word	0x00000dd0


	//   ....[1]....
        /*0078*/ 	.word	0x00000de0


	//   ....[2]....
        /*007c*/ 	.word	0x00000e40


	//   ....[3]....
        /*0080*/ 	.word	0x00000e60


	//   ....[4]....
        /*0084*/ 	.word	0x00000e90


	//   ....[5]....
        /*0088*/ 	.word	0x00000eb0


	//   ....[6]....
        /*008c*/ 	.word	0x00000ee0


	//   ....[7]....
        /*0090*/ 	.word	0x00000f10


	//   ....[8]....
        /*0094*/ 	.word	0x00000f40


	//   ....[9]....
        /*0098*/ 	.word	0x00000f70


	//----- nvinfo : EIATTR_EXIT_INSTR_OFFSETS
	.align		4
.L_1015:
        /*009c*/ 	.byte	0x04, 0x1c
        /*009e*/ 	.short	(.L_1017 - .L_1016)


	//   ....[0]....
.L_1016:
        /*00a0*/ 	.word	0x00004200


	//   ....[1]....
        /*00a4*/ 	.word	0x00004340


	//   ....[2]....
        /*00a8*/ 	.word	0x000045c0


	//----- nvinfo : EIATTR_MAX_THREADS
	.align		4
.L_1017:
        /*00ac*/ 	.byte	0x04, 0x05
        /*00ae*/ 	.short	(.L_1019 - .L_1018)
.L_1018:
        /*00b0*/ 	.word	0x00000280
        /*00b4*/ 	.word	0x00000001
        /*00b8*/ 	.word	0x00000001


	//----- nvinfo : EIATTR_CRS_STACK_SIZE
	.align		4
.L_1019:
        /*00bc*/ 	.byte	0x04, 0x1e
        /*00be*/ 	.short	(.L_1021 - .L_1020)
.L_1020:
        /*00c0*/ 	.word	0x00000000
.L_1021:


//--------------------- .nv.info._Z35group_norm_nhwc_bwd_one_pass_kernelI11Fp32IOBf16WLi256ELi20ELi640EEv26Group_norm_nhwc_bwd_params --------------------------
	.section	.nv.info._Z35group_norm_nhwc_bwd_one_pass_kernelI11Fp32IOBf16WLi256ELi20ELi640EEv26Group_norm_nhwc_bwd_params,"",@"SHT_CUDA_INFO"
	.sectionflags	@""
	.align	4


	//----- nvinfo : EIATTR_CUDA_API_VERSION
	.align		4
        /*0000*/ 	.byte	0x04, 0x37
        /*0002*/ 	.short	(.L_1023 - .L_1022)
.L_1022:
        /*0004*/ 	.word	0x00000082


	//----- nvinfo : EIATTR_SW2861232_WAR
	.align		4
.L_1023:
        /*0008*/ 	.byte	0x01, 0x35
	.zero		2


	//----- nvinfo : EIATTR_PARAM_CBANK
	.align		4
        /*000c*/ 	.byte	0x04, 0x0a
        /*000e*/ 	.short	(.L_1025 - .L_1024)
	.align		4
.L_1024:
        /*0010*/ 	.word	index@(.nv.constant0._Z35group_norm_nhwc_bwd_one_pass_kernelI11Fp32IOBf16WLi256ELi20ELi640EEv26Group_norm_nhwc_bwd_params)
        /*0014*/ 	.short	0x0160
        /*0016*/ 	.short	0x00b8


	//----- nvinfo : EIATTR_CBANK_PARAM_SIZE
	.align		4
.L_1025:
        /*0018*/ 	.byte	0x03, 0x19
        /*001a*/ 	.short	0x00b8


	//----- nvinfo : EIATTR_KPARAM_INFO
	.align		4
        /*001c*/ 	.byte	0x04, 0x17
        /*001e*/ 	.short	(.L_1027 - .L_1026)
.L_1026:
        /*0020*/ 	.word	0x00000000
        /*0024*/ 	.short	0x0000
        /*0026*/ 	.short	0x0000
        /*0028*/ 	.byte	0x00, 0xf0, 0xe1, 0x02


	//----- nvinfo : EIATTR_MAXREG_COUNT
	.align		4
.L_1027:
        /*002c*/ 	.byte	0x03, 0x1b
        /*002e*/ 	.short	0x0060


	//----- nvinfo : EIATTR_NUM_BARRIERS
	.align		4
        /*0030*/ 	.byte	0x02, 0x4c
        /*0032*/ 	.byte	0x01
	.zero		1


	//----- nvinfo : EIATTR_MERCURY_ISA_VERSION
	.align		4
        /*0034*/ 	.byte	0x03, 0x5f
        /*0036*/ 	.short	0x0000


	//----- nvinfo : EIATTR_INT_WARP_WIDE_INSTR_OFFSETS
	.align		4
        /*0038*/ 	.byte	0x04, 0x31
        /*003a*/ 	.short	(.L_1029 - .L_1028)


	//   ....[0]....
.L_1028:
        /*003c*/ 	.word	0x000030c0


	//   ....[1]....
        /*0040*/ 	.word	0x00004d50


	//----- nvinfo : EIATTR_COOP_GROUP_MASK_REGIDS
	.align		4
.L_1029:
        /*0044*/ 	.byte	0x04, 0x29
        /*0046*/ 	.short	(.L_1031 - .L_1030)


	//   ....[0]....
.L_1030:
        /*0048*/ 	.word	0xffffffff


	//   ....[1]....
        /*004c*/ 	.word	0xffffffff


	//   ....[2]....
        /*0050*/ 	.word	0xffffffff


	//   ....[3]....
        /*0054*/ 	.word	0xffffffff


	//   ....[4]....
        /*0058*/ 	.word	0xffffffff


	//   ....[5]....
        /*005c*/ 	.word	0xffffffff


	//   ....[6]....
        /*0060*/ 	.word	0xffffffff


	//   ....[7]....
        /*0064*/ 	.word	0xffffffff


	//   ....[8]....
        /*0068*/ 	.word	0xffffffff


	//   ....[9]....
        /*006c*/ 	.word	0xffffffff


	//----- nvinfo : EIATTR_COOP_GROUP_INSTR_OFFSETS
	.align		4
.L_1031:
        /*0070*/ 	.byte	0x04, 0x28
        /*0072*/ 	.short	(.L_1033 - .L_1032)


	//   ....[0]....
.L_1032:
        /*0074*/ 	.word	0x00001490


	//   ....[1]....
        /*0078*/ 	.word	0x000014b0


	//   ....[2]....
        /*007c*/ 	.word	0x000014f0


	//   ....[3]....
        /*0080*/ 	.word	0x00001510


	//   ....[4]....
        /*0084*/ 	.word	0x00001540


	//   ....[5]....
        /*0088*/ 	.word	0x00001560


	//   ....[6]....
        /*008c*/ 	.word	0x00001590


	//   ....[7]....
        /*0090*/ 	.word	0x000015b0


	//   ....[8]....
        /*0094*/ 	.word	0x000015f0


	//   ....[9]....
        /*0098*/ 	.word	0x00001600


	//----- nvinfo : EIATTR_EXIT_INSTR_OFFSETS
	.align		4
.L_1033:
        /*009c*/ 	.byte	0x04, 0x1c
        /*009e*/ 	.short	(.L_1035 - .L_1034)


	//   ....[0]....
.L_1034:
        /*00a0*/ 	.word	0x00004e20


	//   ....[1]....
        /*00a4*/ 	.word	0x00004f60


	//   ....[2]....
        /*00a8*/ 	.word	0x000051e0


	//----- nvinfo : EIATTR_MAX_THREADS
	.align		4
.L_1035:
        /*00ac*/ 	.byte	0x04, 0x05
        /*00ae*/ 	.short	(.L_1037 - .L_1036)
.L_1036:
        /*00b0*/ 	.word	0x00000280
        /*00b4*/ 	.word	0x00000001
        /*00b8*/ 	.word	0x00000001


	//----- nvinfo : EIATTR_CRS_STACK_SIZE
	.align		4
.L_1037:
        /*00bc*/ 	.byte	0x04, 0x1e
        /*00be*/ 	.short	(.L_1039 - .L_1038)
.L_1038:
        /*00c0*/ 	.word	0x00000000
.L_1039:


//--------------------- .nv.info._Z35group_norm_nhwc_bwd_one_pass_kernelI11Fp32IOBf16WLi512ELi20ELi640EEv26Group_norm_nhwc_bwd_params --------------------------
	.section	.nv.info._Z35group_norm_nhwc_bwd_one_pass_kernelI11Fp32IOBf16WLi512ELi20ELi640EEv26Group_norm_nhwc_bwd_params,"",@"SHT_CUDA_INFO"
	.sectionflags	@""
	.align	4


	//----- nvinfo : EIATTR_CUDA_API_VERSION
	.align		4
        /*0000*/ 	.byte	0x04, 0x37
        /*0002*/ 	.short	(.L_1041 - .L_1040)
.L_1040:
        /*0004*/ 	.word	0x00000082


	//----- nvinfo : EIATTR_SW2861232_WAR
	.align		4
.L_1041:
        /*0008*/ 	.byte	0x01, 0x35
	.zero		2


	//----- nvinfo : EIATTR_PARAM_CBANK
	.align		4
        /*000c*/ 	.byte	0x04, 0x0a
        /*000e*/ 	.short	(.L_1043 - .L_1042)
	.align		4
.L_1042:
        /*0010*/ 	.word	index@(.nv.constant0._Z35group_norm_nhwc_bwd_one_pass_kernelI11Fp32IOBf16WLi512ELi20ELi640EEv26Group_norm_nhwc_bwd_params)
        /*0014*/ 	.short	0x0160
        /*0016*/ 	.short	0x00b8


	//----- nvinfo : EIATTR_CBANK_PARAM_SIZE
	.align		4
.L_1043:
        /*0018*/ 	.byte	0x03, 0x19
        /*001a*/ 	.short	0x00b8


	//----- nvinfo : EIATTR_KPARAM_INFO
	.align		4
        /*001c*/ 	.byte	0x04, 0x17
        /*001e*/ 	.short	(.L_1045 - .L_1044)
.L_1044:
        /*0020*/ 	.word	0x00000000
        /*0024*/ 	.short	0x0000
        /*0026*/ 	.short	0x0000
        /*0028*/ 	.byte	0x00, 0xf0, 0xe1, 0x02


	//----- nvinfo : EIATTR_MAXREG_COUNT
	.align		4
.L_1045:
        /*002c*/ 	.byte	0x03, 0x1b
        /*002e*/ 	.short	0x0060


	//----- nvinfo : EIATTR_NUM_BARRIERS
	.align		4
        /*0030*/ 	.byte	0x02, 0x4c
        /*0032*/ 	.byte	0x01
	.zero		1


	//----- nvinfo : EIATTR_MERCURY_ISA_VERSION
	.align		4
        /*0034*/ 	.byte	0x03, 0x5f
        /*0036*/ 	.short	0x0000


	//----- nvinfo : EIATTR_INT_WARP_WIDE_INSTR_OFFSETS
	.align		4
        /*0038*/ 	.byte	0x04, 0x31
        /*003a*/ 	.short	(.L_1047 - .L_1046)


	//   ....[0]....
.L_1046:
        /*003c*/ 	.word	0x00003de0


	//   ....[1]....
        /*0040*/ 	.word	0x00006440


	//----- nvinfo : EIATTR_COOP_GROUP_MASK_REGIDS
	.align		4
.L_1047:
        /*0044*/ 	.byte	0x04, 0x29
        /*0046*/ 	.short	(.L_1049 - .L_1048)


	//   ....[0]....
.L_1048:
        /*0048*/ 	.word	0xffffffff


	//   ....[1]....
        /*004c*/ 	.word	0xffffffff


	//   ....[2]....
        /*0050*/ 	.word	0xffffffff


	//   ....[3]....
        /*0054*/ 	.word	0xffffffff


	//   ....[4]....
        /*0058*/ 	.word	0xffffffff


	//   ....[5]....
        /*005c*/ 	.word	0xffffffff


	//   ....[6]....
        /*0060*/ 	.word	0xffffffff


	//   ....[7]....
        /*0064*/ 	.word	0xffffffff


	//   ....[8]....
        /*0068*/ 	.word	0xffffffff


	//   ....[9]....
        /*006c*/ 	.word	0xffffffff


	//----- nvinfo : EIATTR_COOP_GROUP_INSTR_OFFSETS
	.align		4
.L_1049:
        /*0070*/ 	.byte	0x04, 0x28
        /*0072*/ 	.short	(.L_1051 - .L_1050)


	//   ....[0]....
.L_1050:
        /*0074*/ 	.word	0x000020f0


	//   ....[1]....
        /*0078*/ 	.word	0x00002120


	//   ....[2]....
        /*007c*/ 	.word	0x00002210


	//   ....[3]....
        /*0080*/ 	.word	0x00002240


	//   ....[4]....
        /*0084*/ 	.word	0x00002320


	//   ....[5]....
        /*0088*/ 	.word	0x00002350


	//   ....[6]....
        /*008c*/ 	.word	0x000023d0


	//   ....[7]....
        /*0090*/ 	.word	0x000023e0


	//   ....[8]....
        /*0094*/ 	.word	0x00002410


	//   ....[9]....
        /*0098*/ 	.word	0x00002430


	//----- nvinfo : EIATTR_EXIT_INSTR_OFFSETS
	.align		4
.L_1051:
        /*009c*/ 	.byte	0x04, 0x1c
        /*009e*/ 	.short	(.L_1053 - .L_1052)


	//   ....[0]....
.L_1052:
        /*00a0*/ 	.word	0x00006510


	//   ....[1]....
        /*00a4*/ 	.word	0x00006650


	//   ....[2]....
        /*00a8*/ 	.word	0x000068d0


	//----- nvinfo : EIATTR_MAX_THREADS
	.align		4
.L_1053:
        /*00ac*/ 	.byte	0x04, 0x05
        /*00ae*/ 	.short	(.L_1055 - .L_1054)
.L_1054:
        /*00b0*/ 	.word	0x00000280
        /*00b4*/ 	.word	0x00000001
        /*00b8*/ 	.word	0x00000001


	//----- nvinfo : EIATTR_CRS_STACK_SIZE
	.align		4
.L_1055:
        /*00bc*/ 	.byte	0x04, 0x1e
        /*00be*/ 	.short	(.L_1057 - .L_1056)
.L_1056:
        /*00c0*/ 	.word	0x00000000
.L_1057:


//--------------------- .nv.info._Z35group_norm_nhwc_bwd_one_pass_kernelI11Fp32IOFp16WLi64ELi20ELi640EEv26Group_norm_nhwc_bwd_params --------------------------
	.section	.nv.info._Z35group_norm_nhwc_bwd_one_pass_kernelI11Fp32IOFp16WLi64ELi20ELi640EEv26Group_norm_nhwc_bwd_params,"",@"SHT_CUDA_INFO"
	.sectionflags	@""
	.align	4


	//----- nvinfo : EIATTR_CUDA_API_VERSION
	.align		4
        /*0000*/ 	.byte	0x04, 0x37
        /*0002*/ 	.short	(.L_1059 - .L_1058)
.L_1058:
        /*0004*/ 	.word	0x00000082


	//----- nvinfo : EIATTR_SW2861232_WAR
	.align		4
.L_1059:
        /*0008*/ 	.byte	0x01, 0x35
	.zero		2


	//----- nvinfo : EIATTR_PARAM_CBANK
	.align		4
        /*000c*/ 	.byte	0x04, 0x0a
        /*000e*/ 	.short	(.L_1061 - .L_1060)
	.align		4
.L_1060:
        /*0010*/ 	.word	index@(.nv.constant0._Z35group_norm_nhwc_bwd_one_pass_kernelI11Fp32IOFp16WLi64ELi20ELi640EEv26Group_norm_nhwc_bwd_params)
        /*0014*/ 	.short	0x0160
        /*0016*/ 	.short	0x00b8


	//----- nvinfo : EIATTR_CBANK_PARAM_SIZE
	.align		4
.L_1061:
        /*0018*/ 	.byte	0x03, 0x19
        /*001a*/ 	.short	0x00b8


	//----- nvinfo : EIATTR_KPARAM_INFO
	.align		4
        /*001c*/ 	.byte	0x04, 0x17
        /*001e*/ 	.short	(.L_1063 - .L_1062)
.L_1062:
        /*0020*/ 	.word	0x00000000
        /*0024*/ 	.short	0x0000
        /*0026*/ 	.short	0x0000
        /*0028*/ 	.byte	0x00, 0xf0, 0xe1, 0x02


	//----- nvinfo : EIATTR_MAXREG_COUNT
	.align		4
.L_1063:
        /*002c*/ 	.byte	0x03, 0x1b
        /*002e*/ 	.short	0x0060


	//----- nvinfo : EIATTR_NUM_BARRIERS
	.align		4
        /*0030*/ 	.byte	0x02, 0x4c
        /*0032*/ 	.byte	0x01
	.zero		1


	//----- nvinfo : EIATTR_MERCURY_ISA_VERSION
	.align		4
        /*0034*/ 	.byte	0x03, 0x5f
        /*0036*/ 	.short	0x0000


	//----- nvinfo : EIATTR_INT_WARP_WIDE_INSTR_OFFSETS
	.align		4
        /*0038*/ 	.byte	0x04, 0x31
        /*003a*/ 	.short	(.L_1065 - .L_1064)


	//   ....[0]....
.L_1064:
        /*003c*/ 	.word	0x00002620


	//   ....[1]....
        /*0040*/ 	.word	0x00003b50


	//----- nvinfo : EIATTR_COOP_GROUP_MASK_REGIDS
	.align		4
.L_1065:
        /*0044*/ 	.byte	0x04, 0x29
        /*0046*/ 	.short	(.L_1067 - .L_1066)


	//   ....[0]....
.L_1066:
        /*0048*/ 	.word	0xffffffff


	//   ....[1]....
        /*004c*/ 	.word	0xffffffff


	//   ....[2]....
        /*0050*/ 	.word	0xffffffff


	//   ....[3]....
        /*0054*/ 	.word	0xffffffff


	//   ....[4]....
        /*0058*/ 	.word	0xffffffff


	//   ....[5]....
        /*005c*/ 	.word	0xffffffff


	//   ....[6]....
        /*0060*/ 	.word	0xffffffff


	//   ....[7]....
        /*0064*/ 	.word	0xffffffff


	//   ....[8]....
        /*0068*/ 	.word	0xffffffff


	//   ....[9]....
        /*006c*/ 	.word	0xffffffff


	//----- nvinfo : EIATTR_COOP_GROUP_INSTR_OFFSETS
	.align		4
.L_1067:
        /*0070*/ 	.byte	0x04, 0x28
        /*0072*/ 	.short	(.L_1069 - .L_1068)


	//   ....[0]....
.L_1068:
        /*0074*/ 	.word	0x00000ac0


	//   ....[1]....
        /*0078*/ 	.word	0x00000ad0


	//   ....[2]....
        /*007c*/ 	.word	0x00000b00


	//   ....[3]....
        /*0080*/ 	.word	0x00000b20


	//   ....[4]....
        /*0084*/ 	.word	0x00000b50


	//   ....[5]....
        /*0088*/ 	.word	0x00000b70


	//   ....[6]....
        /*008c*/ 	.word	0x00000ba0


	//   ....[7]....
        /*0090*/ 	.word	0x00000bc0


	//   ....[8]....
        /*0094*/ 	.word	0x00000bf0


	//   ....[9]....
        /*0098*/ 	.word	0x00000c20


	//----- nvinfo : EIATTR_EXIT_INSTR_OFFSETS
	.align		4
.L_1069:
        /*009c*/ 	.byte	0x04, 0x1c
        /*009e*/ 	.short	(.L_1071 - .L_1070)


	//   ....[0]....
.L_1070:
        /*00a0*/ 	.word	0x00003c20


	//   ....[1]....
        /*00a4*/ 	.word	0x00003d60


	//   ....[2]....
        /*00a8*/ 	.word	0x00003fe0


	//----- nvinfo : EIATTR_MAX_THREADS
	.align		4
.L_1071:
        /*00ac*/ 	.byte	0x04, 0x05
        /*00ae*/ 	.short	(.L_1073 - .L_1072)
.L_1072:
        /*00b0*/ 	.word	0x00000280
        /*00b4*/ 	.word	0x00000001
        /*00b8*/ 	.word	0x00000001


	//----- nvinfo : EIATTR_CRS_STACK_SIZE
	.align		4
.L_1073:
        /*00bc*/ 	.byte	0x04, 0x1e
        /*00be*/ 	.short	(.L_1075 - .L_1074)
.L_1074:
        /*00c0*/ 	.word	0x00000000
.L_1075:


//--------------------- .nv.info._Z35group_norm_nhwc_bwd_one_pass_kernelI11Fp32IOFp16WLi128ELi20ELi640EEv26Group_norm_nhwc_bwd_params --------------------------
	.section	.nv.info._Z35group_norm_nhwc_bwd_one_pass_kernelI11Fp32IOFp16WLi128ELi20ELi640EEv26Group_norm_nhwc_bwd_params,"",@"SHT_CUDA_INFO"
	.sectionflags	@""
	.align	4


	//----- nvinfo : EIATTR_CUDA_API_VERSION
	.align		4
        /*0000*/ 	.byte	0x04, 0x37
        /*0002*/ 	.short	(.L_1077 - .L_1076)
.L_1076:
        /*0004*/ 	.word	0x00000082


	//----- nvinfo : EIATTR_SW2861232_WAR
	.align		4
.L_1077:
        /*0008*/ 	.byte	0x01, 0x35
	.zero		2


	//----- nvinfo : EIATTR_PARAM_CBANK
	.align		4
        /*000c*/ 	.byte	0x04, 0x0a
        /*000e*/ 	.short	(.L_1079 - .L_1078)
	.align		4
.L_1078:
        /*0010*/ 	.word	index@(.nv.constant0._Z35group_norm_nhwc_bwd_one_pass_kernelI11Fp32IOFp16WLi128ELi20ELi640EEv26Group_norm_nhwc_bwd_params)
        /*0014*/ 	.short	0x0160
        /*0016*/ 	.short	0x00b8


	//----- nvinfo : EIATTR_CBANK_PARAM_SIZE
	.align		4
.L_1079:
        /*0018*/ 	.byte	0x03, 0x19
        /*001a*/ 	.short	0x00b8


	//----- nvinfo : EIATTR_KPARAM_INFO
	.align		4
        /*001c*/ 	.byte	0x04, 0x17
        /*001e*/ 	.short	(.L_1081 - .L_1080)
.L_1080:
        /*0020*/ 	.word	0x00000000
        /*0024*/ 	.short	0x0000
        /*0026*/ 	.short	0x0000
        /*0028*/ 	.byte	0x00, 0xf0, 0xe1, 0x02


	//----- nvinfo : EIATTR_MAXREG_COUNT
	.align		4
.L_1081:
        /*002c*/ 	.byte	0x03, 0x1b
        /*002e*/ 	.short	0x0060


	//----- nvinfo : EIATTR_NUM_BARRIERS
	.align		4
        /*0030*/ 	.byte	0x02, 0x4c
        /*0032*/ 	.byte	0x01
	.zero		1


	//----- nvinfo : EIATTR_MERCURY_ISA_VERSION
	.align		4
        /*0034*/ 	.byte	0x03, 0x5f
        /*0036*/ 	.short	0x0000


	//----- nvinfo : EIATTR_INT_WARP_WIDE_INSTR_OFFSETS
	.align		4
        /*0038*/ 	.byte	0x04, 0x31
        /*003a*/ 	.short	(.L_1083 - .L_1082)


	//   ....[0]....
.L_1082:
        /*003c*/ 	.word	0x000029a0


	//   ....[1]....
        /*0040*/ 	.word	0x00004130


	//----- nvinfo : EIATTR_COOP_GROUP_MASK_REGIDS
	.align		4
.L_1083:
        /*0044*/ 	.byte	0x04, 0x29
        /*0046*/ 	.short	(.L_1085 - .L_1084)


	//   ....[0]....
.L_1084:
        /*0048*/ 	.word	0xffffffff


	//   ....[1]....
        /*004c*/ 	.word	0xffffffff


	//   ....[2]....
        /*0050*/ 	.word	0xffffffff


	//   ....[3]....
        /*0054*/ 	.word	0xffffffff


	//   ....[4]....
        /*0058*/ 	.word	0xffffffff


	//   ....[5]....
        /*005c*/ 	.word	0xffffffff


	//   ....[6]....
        /*0060*/ 	.word	0xffffffff


	//   ....[7]....
        /*0064*/ 	.word	0xffffffff


	//   ....[8]....
        /*0068*/ 	.word	0xffffffff


	//   ....[9]....
        /*006c*/ 	.word	0xffffffff


	//----- nvinfo : EIATTR_COOP_GROUP_INSTR_OFFSETS
	.align		4
.L_1085:
        /*0070*/ 	.byte	0x04, 0x28
        /*0072*/ 	.short	(.L_1087 - .L_1086)


	//   ....[0]....
.L_1086:
        /*0074*/ 	.word	0x00000dd0


	//   ....[1]....
        /*0078*/ 	.word	0x00000de0


	//   ....[2]....
        /*007c*/ 	.word	0x00000e40


	//   ....[3]....
        /*0080*/ 	.word	0x00000e60


	//   ....[4]....
        /*0084*/ 	.word	0x00000e90


	//   ....[5]....
        /*0088*/ 	.word	0x00000eb0


	//   ....[6]....
        /*008c*/ 	.word	0x00000ee0


	//   ....[7]....
        /*0090*/ 	.word	0x00000f10


	//   ....[8]....
        /*0094*/ 	.word	0x00000f40


	//   ....[9]....
        /*0098*/ 	.word	0x00000f70


	//----- nvinfo : EIATTR_EXIT_INSTR_OFFSETS
	.align		4
.L_1087:
        /*009c*/ 	.byte	0x04, 0x1c
        /*009e*/ 	.short	(.L_1089 - .L_1088)


	//   ....[0]....
.L_1088:
        /*00a0*/ 	.word	0x00004200


	//   ....[1]....
        /*00a4*/ 	.word	0x00004340


	//   ....[2]....
        /*00a8*/ 	.word	0x000045c0


	//----- nvinfo : EIATTR_MAX_THREADS
	.align		4
.L_1089:
        /*00ac*/ 	.byte	0x04, 0x05
        /*00ae*/ 	.short	(.L_1091 - .L_1090)
.L_1090:
        /*00b0*/ 	.word	0x00000280
        /*00b4*/ 	.word	0x00000001
        /*00b8*/ 	.word	0x00000001


	//----- nvinfo : EIATTR_CRS_STACK_SIZE
	.align		4
.L_1091:
        /*00bc*/ 	.byte	0x04, 0x1e
        /*00be*/ 	.short	(.L_1093 - .L_1092)
.L_1092:
        /*00c0*/ 	.word	0x00000000
.L_1093:


//--------------------- .nv.info._Z35group_norm_nhwc_bwd_one_pass_kernelI11Fp32IOFp16WLi256ELi20ELi640EEv26Group_norm_nhwc_bwd_params --------------------------
	.section	.nv.info._Z35group_norm_nhwc_bwd_one_pass_kernelI11Fp32IOFp16WLi256ELi20ELi640EEv26Group_norm_nhwc_bwd_params,"",@"SHT_CUDA_INFO"
	.sectionflags	@""
	.align	4


	//----- nvinfo : EIATTR_CUDA_API_VERSION
	.align		4
        /*0000*/ 	.byte	0x04, 0x37
        /*0002*/ 	.short	(.L_1095 - .L_1094)
.L_1094:
        /*0004*/ 	.word	0x00000082


	//----- nvinfo : EIATTR_SW2861232_WAR
	.align		4
.L_1095:
        /*0008*/ 	.byte	0x01, 0x35
	.zero		2


	//----- nvinfo : EIATTR_PARAM_CBANK
	.align		4
        /*000c*/ 	.byte	0x04, 0x0a
        /*000e*/ 	.short	(.L_1097 - .L_1096)
	.align		4
.L_1096:
        /*0010*/ 	.word	index@(.nv.constant0._Z35group_norm_nhwc_bwd_one_pass_kernelI11Fp32IOFp16WLi256ELi20ELi640EEv26Group_norm_nhwc_bwd_params)
        /*0014*/ 	.short	0x0160
        /*0016*/ 	.short	0x00b8


	//----- nvinfo : EIATTR_CBANK_PARAM_SIZE
	.align		4
.L_1097:
        /*0018*/ 	.byte	0x03, 0x19
        /*001a*/ 	.short	0x00b8


	//----- nvinfo : EIATTR_KPARAM_INFO
	.align		4
        /*001c*/ 	.byte	0x04, 0x17
        /*001e*/ 	.short	(.L_1099 - .L_1098)
.L_1098:
        /*0020*/ 	.word	0x00000000
        /*0024*/ 	.short	0x0000
        /*0026*/ 	.short	0x0000
        /*0028*/ 	.byte	0x00, 0xf0, 0xe1, 0x02


	//----- nvinfo : EIATTR_MAXREG_COUNT
	.align		4
.L_1099:
        /*002c*/ 	.byte	0x03, 0x1b
        /*002e*/ 	.short	0x0060


	//----- nvinfo : EIATTR_NUM_BARRIERS
	.align		4
        /*0030*/ 	.byte	0x02, 0x4c
        /*0032*/ 	.byte	0x01
	.zero		1


	//----- nvinfo : EIATTR_MERCURY_ISA_VERSION
	.align		4
        /*0034*/ 	.byte	0x03, 0x5f
        /*0036*/ 	.short	0x0000


	//----- nvinfo : EIATTR_INT_WARP_WIDE_INSTR_OFFSETS
	.align		4
        /*0038*/ 	.byte	0x04, 0x31
        /*003a*/ 	.short	(.L_1101 - .L_1100)


	//   ....[0]....
.L_1100:
        /*003c*/ 	.word	0x000030c0


	//   ....[1]....
        /*0040*/ 	.word	0x00004d50


	//----- nvinfo : EIATTR_COOP_GROUP_MASK_REGIDS
	.align		4
.L_1101:
        /*0044*/ 	.byte	0x04, 0x29
        /*0046*/ 	.short	(.L_1103 - .L_1102)


	//   ....[0]....
.L_1102:
        /*0048*/ 	.word	0xffffffff


	//   ....[1]....
        /*004c*/ 	.word	0xffffffff


	//   ....[2]....
        /*0050*/ 	.word	0xffffffff


	//   ....[3]....
        /*0054*/ 	.word	0xffffffff


	//   ....[4]....
        /*0058*/ 	.word	0xffffffff


	//   ....[5]....
        /*005c*/ 	.word	0xffffffff


	//   ....[6]....
        /*0060*/ 	.word	0xffffffff


	//   ....[7]....
        /*0064*/ 	.word	0xffffffff


	//   ....[8]....
        /*0068*/ 	.word	0xffffffff


	//   ....[9]....
        /*006c*/ 	.word	0xffffffff


	//----- nvinfo : EIATTR_COOP_GROUP_INSTR_OFFSETS
	.align		4
.L_1103:
        /*0070*/ 	.byte	0x04, 0x28
        /*0072*/ 	.short	(.L_1105 - .L_1104)


	//   ....[0]....
.L_1104:
        /*0074*/ 	.word	0x00001490


	//   ....[1]....
        /*0078*/ 	.word	0x000014b0


	//   ....[2]....
        /*007c*/ 	.word	0x000014f0


	//   ....[3]....
        /*0080*/ 	.word	0x00001510


	//   ....[4]....
        /*0084*/ 	.word	0x00001540


	//   ....[5]....
        /*0088*/ 	.word	0x00001560


	//   ....[6]....
        /*008c*/ 	.word	0x00001590


	//   ....[7]....
        /*0090*/ 	.word	0x000015b0


	//   ....[8]....
        /*0094*/ 	.word	0x000015f0


	//   ....[9]....
        /*0098*/ 	.word	0x00001600


	//----- nvinfo : EIATTR_EXIT_INSTR_OFFSETS
	.align		4
.L_1105:
        /*009c*/ 	.byte	0x04, 0x1c
        /*009e*/ 	.short	(.L_1107 - .L_1106)


	//   ....[0]....
.L_1106:
        /*00a0*/ 	.word	0x00004e20


	//   ....[1]....
        /*00a4*/ 	.word	0x00004f60


	//   ....[2]....
        /*00a8*/ 	.word	0x000051e0


	//----- nvinfo : EIATTR_MAX_THREADS
	.align		4
.L_1107:
        /*00ac*/ 	.byte	0x04, 0x05
        /*00ae*/ 	.short	(.L_1109 - .L_1108)
.L_1108:
        /*00b0*/ 	.word	0x00000280
        /*00b4*/ 	.word	0x00000001
        /*00b8*/ 	.word	0x00000001


	//----- nvinfo : EIATTR_CRS_STACK_SIZE
	.align		4
.L_1109:
        /*00bc*/ 	.byte	0x04, 0x1e
        /*00be*/ 	.short	(.L_1111 - .L_1110)
.L_1110:
        /*00c0*/ 	.word	0x00000000
.L_1111:


//--------------------- .nv.info._Z35group_norm_nhwc_bwd_one_pass_kernelI11Fp32IOFp16WLi512ELi20ELi640EEv26Group_norm_nhwc_bwd_params --------------------------
	.section	.nv.info._Z35group_norm_nhwc_bwd_one_pass_kernelI11Fp32IOFp16WLi512ELi20ELi640EEv26Group_norm_nhwc_bwd_params,"",@"SHT_CUDA_INFO"
	.sectionflags	@""
	.align	4


	//----- nvinfo : EIATTR_CUDA_API_VERSION
	.align		4
        /*0000*/ 	.byte	0x04, 0x37
        /*0002*/ 	.short	(.L_1113 - .L_1112)
.L_1112:
        /*0004*/ 	.word	0x00000082


	//----- nvinfo : EIATTR_SW2861232_WAR
	.align		4
.L_1113:
        /*0008*/ 	.byte	0x01, 0x35
	.zero		2


	//----- nvinfo : EIATTR_PARAM_CBANK
	.align		4
        /*000c*/ 	.byte	0x04, 0x0a
        /*000e*/ 	.short	(.L_1115 - .L_1114)
	.align		4
.L_1114:
        /*0010*/ 	.word	index@(.nv.constant0._Z35group_norm_nhwc_bwd_one_pass_kernelI11Fp32IOFp16WLi512ELi20ELi640EEv26Group_norm_nhwc_bwd_params)
        /*0014*/ 	.short	0x0160
        /*0016*/ 	.short	0x00b8


	//----- nvinfo : EIATTR_CBANK_PARAM_SIZE
	.align		4
.L_1115:
        /*0018*/ 	.byte	0x03, 0x19
        /*001a*/ 	.short	0x00b8


	//----- nvinfo : EIATTR_KPARAM_INFO
	.align		4
        /*001c*/ 	.byte	0x04, 0x17
        /*001e*/ 	.short	(.L_1117 - .L_1116)
.L_1116:
        /*0020*/ 	.word	0x00000000
        /*0024*/ 	.short	0x0000
        /*0026*/ 	.short	0x0000
        /*0028*/ 	.byte	0x00, 0xf0, 0xe1, 0x02


	//----- nvinfo : EIATTR_MAXREG_COUNT
	.align		4
.L_1117:
        /*002c*/ 	.byte	0x03, 0x1b
        /*002e*/ 	.short	0x0060


	//----- nvinfo : EIATTR_NUM_BARRIERS
	.align		4
        /*0030*/ 	.byte	0x02, 0x4c
        /*0032*/ 	.byte	0x01
	.zero		1


	//----- nvinfo : EIATTR_MERCURY_ISA_VERSION
	.align		4
        /*0034*/ 	.byte	0x03, 0x5f
        /*0036*/ 	.short	0x0000


	//----- nvinfo : EIATTR_INT_WARP_WIDE_INSTR_OFFSETS
	.align		4
        /*0038*/ 	.byte	0x04, 0x31
        /*003a*/ 	.short	(.L_1119 - .L_1118)


	//   ....[0]....
.L_1118:
        /*003c*/ 	.word	0x00003de0


	//   ....[1]....
        /*0040*/ 	.word	0x00006440


	//----- nvinfo : EIATTR_COOP_GROUP_MASK_REGIDS
	.align		4
.L_1119:
        /*0044*/ 	.byte	0x04, 0x29
        /*0046*/ 	.short	(.L_1121 - .L_1120)


	//   ....[0]....
.L_1120:
        /*0048*/ 	.word	0xffffffff


	//   ....[1]....
        /*004c*/ 	.word	0xffffffff


	//   ....[2]....
        /*0050*/ 	.word	0xffffffff


	//   ....[3]....
        /*0054*/ 	.word	0xffffffff


	//   ....[4]....
        /*0058*/ 	.word	0xffffffff


	//   ....[5]....
        /*005c*/ 	.word	0xffffffff


	//   ....[6]....
        /*0060*/ 	.word	0xffffffff


	//   ....[7]....
        /*0064*/ 	.word	0xffffffff


	//   ....[8]....
        /*0068*/ 	.word	0xffffffff


	//   ....[9]....
        /*006c*/ 	.word	0xffffffff


	//----- nvinfo : EIATTR_COOP_GROUP_INSTR_OFFSETS
	.align		4
.L_1121:
        /*0070*/ 	.byte	0x04, 0x28
        /*0072*/ 	.short	(.L_1123 - .L_1122)


	//   ....[0]....
.L_1122:
        /*0074*/ 	.word	0x000020f0


	//   ....[1]....
        /*0078*/ 	.word	0x00002120


	//   ....[2]....
        /*007c*/ 	.word	0x00002210


	//   ....[3]....
        /*0080*/ 	.word	0x00002240


	//   ....[4]....
        /*0084*/ 	.word	0x00002320


	//   ....[5]....
        /*0088*/ 	.word	0x00002350


	//   ....[6]....
        /*008c*/ 	.word	0x000023d0


	//   ....[7]....
        /*0090*/ 	.word	0x000023e0


	//   ....[8]....
        /*0094*/ 	.word	0x00002410


	//   ....[9]....
        /*0098*/ 	.word	0x00002430


	//----- nvinfo : EIATTR_EXIT_INSTR_OFFSETS
	.align		4
.L_1123:
        /*009c*/ 	.byte	0x04, 0x1c
        /*009e*/ 	.short	(.L_1125 - .L_1124)


	//   ....[0]....
.L_1124:
        /*00a0*/ 	.word	0x00006510


	//   ....[1]....
        /*00a4*/ 	.word	0x00006650


	//   ....[2]....
        /*00a8*/ 	.word	0x000068d0


	//----- nvinfo : EIATTR_MAX_THREADS
	.align		4
.L_1125:
        /*00ac*/ 	.byte	0x04, 0x05
        /*00ae*/ 	.short	(.L_1127 - .L_1126)
.L_1126:
        /*00b0*/ 	.word	0x00000280
        /*00b4*/ 	.word	0x00000001
        /*00b8*/ 	.word	0x00000001


	//----- nvinfo : EIATTR_CRS_STACK_SIZE
	.align		4
.L_1127:
        /*00bc*/ 	.byte	0x04, 0x1e
        /*00be*/ 	.short	(.L_1129 - .L_1128)
.L_1128:
        /*00c0*/ 	.word	0x00000000
.L_1129:


//--------------------- .nv.info._Z35group_norm_nhwc_fwd_one_pass_kernelI11Bf16IOFp32WLi64ELi20ELi640EEv26Group_norm_nhwc_fwd_params --------------------------
	.section	.nv.info._Z35group_norm_nhwc_fwd_one_pass_kernelI11Bf16IOFp32WLi64ELi20ELi640EEv26Group_norm_nhwc_fwd_params,"",@"SHT_CUDA_INFO"
	.sectionflags	@""
	.align	4


	//----- nvinfo : EIATTR_CUDA_API_VERSION
	.align		4
        /*0000*/ 	.byte	0x04, 0x37
        /*0002*/ 	.short	(.L_1131 - .L_1130)
.L_1130:
        /*0004*/ 	.word	0x00000082


	//----- nvinfo : EIATTR_SW2861232_WAR
	.align		4
.L_1131:
        /*0008*/ 	.byte	0x01, 0x35
	.zero		2


	//----- nvinfo : EIATTR_PARAM_CBANK
	.align		4
        /*000c*/ 	.byte	0x04, 0x0a
        /*000e*/ 	.short	(.L_1133 - .L_1132)
	.align		4
.L_1132:
        /*0010*/ 	.word	index@(.nv.constant0._Z35group_norm_nhwc_fwd_one_pass_kernelI11Bf16IOFp32WLi64ELi20ELi640EEv26Group_norm_nhwc_fwd_params)
        /*0014*/ 	.short	0x0160
        /*0016*/ 	.short	0x00a0


	//----- nvinfo : EIATTR_CBANK_PARAM_SIZE
	.align		4
.L_1133:
        /*0018*/ 	.byte	0x03, 0x19
        /*001a*/ 	.short	0x00a0


	//----- nvinfo : EIATTR_KPARAM_INFO
	.align		4
        /*001c*/ 	.byte	0x04, 0x17
        /*001e*/ 	.short	(.L_1135 - .L_1134)
.L_1134:
        /*0020*/ 	.word	0x00000000
        /*0024*/ 	.short	0x0000
        /*0026*/ 	.short	0x0000
        /*0028*/ 	.byte	0x00, 0xf0, 0x81, 0x02


	//----- nvinfo : EIATTR_MAXREG_COUNT
	.align		4
.L_1135:
        /*002c*/ 	.byte	0x03, 0x1b
        /*002e*/ 	.short	0x0060


	//----- nvinfo : EIATTR_NUM_BARRIERS
	.align		4
        /*0030*/ 	.byte	0x02, 0x4c
        /*0032*/ 	.byte	0x01
	.zero		1


	//----- nvinfo : EIATTR_MERCURY_ISA_VERSION
	.align		4
        /*0034*/ 	.byte	0x03, 0x5f
        /*0036*/ 	.short	0x0000


	//----- nvinfo : EIATTR_COOP_GROUP_MASK_REGIDS
	.align		4
        /*0038*/ 	.byte	0x04, 0x29
        /*003a*/ 	.short	(.L_1137 - .L_1136)


	//   ....[0]....
.L_1136:
        /*003c*/ 	.word	0xffffffff


	//   ....[1]....
        /*0040*/ 	.word	0xffffffff


	//   ....[2]....
        /*0044*/ 	.word	0xffffffff


	//   ....[3]....
        /*0048*/ 	.word	0xffffffff


	//   ....[4]....
        /*004c*/ 	.word	0xffffffff


	//   ....[5]....
        /*0050*/ 	.word	0xffffffff


	//   ....[6]....
        /*0054*/ 	.word	0xffffffff


	//   ....[7]....
        /*0058*/ 	.word	0xffffffff


	//   ....[8]....
        /*005c*/ 	.word	0xffffffff


	//   ....[9]....
        /*0060*/ 	.word	0xffffffff


	//----- nvinfo : EIATTR_COOP_GROUP_INSTR_OFFSETS
	.align		4
.L_1137:
        /*0064*/ 	.byte	0x04, 0x28
        /*0066*/ 	.short	(.L_1139 - .L_1138)


	//   ....[0]....
.L_1138:
        /*0068*/ 	.word	0x00000530


	//   ....[1]....
        /*006c*/ 	.word	0x00000540


	//   ....[2]....
        /*0070*/ 	.word	0x00000570


	//   ....[3]....
        /*0074*/ 	.word	0x00000590


	//   ....[4]....
        /*0078*/ 	.word	0x000005c0


	//   ....[5]....
        /*007c*/ 	.word	0x000005e0


	//   ....[6]....
        /*0080*/ 	.word	0x00000610


	//   ....[7]....
        /*0084*/ 	.word	0x00000630


	//   ....[8]....
        /*0088*/ 	.word	0x00000660


	//   ....[9]....
        /*008c*/ 	.word	0x00000680


	//----- nvinfo : EIATTR_EXIT_INSTR_OFFSETS
	.align		4
.L_1139:
        /*0090*/ 	.byte	0x04, 0x1c
        /*0092*/ 	.short	(.L_1141 - .L_1140)


	//   ....[0]....
.L_1140:
        /*0094*/ 	.word	0x00000060


	//   ....[1]....
        /*0098*/ 	.word	0x00001790


	//----- nvinfo : EIATTR_MAX_THREADS
	.align		4
.L_1141:
        /*009c*/ 	.byte	0x04, 0x05
        /*009e*/ 	.short	(.L_1143 - .L_1142)
.L_1142:
        /*00a0*/ 	.word	0x00000280
        /*00a4*/ 	.word	0x00000001
        /*00a8*/ 	.word	0x00000001


	//----- nvinfo : EIATTR_CRS_STACK_SIZE
	.align		4
.L_1143:
        /*00ac*/ 	.byte	0x04, 0x1e
        /*00ae*/ 	.short	(.L_1145 - .L_1144)
.L_1144:
        /*00b0*/ 	.word	0x00000000
.L_1145:


//--------------------- .nv.info._Z35group_norm_nhwc_fwd_one_pass_kernelI11Bf16IOFp32WLi128ELi20ELi640EEv26Group_norm_nhwc_fwd_params --------------------------
	.section	.nv.info._Z35group_norm_nhwc_fwd_one_pass_kernelI11Bf16IOFp32WLi128ELi20ELi640EEv26Group_norm_nhwc_fwd_params,"",@"SHT_CUDA_INFO"
	.sectionflags	@""
	.align	4


	//----- nvinfo : EIATTR_CUDA_API_VERSION
	.align		4
        /*0000*/ 	.byte	0x04, 0x37
        /*0002*/ 	.short	(.L_1147 - .L_1146)
.L_1146:
        /*0004*/ 	.word	0x00000082


	//----- nvinfo : EIATTR_SW2861232_WAR
	.align		4
.L_1147:
        /*0008*/ 	.byte	0x01, 0x35
	.zero		2


	//----- nvinfo : EIATTR_PARAM_CBANK
	.align		4
        /*000c*/ 	.byte	0x04, 0x0a
        /*000e*/ 	.short	(.L_1149 - .L_1148)
	.align		4
.L_1148:
        /*0010*/ 	.word	index@(.nv.constant0._Z35group_norm_nhwc_fwd_one_pass_kernelI11Bf16IOFp32WLi128ELi20ELi640EEv26Group_norm_nhwc_fwd_params)
        /*0014*/ 	.short	0x0160
        /*0016*/ 	.short	0x00a0


	//----- nvinfo : EIATTR_CBANK_PARAM_SIZE
	.align		4
.L_1149:
        /*0018*/ 	.byte	0x03, 0x19
        /*001a*/ 	.short	0x00a0


	//----- nvinfo : EIATTR_KPARAM_INFO
	.align		4
        /*001c*/ 	.byte	0x04, 0x17
        /*001e*/ 	.short	(.L_1151 - .L_1150)
.L_1150:
        /*0020*/ 	.word	0x00000000
        /*0024*/ 	.short	0x0000
        /*0026*/ 	.short	0x0000
        /*0028*/ 	.byte	0x00, 0xf0, 0x81, 0x02


	//----- nvinfo : EIATTR_MAXREG_COUNT
	.align		4
.L_1151:
        /*002c*/ 	.byte	0x03, 0x1b
        /*002e*/ 	.short	0x0060


	//----- nvinfo : EIATTR_NUM_BARRIERS
	.align		4
        /*0030*/ 	.byte	0x02, 0x4c
        /*0032*/ 	.byte	0x01
	.zero		1


	//----- nvinfo : EIATTR_MERCURY_ISA_VERSION
	.align		4
        /*0034*/ 	.byte	0x03, 0x5f
        /*0036*/ 	.short	0x0000


	//----- nvinfo : EIATTR_COOP_GROUP_MASK_REGIDS
	.align		4
        /*0038*/ 	.byte	0x04, 0x29
        /*003a*/ 	.short	(.L_1153 - .L_1152)


	//   ....[0]....
.L_1152:
        /*003c*/ 	.word	0xffffffff


	//   ....[1]....
        /*0040*/ 	.word	0xffffffff


	//   ....[2]....
        /*0044*/ 	.word	0xffffffff


	//   ....[3]....
        /*0048*/ 	.word	0xffffffff


	//   ....[4]....
        /*004c*/ 	.word	0xffffffff


	//   ....[5]....
        /*0050*/ 	.word	0xffffffff


	//   ....[6]....
        /*0054*/ 	.word	0xffffffff


	//   ....[7]....
        /*0058*/ 	.word	0xffffffff


	//   ....[8]....
        /*005c*/ 	.word	0xffffffff


	//   ....[9]....
        /*0060*/ 	.word	0xffffffff


	//----- nvinfo : EIATTR_COOP_GROUP_INSTR_OFFSETS
	.align		4
.L_1153:
        /*0064*/ 	.byte	0x04, 0x28
        /*0066*/ 	.short	(.L_1155 - .L_1154)


	//   ....[0]....
.L_1154:
        /*0068*/ 	.word	0x00000640


	//   ....[1]....
        /*006c*/ 	.word	0x00000650


	//   ....[2]....
        /*0070*/ 	.word	0x00000680


	//   ....[3]....
        /*0074*/ 	.word	0x00000690


	//   ....[4]....
        /*0078*/ 	.word	0x000006d0


	//   ....[5]....
        /*007c*/ 	.word	0x000006e0


	//   ....[6]....
        /*0080*/ 	.word	0x00000720


	//   ....[7]....
        /*0084*/ 	.word	0x00000730


	//   ....[8]....
        /*0088*/ 	.word	0x00000770


	//   ....[9]....
        /*008c*/ 	.word	0x00000780


	//----- nvinfo : EIATTR_EXIT_INSTR_OFFSETS
	.align		4
.L_1155:
        /*0090*/ 	.byte	0x04, 0x1c
        /*0092*/ 	.short	(.L_1157 - .L_1156)


	//   ....[0]....
.L_1156:
        /*0094*/ 	.word	0x00000060


	//   ....[1]....
        /*0098*/ 	.word	0x00001a90


	//----- nvinfo : EIATTR_MAX_THREADS
	.align		4
.L_1157:
        /*009c*/ 	.byte	0x04, 0x05
        /*009e*/ 	.short	(.L_1159 - .L_1158)
.L_1158:
        /*00a0*/ 	.word	0x00000280
        /*00a4*/ 	.word	0x00000001
        /*00a8*/ 	.word	0x00000001


	//----- nvinfo : EIATTR_CRS_STACK_SIZE
	.align		4
.L_1159:
        /*00ac*/ 	.byte	0x04, 0x1e
        /*00ae*/ 	.short	(.L_1161 - .L_1160)
.L_1160:
        /*00b0*/ 	.word	0x00000000
.L_1161:


//--------------------- .nv.info._Z35group_norm_nhwc_fwd_one_pass_kernelI11Bf16IOFp32WLi256ELi20ELi640EEv26Group_norm_nhwc_fwd_params --------------------------
	.section	.nv.info._Z35group_norm_nhwc_fwd_one_pass_kernelI11Bf16IOFp32WLi256ELi20ELi640EEv26Group_norm_nhwc_fwd_params,"",@"SHT_CUDA_INFO"
	.sectionflags	@""
	.align	4


	//----- nvinfo : EIATTR_CUDA_API_VERSION
	.align		4
        /*0000*/ 	.byte	0x04, 0x37
        /*0002*/ 	.short	(.L_1163 - .L_1162)
.L_1162:
        /*0004*/ 	.word	0x00000082


	//----- nvinfo : EIATTR_SW2861232_WAR
	.align		4
.L_1163:
        /*0008*/ 	.byte	0x01, 0x35
	.zero		2


	//----- nvinfo : EIATTR_PARAM_CBANK
	.align		4
        /*000c*/ 	.byte	0x04, 0x0a
        /*000e*/ 	.short	(.L_1165 - .L_1164)
	.align		4
.L_1164:
        /*0010*/ 	.word	index@(.nv.constant0._Z35group_norm_nhwc_fwd_one_pass_kernelI11Bf16IOFp32WLi256ELi20ELi640EEv26Group_norm_nhwc_fwd_params)
        /*0014*/ 	.short	0x0160
        /*0016*/ 	.short	0x00a0


	//----- nvinfo : EIATTR_CBANK_PARAM_SIZE
	.align		4
.L_1165:
        /*0018*/ 	.byte	0x03, 0x19
        /*001a*/ 	.short	0x00a0


	//----- nvinfo : EIATTR_KPARAM_INFO
	.align		4
        /*001c*/ 	.byte	0x04, 0x17
        /*001e*/ 	.short	(.L_1167 - .L_1166)
.L_1166:
        /*0020*/ 	.word	0x00000000
        /*0024*/ 	.short	0x0000
        /*0026*/ 	.short	0x0000
        /*0028*/ 	.byte	0x00, 0xf0, 0x81, 0x02


	//----- nvinfo : EIATTR_MAXREG_COUNT
	.align		4
.L_1167:
        /*002c*/ 	.byte	0x03, 0x1b
        /*002e*/ 	.short	0x0060


	//----- nvinfo : EIATTR_NUM_BARRIERS
	.align		4
        /*0030*/ 	.byte	0x02, 0x4c
        /*0032*/ 	.byte	0x01
	.zero		1


	//----- nvinfo : EIATTR_MERCURY_ISA_VERSION
	.align		4
        /*0034*/ 	.byte	0x03, 0x5f
        /*0036*/ 	.short	0x0000


	//----- nvinfo : EIATTR_COOP_GROUP_MASK_REGIDS
	.align		4
        /*0038*/ 	.byte	0x04, 0x29
        /*003a*/ 	.short	(.L_1169 - .L_1168)


	//   ....[0]....
.L_1168:
        /*003c*/ 	.word	0xffffffff


	//   ....[1]....
        /*0040*/ 	.word	0xffffffff


	//   ....[2]....
        /*0044*/ 	.word	0xffffffff


	//   ....[3]....
        /*0048*/ 	.word	0xffffffff


	//   ....[4]....
        /*004c*/ 	.word	0xffffffff


	//   ....[5]....
        /*0050*/ 	.word	0xffffffff


	//   ....[6]....
        /*0054*/ 	.word	0xffffffff


	//   ....[7]....
        /*0058*/ 	.word	0xffffffff


	//   ....[8]....
        /*005c*/ 	.word	0xffffffff


	//   ....[9]....
        /*0060*/ 	.word	0xffffffff


	//----- nvinfo : EIATTR_COOP_GROUP_INSTR_OFFSETS
	.align		4
.L_1169:
        /*0064*/ 	.byte	0x04, 0x28
        /*0066*/ 	.short	(.L_1171 - .L_1170)


	//   ....[0]....
.L_1170:
        /*0068*/ 	.word	0x00000910


	//   ....[1]....
        /*006c*/ 	.word	0x00000920


	//   ....[2]....
        /*0070*/ 	.word	0x00000950


	//   ....[3]....
        /*0074*/ 	.word	0x00000960


	//   ....[4]....
        /*0078*/ 	.word	0x000009a0


	//   ....[5]....
        /*007c*/ 	.word	0x000009b0


	//   ....[6]....
        /*0080*/ 	.word	0x000009f0


	//   ....[7]....
        /*0084*/ 	.word	0x00000a00


	//   ....[8]....
        /*0088*/ 	.word	0x00000a40


	//   ....[9]....
        /*008c*/ 	.word	0x00000a50


	//----- nvinfo : EIATTR_EXIT_INSTR_OFFSETS
	.align		4
.L_1171:
        /*0090*/ 	.byte	0x04, 0x1c
        /*0092*/ 	.short	(.L_1173 - .L_1172)


	//   ....[0]....
.L_1172:
        /*0094*/ 	.word	0x00000060


	//   ....[1]....
        /*0098*/ 	.word	0x000021b0


	//----- nvinfo : EIATTR_MAX_THREADS
	.align		4
.L_1173:
        /*009c*/ 	.byte	0x04, 0x05
        /*009e*/ 	.short	(.L_1175 - .L_1174)
.L_1174:
        /*00a0*/ 	.word	0x00000280
        /*00a4*/ 	.word	0x00000001
        /*00a8*/ 	.word	0x00000001


	//----- nvinfo : EIATTR_CRS_STACK_SIZE
	.align		4
.L_1175:
        /*00ac*/ 	.byte	0x04, 0x1e
        /*00ae*/ 	.short	(.L_1177 - .L_1176)
.L_1176:
        /*00b0*/ 	.word	0x00000000
.L_1177:


//--------------------- .nv.info._Z35group_norm_nhwc_fwd_one_pass_kernelI11Bf16IOFp32WLi512ELi20ELi640EEv26Group_norm_nhwc_fwd_params --------------------------
	.section	.nv.info._Z35group_norm_nhwc_fwd_one_pass_kernelI11Bf16IOFp32WLi512ELi20ELi640EEv26Group_norm_nhwc_fwd_params,"",@"SHT_CUDA_INFO"
	.sectionflags	@""
	.align	4


	//----- nvinfo : EIATTR_CUDA_API_VERSION
	.align		4
        /*0000*/ 	.byte	0x04, 0x37
        /*0002*/ 	.short	(.L_1179 - .L_1178)
.L_1178:
        /*0004*/ 	.word	0x00000082


	//----- nvinfo : EIATTR_SW2861232_WAR
	.align		4
.L_1179:
        /*0008*/ 	.byte	0x01, 0x35
	.zero		2


	//----- nvinfo : EIATTR_PARAM_CBANK
	.align		4
        /*000c*/ 	.byte	0x04, 0x0a
        /*000e*/ 	.short	(.L_1181 - .L_1180)
	.align		4
.L_1180:
        /*0010*/ 	.word	index@(.nv.constant0._Z35group_norm_nhwc_fwd_one_pass_kernelI11Bf16IOFp32WLi512ELi20ELi640EEv26Group_norm_nhwc_fwd_params)
        /*0014*/ 	.short	0x0160
        /*0016*/ 	.short	0x00a0


	//----- nvinfo : EIATTR_CBANK_PARAM_SIZE
	.align		4
.L_1181:
        /*0018*/ 	.byte	0x03, 0x19
        /*001a*/ 	.short	0x00a0


	//----- nvinfo : EIATTR_KPARAM_INFO
	.align		4
        /*001c*/ 	.byte	0x04, 0x17
        /*001e*/ 	.short	(.L_1183 - .L_1182)
.L_1182:
        /*0020*/ 	.word	0x00000000
        /*0024*/ 	.short	0x0000
        /*0026*/ 	.short	0x0000
        /*0028*/ 	.byte	0x00, 0xf0, 0x81, 0x02


	//----- nvinfo : EIATTR_MAXREG_COUNT
	.align		4
.L_1183:
        /*002c*/ 	.byte	0x03, 0x1b
        /*002e*/ 	.short	0x0060


	//----- nvinfo : EIATTR_NUM_BARRIERS
	.align		4
        /*0030*/ 	.byte	0x02, 0x4c
        /*0032*/ 	.byte	0x01
	.zero		1


	//----- nvinfo : EIATTR_MERCURY_ISA_VERSION
	.align		4
        /*0034*/ 	.byte	0x03, 0x5f
        /*0036*/ 	.short	0x0000


	//----- nvinfo : EIATTR_COOP_GROUP_MASK_REGIDS
	.align		4
        /*0038*/ 	.byte	0x04, 0x29
        /*003a*/ 	.short	(.L_1185 - .L_1184)


	//   ....[0]....
.L_1184:
        /*003c*/ 	.word	0xffffffff


	//   ....[1]....
        /*0040*/ 	.word	0xffffffff


	//   ....[2]....
        /*0044*/ 	.word	0xffffffff


	//   ....[3]....
        /*0048*/ 	.word	0xffffffff


	//   ....[4]....
        /*004c*/ 	.word	0xffffffff


	//   ....[5]....
        /*0050*/ 	.word	0xffffffff


	//   ....[6]....
        /*0054*/ 	.word	0xffffffff


	//   ....[7]....
        /*0058*/ 	.word	0xffffffff


	//   ....[8]....
        /*005c*/ 	.word	0xffffffff


	//   ....[9]....
        /*0060*/ 	.word	0xffffffff


	//----- nvinfo : EIATTR_COOP_GROUP_INSTR_OFFSETS
	.align		4
.L_1185:
        /*0064*/ 	.byte	0x04, 0x28
        /*0066*/ 	.short	(.L_1187 - .L_1186)


	//   ....[0]....
.L_1186:
        /*0068*/ 	.word	0x00000e70


	//   ....[1]....
        /*006c*/ 	.word	0x00000e80


	//   ....[2]....
        /*0070*/ 	.word	0x00000eb0


	//   ....[3]....
        /*0074*/ 	.word	0x00000ec0


	//   ....[4]....
        /*0078*/ 	.word	0x00000f00


	//   ....[5]....
        /*007c*/ 	.word	0x00000f10


	//   ....[6]....
        /*0080*/ 	.word	0x00000f50


	//   ....[7]....
        /*0084*/ 	.word	0x00000f60


	//   ....[8]....
        /*0088*/ 	.word	0x00000fa0


	//   ....[9]....
        /*008c*/ 	.word	0x00000fb0


	//----- nvinfo : EIATTR_EXIT_INSTR_OFFSETS
	.align		4
.L_1187:
        /*0090*/ 	.byte	0x04, 0x1c
        /*0092*/ 	.short	(.L_1189 - .L_1188)


	//   ....[0]....
.L_1188:
        /*0094*/ 	.word	0x00000060


	//   ....[1]....
        /*0098*/ 	.word	0x00002fe0


	//----- nvinfo : EIATTR_MAX_THREADS
	.align		4
.L_1189:
        /*009c*/ 	.byte	0x04, 0x05
        /*009e*/ 	.short	(.L_1191 - .L_1190)
.L_1190:
        /*00a0*/ 	.word	0x00000280
        /*00a4*/ 	.word	0x00000001
        /*00a8*/ 	.word	0x00000001


	//----- nvinfo : EIATTR_CRS_STACK_SIZE
	.align		4
.L_1191:
        /*00ac*/ 	.byte	0x04, 0x1e
        /*00ae*/ 	.short	(.L_1193 - .L_1192)
.L_1192:
        /*00b0*/ 	.word	0x00000000
.L_1193:


//--------------------- .nv.info._Z35group_norm_nhwc_fwd_one_pass_kernelI11Bf16IOBf16WLi64ELi20ELi640EEv26Group_norm_nhwc_fwd_params --------------------------
	.section	.nv.info._Z35group_norm_nhwc_fwd_one_pass_kernelI11Bf16IOBf16WLi64ELi20ELi640EEv26Group_norm_nhwc_fwd_params,"",@"SHT_CUDA_INFO"
	.sectionflags	@""
	.align	4


	//----- nvinfo : EIATTR_CUDA_API_VERSION
	.align		4
        /*0000*/ 	.byte	0x04, 0x37
        /*0002*/ 	.short	(.L_1195 - .L_1194)
.L_1194:
        /*0004*/ 	.word	0x00000082


	//----- nvinfo : EIATTR_SW2861232_WAR
	.align		4
.L_1195:
        /*0008*/ 	.byte	0x01, 0x35
	.zero		2


	//----- nvinfo : EIATTR_PARAM_CBANK
	.align		4
        /*000c*/ 	.byte	0x04, 0x0a
        /*000e*/ 	.short	(.L_1197 - .L_1196)
	.align		4
.L_1196:
        /*0010*/ 	.word	index@(.nv.constant0._Z35group_norm_nhwc_fwd_one_pass_kernelI11Bf16IOBf16WLi64ELi20ELi640EEv26Group_norm_nhwc_fwd_params)
        /*0014*/ 	.short	0x0160
        /*0016*/ 	.short	0x00a0


	//----- nvinfo : EIATTR_CBANK_PARAM_SIZE
	.align		4
.L_1197:
        /*0018*/ 	.byte	0x03, 0x19
        /*001a*/ 	.short	0x00a0


	//----- nvinfo : EIATTR_KPARAM_INFO
	.align		4
        /*001c*/ 	.byte	0x04, 0x17
        /*001e*/ 	.short	(.L_1199 - .L_1198)
.L_1198:
        /*0020*/ 	.word	0x00000000
        /*0024*/ 	.short	0x0000
        /*0026*/ 	.short	0x0000
        /*0028*/ 	.byte	0x00, 0xf0, 0x81, 0x02


	//----- nvinfo : EIATTR_MAXREG_COUNT
	.align		4
.L_1199:
        /*002c*/ 	.byte	0x03, 0x1b
        /*002e*/ 	.short	0x0060


	//----- nvinfo : EIATTR_NUM_BARRIERS
	.align		4
        /*0030*/ 	.byte	0x02, 0x4c
        /*0032*/ 	.byte	0x01
	.zero		1


	//----- nvinfo : EIATTR_MERCURY_ISA_VERSION
	.align		4
        /*0034*/ 	.byte	0x03, 0x5f
        /*0036*/ 	.short	0x0000


	//----- nvinfo : EIATTR_COOP_GROUP_MASK_REGIDS
	.align		4
        /*0038*/ 	.byte	0x04, 0x29
        /*003a*/ 	.short	(.L_1201 - .L_1200)


	//   ....[0]....
.L_1200:
        /*003c*/ 	.word	0xffffffff


	//   ....[1]....
        /*0040*/ 	.word	0xffffffff


	//   ....[2]....
        /*0044*/ 	.word	0xffffffff


	//   ....[3]....
        /*0048*/ 	.word	0xffffffff


	//   ....[4]....
        /*004c*/ 	.word	0xffffffff


	//   ....[5]....
        /*0050*/ 	.word	0xffffffff


	//   ....[6]....
        /*0054*/ 	.word	0xffffffff


	//   ....[7]....
        /*0058*/ 	.word	0xffffffff


	//   ....[8]....
        /*005c*/ 	.word	0xffffffff


	//   ....[9]....
        /*0060*/ 	.word	0xffffffff


	//----- nvinfo : EIATTR_COOP_GROUP_INSTR_OFFSETS
	.align		4
.L_1201:
        /*0064*/ 	.byte	0x04, 0x28
        /*0066*/ 	.short	(.L_1203 - .L_1202)


	//   ....[0]....
.L_1202:
        /*0068*/ 	.word	0x00000530


	//   ....[1]....
        /*006c*/ 	.word	0x00000540


	//   ....[2]....
        /*0070*/ 	.word	0x00000570


	//   ....[3]....
        /*0074*/ 	.word	0x00000590


	//   ....[4]....
        /*0078*/ 	.word	0x000005c0


	//   ....[5]....
        /*007c*/ 	.word	0x000005e0


	//   ....[6]....
        /*0080*/ 	.word	0x00000610


	//   ....[7]....
        /*0084*/ 	.word	0x00000630


	//   ....[8]....
        /*0088*/ 	.word	0x00000660


	//   ....[9]....
        /*008c*/ 	.word	0x00000680


	//----- nvinfo : EIATTR_EXIT_INSTR_OFFSETS
	.align		4
.L_1203:
        /*0090*/ 	.byte	0x04, 0x1c
        /*0092*/ 	.short	(.L_1205 - .L_1204)


	//   ....[0]....
.L_1204:
        /*0094*/ 	.word	0x00000060


	//   ....[1]....
        /*0098*/ 	.word	0x000017d0


	//----- nvinfo : EIATTR_MAX_THREADS
	.align		4
.L_1205:
        /*009c*/ 	.byte	0x04, 0x05
        /*009e*/ 	.short	(.L_1207 - .L_1206)
.L_1206:
        /*00a0*/ 	.word	0x00000280
        /*00a4*/ 	.word	0x00000001
        /*00a8*/ 	.word	0x00000001


	//----- nvinfo : EIATTR_CRS_STACK_SIZE
	.align		4
.L_1207:
        /*00ac*/ 	.byte	0x04, 0x1e
        /*00ae*/ 	.short	(.L_1209 - .L_1208)
.L_1208:
        /*00b0*/ 	.word	0x00000000
.L_1209:


//--------------------- .nv.info._Z35group_norm_nhwc_fwd_one_pass_kernelI11Bf16IOBf16WLi128ELi20ELi640EEv26Group_norm_nhwc_fwd_params --------------------------
	.section	.nv.info._Z35group_norm_nhwc_fwd_one_pass_kernelI11Bf16IOBf16WLi128ELi20ELi640EEv26Group_norm_nhwc_fwd_params,"",@"SHT_CUDA_INFO"
	.sectionflags	@""
	.align	4


	//----- nvinfo : EIATTR_CUDA_API_VERSION
	.align		4
        /*0000*/ 	.byte	0x04, 0x37
        /*0002*/ 	.short	(.L_1211 - .L_1210)
.L_1210:
        /*0004*/ 	.word	0x00000082


	//----- nvinfo : EIATTR_SW2861232_WAR
	.align		4
.L_1211:
        /*0008*/ 	.byte	0x01, 0x35
	.zero		2


	//----- nvinfo : EIATTR_PARAM_CBANK
	.align		4
        /*000c*/ 	.byte	0x04, 0x0a
        /*000e*/ 	.short	(.L_1213 - .L_1212)
	.align		4
.L_1212:
        /*0010*/ 	.word	index@(.nv.constant0._Z35group_norm_nhwc_fwd_one_pass_kernelI11Bf16IOBf16WLi128ELi20ELi640EEv26Group_norm_nhwc_fwd_params)
        /*0014*/ 	.short	0x0160
        /*0016*/ 	.short	0x00a0


	//----- nvinfo : EIATTR_CBANK_PARAM_SIZE
	.align		4
.L_1213:
        /*0018*/ 	.byte	0x03, 0x19
        /*001a*/ 	.short	0x00a0


	//----- nvinfo : EIATTR_KPARAM_INFO
	.align		4
        /*001c*/ 	.byte	0x04, 0x17
        /*001e*/ 	.short	(.L_1215 - .L_1214)
.L_1214:
        /*0020*/ 	.word	0x00000000
        /*0024*/ 	.short	0x0000
        /*0026*/ 	.short	0x0000
        /*0028*/ 	.byte	0x00, 0xf0, 0x81, 0x02


	//----- nvinfo : EIATTR_MAXREG_COUNT
	.align		4
.L_1215:
        /*002c*/ 	.byte	0x03, 0x1b
        /*002e*/ 	.short	0x0060


	//----- nvinfo : EIATTR_NUM_BARRIERS
	.align		4
        /*0030*/ 	.byte	0x02, 0x4c
        /*0032*/ 	.byte	0x01
	.zero		1


	//----- nvinfo : EIATTR_MERCURY_ISA_VERSION
	.align		4
        /*0034*/ 	.byte	0x03, 0x5f
        /*0036*/ 	.short	0x0000


	//----- nvinfo : EIATTR_COOP_GROUP_MASK_REGIDS
	.align		4
        /*0038*/ 	.byte	0x04, 0x29
        /*003a*/ 	.short	(.L_1217 - .L_1216)


	//   ....[0]....
.L_1216:
        /*003c*/ 	.word	0xffffffff


	//   ....[1]....
        /*0040*/ 	.word	0xffffffff


	//   ....[2]....
        /*0044*/ 	.word	0xffffffff


	//   ....[3]....
        /*0048*/ 	.word	0xffffffff


	//   ....[4]....
        /*004c*/ 	.word	0xffffffff


	//   ....[5]....
        /*0050*/ 	.word	0xffffffff


	//   ....[6]....
        /*0054*/ 	.word	0xffffffff


	//   ....[7]....
        /*0058*/ 	.word	0xffffffff


	//   ....[8]....
        /*005c*/ 	.word	0xffffffff


	//   ....[9]....
        /*0060*/ 	.word	0xffffffff


	//----- nvinfo : EIATTR_COOP_GROUP_INSTR_OFFSETS
	.align		4
.L_1217:
        /*0064*/ 	.byte	0x04, 0x28
        /*0066*/ 	.short	(.L_1219 - .L_1218)


	//   ....[0]....
.L_1218:
        /*0068*/ 	.word	0x00000640


	//   ....[1]....
        /*006c*/ 	.word	0x00000650


	//   ....[2]....
        /*0070*/ 	.word	0x00000680


	//   ....[3]....
        /*0074*/ 	.word	0x00000690


	//   ....[4]....
        /*0078*/ 	.word	0x000006d0


	//   ....[5]....
        /*007c*/ 	.word	0x000006e0


	//   ....[6]....
        /*0080*/ 	.word	0x00000720


	//   ....[7]....
        /*0084*/ 	.word	0x00000730


	//   ....[8]....
        /*0088*/ 	.word	0x00000770


	//   ....[9]....
        /*008c*/ 	.word	0x00000780


	//----- nvinfo : EIATTR_EXIT_INSTR_OFFSETS
	.align		4
.L_1219:
        /*0090*/ 	.byte	0x04, 0x1c
        /*0092*/ 	.short	(.L_1221 - .L_1220)


	//   ....[0]....
.L_1220:
        /*0094*/ 	.word	0x00000060


	//   ....[1]....
        /*0098*/ 	.word	0x00001ad0


	//----- nvinfo : EIATTR_MAX_THREADS
	.align		4
.L_1221:
        /*009c*/ 	.byte	0x04, 0x05
        /*009e*/ 	.short	(.L_1223 - .L_1222)
.L_1222:
        /*00a0*/ 	.word	0x00000280
        /*00a4*/ 	.word	0x00000001
        /*00a8*/ 	.word	0x00000001


	//----- nvinfo : EIATTR_CRS_STACK_SIZE
	.align		4
.L_1223:
        /*00ac*/ 	.byte	0x04, 0x1e
        /*00ae*/ 	.short	(.L_1225 - .L_1224)
.L_1224:
        /*00b0*/ 	.word	0x00000000
.L_1225:


//--------------------- .nv.info._Z35group_norm_nhwc_fwd_one_pass_kernelI11Bf16IOBf16WLi256ELi20ELi640EEv26Group_norm_nhwc_fwd_params --------------------------
	.section	.nv.info._Z35group_norm_nhwc_fwd_one_pass_kernelI11Bf16IOBf16WLi256ELi20ELi640EEv26Group_norm_nhwc_fwd_params,"",@"SHT_CUDA_INFO"
	.sectionflags	@""
	.align	4


	//----- nvinfo : EIATTR_CUDA_API_VERSION
	.align		4
        /*0000*/ 	.byte	0x04, 0x37
        /*0002*/ 	.short	(.L_1227 - .L_1226)
.L_1226:
        /*0004*/ 	.word	0x00000082


	//----- nvinfo : EIATTR_SW2861232_WAR
	.align		4
.L_1227:
        /*0008*/ 	.byte	0x01, 0x35
	.zero		2


	//----- nvinfo : EIATTR_PARAM_CBANK
	.align		4
        /*000c*/ 	.byte	0x04, 0x0a
        /*000e*/ 	.short	(.L_1229 - .L_1228)
	.align		4
.L_1228:
        /*0010*/ 	.word	index@(.nv.constant0._Z35group_norm_nhwc_fwd_one_pass_kernelI11Bf16IOBf16WLi256ELi20ELi640EEv26Group_norm_nhwc_fwd_params)
        /*0014*/ 	.short	0x0160
        /*0016*/ 	.short	0x00a0


	//----- nvinfo : EIATTR_CBANK_PARAM_SIZE
	.align		4
.L_1229:
        /*0018*/ 	.byte	0x03, 0x19
        /*001a*/ 	.short	0x00a0


	//----- nvinfo : EIATTR_KPARAM_INFO
	.align		4
        /*001c*/ 	.byte	0x04, 0x17
        /*001e*/ 	.short	(.L_1231 - .L_1230)
.L_1230:
        /*0020*/ 	.word	0x00000000
        /*0024*/ 	.short	0x0000
        /*0026*/ 	.short	0x0000
        /*0028*/ 	.byte	0x00, 0xf0, 0x81, 0x02


	//----- nvinfo : EIATTR_MAXREG_COUNT
	.align		4
.L_1231:
        /*002c*/ 	.byte	0x03, 0x1b
        /*002e*/ 	.short	0x0060


	//----- nvinfo : EIATTR_NUM_BARRIERS
	.align		4
        /*0030*/ 	.byte	0x02, 0x4c
        /*0032*/ 	.byte	0x01
	.zero		1


	//----- nvinfo : EIATTR_MERCURY_ISA_VERSION
	.align		4
        /*0034*/ 	.byte	0x03, 0x5f
        /*0036*/ 	.short	0x0000


	//----- nvinfo : EIATTR_COOP_GROUP_MASK_REGIDS
	.align		4
        /*0038*/ 	.byte	0x04, 0x29
        /*003a*/ 	.short	(.L_1233 - .L_1232)


	//   ....[0]....
.L_1232:
        /*003c*/ 	.word	0xffffffff


	//   ....[1]....
        /*0040*/ 	.word	0xffffffff


	//   ....[2]....
        /*0044*/ 	.word	0xffffffff


	//   ....[3]....
        /*0048*/ 	.word	0xffffffff


	//   ....[4]....
        /*004c*/ 	.word	0xffffffff


	//   ....[5]....
        /*0050*/ 	.word	0xffffffff


	//   ....[6]....
        /*0054*/ 	.word	0xffffffff


	//   ....[7]....
        /*0058*/ 	.word	0xffffffff


	//   ....[8]....
        /*005c*/ 	.word	0xffffffff


	//   ....[9]....
        /*0060*/ 	.word	0xffffffff


	//----- nvinfo : EIATTR_COOP_GROUP_INSTR_OFFSETS
	.align		4
.L_1233:
        /*0064*/ 	.byte	0x04, 0x28
        /*0066*/ 	.short	(.L_1235 - .L_1234)


	//   ....[0]....
.L_1234:
        /*0068*/ 	.word	0x00000910


	//   ....[1]....
        /*006c*/ 	.word	0x00000920


	//   ....[2]....
        /*0070*/ 	.word	0x00000950


	//   ....[3]....
        /*0074*/ 	.word	0x00000960


	//   ....[4]....
        /*0078*/ 	.word	0x000009a0


	//   ....[5]....
        /*007c*/ 	.word	0x000009b0


	//   ....[6]....
        /*0080*/ 	.word	0x000009f0


	//   ....[7]....
        /*0084*/ 	.word	0x00000a00


	//   ....[8]....
        /*0088*/ 	.word	0x00000a40


	//   ....[9]....
        /*008c*/ 	.word	0x00000a50


	//----- nvinfo : EIATTR_EXIT_INSTR_OFFSETS
	.align		4
.L_1235:
        /*0090*/ 	.byte	0x04, 0x1c
        /*0092*/ 	.short	(.L_1237 - .L_1236)


	//   ....[0]....
.L_1236:
        /*0094*/ 	.word	0x00000060


	//   ....[1]....
        /*0098*/ 	.word	0x00002210


	//----- nvinfo : EIATTR_MAX_THREADS
	.align		4
.L_1237:
        /*009c*/ 	.byte	0x04, 0x05
        /*009e*/ 	.short	(.L_1239 - .L_1238)
.L_1238:
        /*00a0*/ 	.word	0x00000280
        /*00a4*/ 	.word	0x00000001
        /*00a8*/ 	.word	0x00000001


	//----- nvinfo : EIATTR_CRS_STACK_SIZE
	.align		4
.L_1239:
        /*00ac*/ 	.byte	0x04, 0x1e
        /*00ae*/ 	.short	(.L_1241 - .L_1240)
.L_1240:
        /*00b0*/ 	.word	0x00000000
.L_1241:


//--------------------- .nv.info._Z35group_norm_nhwc_fwd_one_pass_kernelI11Bf16IOBf16WLi512ELi20ELi640EEv26Group_norm_nhwc_fwd_params --------------------------
	.section	.nv.info._Z35group_norm_nhwc_fwd_one_pass_kernelI11Bf16IOBf16WLi512ELi20ELi640EEv26Group_norm_nhwc_fwd_params,"",@"SHT_CUDA_INFO"
	.sectionflags	@""
	.align	4


	//----- nvinfo : EIATTR_CUDA_API_VERSION
	.align		4
        /*0000*/ 	.byte	0x04, 0x37
        /*0002*/ 	.short	(.L_1243 - .L_1242)
.L_1242:
        /*0004*/ 	.word	0x00000082


	//----- nvinfo : EIATTR_SW2861232_WAR
	.align		4
.L_1243:
        /*0008*/ 	.byte	0x01, 0x35
	.zero		2


	//----- nvinfo : EIATTR_PARAM_CBANK
	.align		4
        /*000c*/ 	.byte	0x04, 0x0a
        /*000e*/ 	.short	(.L_1245 - .L_1244)
	.align		4
.L_1244:
        /*0010*/ 	.word	index@(.nv.constant0._Z35group_norm_nhwc_fwd_one_pass_kernelI11Bf16IOBf16WLi512ELi20ELi640EEv26Group_norm_nhwc_fwd_params)
        /*0014*/ 	.short	0x0160
        /*0016*/ 	.short	0x00a0


	//----- nvinfo : EIATTR_CBANK_PARAM_SIZE
	.align		4
.L_1245:
        /*0018*/ 	.byte	0x03, 0x19
        /*001a*/ 	.short	0x00a0


	//----- nvinfo : EIATTR_KPARAM_INFO
	.align		4
        /*001c*/ 	.byte	0x04, 0x17
        /*001e*/ 	.short	(.L_1247 - .L_1246)
.L_1246:
        /*0020*/ 	.word	0x00000000
        /*0024*/ 	.short	0x0000
        /*0026*/ 	.short	0x0000
        /*0028*/ 	.byte	0x00, 0xf0, 0x81, 0x02


	//----- nvinfo : EIATTR_MAXREG_COUNT
	.align		4
.L_1247:
        /*002c*/ 	.byte	0x03, 0x1b
        /*002e*/ 	.short	0x0060


	//----- nvinfo : EIATTR_NUM_BARRIERS
	.align		4
        /*0030*/ 	.byte	0x02, 0x4c
        /*0032*/ 	.byte	0x01
	.zero		1


	//----- nvinfo : EIATTR_MERCURY_ISA_VERSION
	.align		4
        /*0034*/ 	.byte	0x03, 0x5f
        /*0036*/ 	.short	0x0000


	//----- nvinfo : EIATTR_COOP_GROUP_MASK_REGIDS
	.align		4
        /*0038*/ 	.byte	0x04, 0x29
        /*003a*/ 	.short	(.L_1249 - .L_1248)


	//   ....[0]....
.L_1248:
        /*003c*/ 	.word	0xffffffff


	//   ....[1]....
        /*0040*/ 	.word	0xffffffff


	//   ....[2]....
        /*0044*/ 	.word	0xffffffff


	//   ....[3]....
        /*0048*/ 	.word	0xffffffff


	//   ....[4]....
        /*004c*/ 	.word	0xffffffff


	//   ....[5]....
        /*0050*/ 	.word	0xffffffff


	//   ....[6]....
        /*0054*/ 	.word	0xffffffff


	//   ....[7]....
        /*0058*/ 	.word	0xffffffff


	//   ....[8]....
        /*005c*/ 	.word	0xffffffff


	//   ....[9]....
        /*0060*/ 	.word	0xffffffff


	//----- nvinfo : EIATTR_COOP_GROUP_INSTR_OFFSETS
	.align		4
.L_1249:
        /*0064*/ 	.byte	0x04, 0x28
        /*0066*/ 	.short	(.L_1251 - .L_1250)


	//   ....[0]....
.L_1250:
        /*0068*/ 	.word	0x00000e70


	//   ....[1]....
        /*006c*/ 	.word	0x00000e80


	//   ....[2]....
        /*0070*/ 	.word	0x00000eb0


	//   ....[3]....
        /*0074*/ 	.word	0x00000ec0


	//   ....[4]....
        /*0078*/ 	.word	0x00000f00


	//   ....[5]....
        /*007c*/ 	.word	0x00000f10


	//   ....[6]....
        /*0080*/ 	.word	0x00000f50


	//   ....[7]....
        /*0084*/ 	.word	0x00000f60


	//   ....[8]....
        /*0088*/ 	.word	0x00000fa0


	//   ....[9]....
        /*008c*/ 	.word	0x00000fb0


	//----- nvinfo : EIATTR_EXIT_INSTR_OFFSETS
	.align		4
.L_1251:
        /*0090*/ 	.byte	0x04, 0x1c
        /*0092*/ 	.short	(.L_1253 - .L_1252)


	//   ....[0]....
.L_1252:
        /*0094*/ 	.word	0x00000060


	//   ....[1]....
        /*0098*/ 	.word	0x00003020


	//----- nvinfo : EIATTR_MAX_THREADS
	.align		4
.L_1253:
        /*009c*/ 	.byte	0x04, 0x05
        /*009e*/ 	.short	(.L_1255 - .L_1254)
.L_1254:
        /*00a0*/ 	.word	0x00000280
        /*00a4*/ 	.word	0x00000001
        /*00a8*/ 	.word	0x00000001


	//----- nvinfo : EIATTR_CRS_STACK_SIZE
	.align		4
.L_1255:
        /*00ac*/ 	.byte	0x04, 0x1e
        /*00ae*/ 	.short	(.L_1257 - .L_1256)
.L_1256:
        /*00b0*/ 	.word	0x00000000
.L_1257:


//--------------------- .nv.info._Z35group_norm_nhwc_fwd_one_pass_kernelI11Bf16IOFp16WLi64ELi20ELi640EEv26Group_norm_nhwc_fwd_params --------------------------
	.section	.nv.info._Z35group_norm_nhwc_fwd_one_pass_kernelI11Bf16IOFp16WLi64ELi20ELi640EEv26Group_norm_nhwc_fwd_params,"",@"SHT_CUDA_INFO"
	.sectionflags	@""
	.align	4


	//----- nvinfo : EIATTR_CUDA_API_VERSION
	.align		4
        /*0000*/ 	.byte	0x04, 0x37
        /*0002*/ 	.short	(.L_1259 - .L_1258)
.L_1258:
        /*0004*/ 	.word	0x00000082


	//----- nvinfo : EIATTR_SW2861232_WAR
	.align		4
.L_1259:
        /*0008*/ 	.byte	0x01, 0x35
	.zero		2


	//----- nvinfo : EIATTR_PARAM_CBANK
	.align		4
        /*000c*/ 	.byte	0x04, 0x0a
        /*000e*/ 	.short	(.L_1261 - .L_1260)
	.align		4
.L_1260:
        /*0010*/ 	.word	index@(.nv.constant0._Z35group_norm_nhwc_fwd_one_pass_kernelI11Bf16IOFp16WLi64ELi20ELi640EEv26Group_norm_nhwc_fwd_params)
        /*0014*/ 	.short	0x0160
        /*0016*/ 	.short	0x00a0


	//----- nvinfo : EIATTR_CBANK_PARAM_SIZE
	.align		4
.L_1261:
        /*0018*/ 	.byte	0x03, 0x19
        /*001a*/ 	.short	0x00a0


	//----- nvinfo : EIATTR_KPARAM_INFO
	.align		4
        /*001c*/ 	.byte	0x04, 0x17
        /*001e*/ 	.short	(.L_1263 - .L_1262)
.L_1262:
        /*0020*/ 	.word	0x00000000
        /*0024*/ 	.short	0x0000
        /*0026*/ 	.short	0x0000
        /*0028*/ 	.byte	0x00, 0xf0, 0x81, 0x02


	//----- nvinfo : EIATTR_MAXREG_COUNT
	.align		4
.L_1263:
        /*002c*/ 	.byte	0x03, 0x1b
        /*002e*/ 	.short	0x0060


	//----- nvinfo : EIATTR_NUM_BARRIERS
	.align		4
        /*0030*/ 	.byte	0x02, 0x4c
        /*0032*/ 	.byte	0x01
	.zero		1


	//----- nvinfo : EIATTR_MERCURY_ISA_VERSION
	.align		4
        /*0034*/ 	.byte	0x03, 0x5f
        /*0036*/ 	.short	0x0000


	//----- nvinfo : EIATTR_COOP_GROUP_MASK_REGIDS
	.align		4
        /*0038*/ 	.byte	0x04, 0x29
        /*003a*/ 	.short	(.L_1265 - .L_1264)


	//   ....[0]....
.L_1264:
        /*003c*/ 	.word	0xffffffff


	//   ....[1]....
        /*0040*/ 	.word	0xffffffff


	//   ....[2]....
        /*0044*/ 	.word	0xffffffff


	//   ....[3]....
        /*0048*/ 	.word	0xffffffff


	//   ....[4]....
        /*004c*/ 	.word	0xffffffff


	//   ....[5]....
        /*0050*/ 	.word	0xffffffff


	//   ....[6]....
        /*0054*/ 	.word	0xffffffff


	//   ....[7]....
        /*0058*/ 	.word	0xffffffff


	//   ....[8]....
        /*005c*/ 	.word	0xffffffff


	//   ....[9]....
        /*0060*/ 	.word	0xffffffff


	//----- nvinfo : EIATTR_COOP_GROUP_INSTR_OFFSETS
	.align		4
.L_1265:
        /*0064*/ 	.byte	0x04, 0x28
        /*0066*/ 	.short	(.L_1267 - .L_1266)


	//   ....[0]....
.L_1266:
        /*0068*/ 	.word	0x00000530


	//   ....[1]....
        /*006c*/ 	.word	0x00000540


	//   ....[2]....
        /*0070*/ 	.word	0x00000570


	//   ....[3]....
        /*0074*/ 	.word	0x00000590


	//   ....[4]....
        /*0078*/ 	.word	0x000005c0


	//   ....[5]....
        /*007c*/ 	.word	0x000005e0


	//   ....[6]....
        /*0080*/ 	.word	0x00000610


	//   ....[7]....
        /*0084*/ 	.word	0x00000630


	//   ....[8]....
        /*0088*/ 	.word	0x00000660


	//   ....[9]....
        /*008c*/ 	.word	0x00000680


	//----- nvinfo : EIATTR_EXIT_INSTR_OFFSETS
	.align		4
.L_1267:
        /*0090*/ 	.byte	0x04, 0x1c
        /*0092*/ 	.short	(.L_1269 - .L_1268)


	//   ....[0]....
.L_1268:
        /*0094*/ 	.word	0x00000060


	//   ....[1]....
        /*0098*/ 	.word	0x000017d0


	//----- nvinfo : EIATTR_MAX_THREADS
	.align		4
.L_1269:
        /*009c*/ 	.byte	0x04, 0x05
        /*009e*/ 	.short	(.L_1271 - .L_1270)
.L_1270:
        /*00a0*/ 	.word	0x00000280
        /*00a4*/ 	.word	0x00000001
        /*00a8*/ 	.word	0x00000001


	//----- nvinfo : EIATTR_CRS_STACK_SIZE
	.align		4
.L_1271:
        /*00ac*/ 	.byte	0x04, 0x1e
        /*00ae*/ 	.short	(.L_1273 - .L_1272)
.L_1272:
        /*00b0*/ 	.word	0x00000000
.L_1273:


//--------------------- .nv.info._Z35group_norm_nhwc_fwd_one_pass_kernelI11Bf16IOFp16WLi128ELi20ELi640EEv26Group_norm_nhwc_fwd_params --------------------------
	.section	.nv.info._Z35group_norm_nhwc_fwd_one_pass_kernelI11Bf16IOFp16WLi128ELi20ELi640EEv26Group_norm_nhwc_fwd_params,"",@"SHT_CUDA_INFO"
	.sectionflags	@""
	.align	4


	//----- nvinfo : EIATTR_CUDA_API_VERSION
	.align		4
        /*0000*/ 	.byte	0x04, 0x37
        /*0002*/ 	.short	(.L_1275 - .L_1274)
.L_1274:
        /*0004*/ 	.word	0x00000082


	//----- nvinfo : EIATTR_SW2861232_WAR
	.align		4
.L_1275:
        /*0008*/ 	.byte	0x01, 0x35
	.zero		2


	//----- nvinfo : EIATTR_PARAM_CBANK
	.align		4
        /*000c*/ 	.byte	0x04, 0x0a
        /*000e*/ 	.short	(.L_1277 - .L_1276)
	.align		4
.L_1276:
        /*0010*/ 	.word	index@(.nv.constant0._Z35group_norm_nhwc_fwd_one_pass_kernelI11Bf16IOFp16WLi128ELi20ELi640EEv26Group_norm_nhwc_fwd_params)
        /*0014*/ 	.short	0x0160
        /*0016*/ 	.short	0x00a0


	//----- nvinfo : EIATTR_CBANK_PARAM_SIZE
	.align		4
.L_1277:
        /*0018*/ 	.byte	0x03, 0x19
        /*001a*/ 	.short	0x00a0


	//----- nvinfo : EIATTR_KPARAM_INFO
	.align		4
        /*001c*/ 	.byte	0x04, 0x17
        /*001e*/ 	.short	(.L_1279 - .L_1278)
.L_1278:
        /*0020*/ 	.word	0x00000000
        /*0024*/ 	.short	0x0000
        /*0026*/ 	.short	0x0000
        /*0028*/ 	.byte	0x00, 0xf0, 0x81, 0x02


	//----- nvinfo : EIATTR_MAXREG_COUNT
	.align		4
.L_1279:
        /*002c*/ 	.byte	0x03, 0x1b
        /*002e*/ 	.short	0x0060


	//----- nvinfo : EIATTR_NUM_BARRIERS
	.align		4
        /*0030*/ 	.byte	0x02, 0x4c
        /*0032*/ 	.byte	0x01
	.zero		1


	//----- nvinfo : EIATTR_MERCURY_ISA_VERSION
	.align		4
        /*0034*/ 	.byte	0x03, 0x5f
        /*0036*/ 	.short	0x0000


	//----- nvinfo : EIATTR_COOP_GROUP_MASK_REGIDS
	.align		4
        /*0038*/ 	.byte	0x04, 0x29
        /*003a*/ 	.short	(.L_1281 - .L_1280)


	//   ....[0]....
.L_1280:
        /*003c*/ 	.word	0xffffffff


	//   ....[1]....
        /*0040*/ 	.word	0xffffffff


	//   ....[2]....
        /*0044*/ 	.word	0xffffffff


	//   ....[3]....
        /*0048*/ 	.word	0xffffffff


	//   ....[4]....
        /*004c*/ 	.word	0xffffffff


	//   ....[5]....
        /*0050*/ 	.word	0xffffffff


	//   ....[6]....
        /*0054*/ 	.word	0xffffffff


	//   ....[7]....
        /*0058*/ 	.word	0xffffffff


	//   ....[8]....
        /*005c*/ 	.word	0xffffffff


	//   ....[9]....
        /*0060*/ 	.word	0xffffffff


	//----- nvinfo : EIATTR_COOP_GROUP_INSTR_OFFSETS
	.align		4
.L_1281:
        /*0064*/ 	.byte	0x04, 0x28
        /*0066*/ 	.short	(.L_1283 - .L_1282)


	//   ....[0]....
.L_1282:
        /*0068*/ 	.word	0x00000640


	//   ....[1]....
        /*006c*/ 	.word	0x00000650


	//   ....[2]....
        /*0070*/ 	.word	0x00000680


	//   ....[3]....
        /*0074*/ 	.word	0x00000690


	//   ....[4]....
        /*0078*/ 	.word	0x000006d0


	//   ....[5]....
        /*007c*/ 	.word	0x000006e0


	//   ....[6]....
        /*0080*/ 	.word	0x00000720


	//   ....[7]....
        /*0084*/ 	.word	0x00000730


	//   ....[8]....
        /*0088*/ 	.word	0x00000770


	//   ....[9]....
        /*008c*/ 	.word	0x00000780


	//----- nvinfo : EIATTR_EXIT_INSTR_OFFSETS
	.align		4
.L_1283:
        /*0090*/ 	.byte	0x04, 0x1c
        /*0092*/ 	.short	(.L_1285 - .L_1284)


	//   ....[0]....
.L_1284:
        /*0094*/ 	.word	0x00000060


	//   ....[1]....
        /*0098*/ 	.word	0x00001ad0


	//----- nvinfo : EIATTR_MAX_THREADS
	.align		4
.L_1285:
        /*009c*/ 	.byte	0x04, 0x05
        /*009e*/ 	.short	(.L_1287 - .L_1286)
.L_1286:
        /*00a0*/ 	.word	0x00000280
        /*00a4*/ 	.word	0x00000001
        /*00a8*/ 	.word	0x00000001


	//----- nvinfo : EIATTR_CRS_STACK_SIZE
	.align		4
.L_1287:
        /*00ac*/ 	.byte	0x04, 0x1e
        /*00ae*/ 	.short	(.L_1289 - .L_1288)
.L_1288:
        /*00b0*/ 	.word	0x00000000
.L_1289:


//--------------------- .nv.info._Z35group_norm_nhwc_fwd_one_pass_kernelI11Bf16IOFp16WLi256ELi20ELi640EEv26Group_norm_nhwc_fwd_params --------------------------
	.section	.nv.info._Z35group_norm_nhwc_fwd_one_pass_kernelI11Bf16IOFp16WLi256ELi20ELi640EEv26Group_norm_nhwc_fwd_params,"",@"SHT_CUDA_INFO"
	.sectionflags	@""
	.align	4


	//----- nvinfo : EIATTR_CUDA_API_VERSION
	.align		4
        /*0000*/ 	.byte	0x04, 0x37
        /*0002*/ 	.short	(.L_1291 - .L_1290)
.L_1290:
        /*0004*/ 	.word	0x00000082


	//----- nvinfo : EIATTR_SW2861232_WAR
	.align		4
.L_1291:
        /*0008*/ 	.byte	0x01, 0x35
	.zero		2


	//----- nvinfo : EIATTR_PARAM_CBANK
	.align		4
        /*000c*/ 	.byte	0x04, 0x0a
        /*000e*/ 	.short	(.L_1293 - .L_1292)
	.align		4
.L_1292:
        /*0010*/ 	.word	index@(.nv.constant0._Z35group_norm_nhwc_fwd_one_pass_kernelI11Bf16IOFp16WLi256ELi20ELi640EEv26Group_norm_nhwc_fwd_params)
        /*0014*/ 	.short	0x0160
        /*0016*/ 	.short	0x00a0


	//----- nvinfo : EIATTR_CBANK_PARAM_SIZE
	.align		4
.L_1293:
        /*0018*/ 	.byte	0x03, 0x19
        /*001a*/ 	.short	0x00a0


	//----- nvinfo : EIATTR_KPARAM_INFO
	.align		4
        /*001c*/ 	.byte	0x04, 0x17
        /*001e*/ 	.short	(.L_1295 - .L_1294)
.L_1294:
        /*0020*/ 	.word	0x00000000
        /*0024*/ 	.short	0x0000
        /*0026*/ 	.short	0x0000
        /*0028*/ 	.byte	0x00, 0xf0, 0x81, 0x02


	//----- nvinfo : EIATTR_MAXREG_COUNT
	.align		4
.L_1295:
        /*002c*/ 	.byte	0x03, 0x1b
        /*002e*/ 	.short	0x0060


	//----- nvinfo : EIATTR_NUM_BARRIERS
	.align		4
        /*0030*/ 	.byte	0x02, 0x4c
        /*0032*/ 	.byte	0x01
	.zero		1


	//----- nvinfo : EIATTR_MERCURY_ISA_VERSION
	.align		4
        /*0034*/ 	.byte	0x03, 0x5f
        /*0036*/ 	.short	0x0000


	//----- nvinfo : EIATTR_COOP_GROUP_MASK_REGIDS
	.align		4
        /*0038*/ 	.byte	0x04, 0x29
        /*003a*/ 	.short	(.L_1297 - .L_1296)


	//   ....[0]....
.L_1296:
        /*003c*/ 	.word	0xffffffff


	//   ....[1]....
        /*0040*/ 	.word	0xffffffff


	//   ....[2]....
        /*0044*/ 	.word	0xffffffff


	//   ....[3]....
        /*0048*/ 	.word	0xffffffff


	//   ....[4]....
        /*004c*/ 	.word	0xffffffff


	//   ....[5]....
        /*0050*/ 	.word	0xffffffff


	//   ....[6]....
        /*0054*/ 	.word	0xffffffff


	//   ....[7]....
        /*0058*/ 	.word	0xffffffff


	//   ....[8]....
        /*005c*/ 	.word	0xffffffff


	//   ....[9]....
        /*0060*/ 	.word	0xffffffff


	//----- nvinfo : EIATTR_COOP_GROUP_INSTR_OFFSETS
	.align		4
.L_1297:
        /*0064*/ 	.byte	0x04, 0x28
        /*0066*/ 	.short	(.L_1299 - .L_1298)


	//   ....[0]....
.L_1298:
        /*0068*/ 	.word	0x00000910


	//   ....[1]....
        /*006c*/ 	.word	0x00000920


	//   ....[2]....
        /*0070*/ 	.word	0x00000950


	//   ....[3]....
        /*0074*/ 	.word	0x00000960


	//   ....[4]....
        /*0078*/ 	.word	0x000009a0


	//   ....[5]....
        /*007c*/ 	.word	0x000009b0


	//   ....[6]....
        /*0080*/ 	.word	0x000009f0


	//   ....[7]....
        /*0084*/ 	.word	0x00000a00


	//   ....[8]....
        /*0088*/ 	.word	0x00000a40


	//   ....[9]....
        /*008c*/ 	.word	0x00000a50


	//----- nvinfo : EIATTR_EXIT_INSTR_OFFSETS
	.align		4
.L_1299:
        /*0090*/ 	.byte	0x04, 0x1c
        /*0092*/ 	.short	(.L_1301 - .L_1300)


	//   ....[0]....
.L_1300:
        /*0094*/ 	.word	0x00000060


	//   ....[1]....
        /*0098*/ 	.word	0x00002210


	//----- nvinfo : EIATTR_MAX_THREADS
	.align		4
.L_1301:
        /*009c*/ 	.byte	0x04, 0x05
        /*009e*/ 	.short	(.L_1303 - .L_1302)
.L_1302:
        /*00a0*/ 	.word	0x00000280
        /*00a4*/ 	.word	0x00000001
        /*00a8*/ 	.word	0x00000001


	//----- nvinfo : EIATTR_CRS_STACK_SIZE
	.align		4
.L_1303:
        /*00ac*/ 	.byte	0x04, 0x1e
        /*00ae*/ 	.short	(.L_1305 - .L_1304)
.L_1304:
        /*00b0*/ 	.word	0x00000000
.L_1305:


//--------------------- .nv.info._Z35group_norm_nhwc_fwd_one_pass_kernelI11Bf16IOFp16WLi512ELi20ELi640EEv26Group_norm_nhwc_fwd_params --------------------------
	.section	.nv.info._Z35group_norm_nhwc_fwd_one_pass_kernelI11Bf16IOFp16WLi512ELi20ELi640EEv26Group_norm_nhwc_fwd_params,"",@"SHT_CUDA_INFO"
	.sectionflags	@""
	.align	4


	//----- nvinfo : EIATTR_CUDA_API_VERSION
	.align		4
        /*0000*/ 	.byte	0x04, 0x37
        /*0002*/ 	.short	(.L_1307 - .L_1306)
.L_1306:
        /*0004*/ 	.word	0x00000082


	//----- nvinfo : EIATTR_SW2861232_WAR
	.align		4
.L_1307:
        /*0008*/ 	.byte	0x01, 0x35
	.zero		2


	//----- nvinfo : EIATTR_PARAM_CBANK
	.align		4
        /*000c*/ 	.byte	0x04, 0x0a
        /*000e*/ 	.short	(.L_1309 - .L_1308)
	.align		4
.L_1308:
        /*0010*/ 	.word	index@(.nv.constant0._Z35group_norm_nhwc_fwd_one_pass_kernelI11Bf16IOFp16WLi512ELi20ELi640EEv26Group_norm_nhwc_fwd_params)
        /*0014*/ 	.short	0x0160
        /*0016*/ 	.short	0x00a0


	//----- nvinfo : EIATTR_CBANK_PARAM_SIZE
	.align		4
.L_1309:
        /*0018*/ 	.byte	0x03, 0x19
        /*001a*/ 	.short	0x00a0


	//----- nvinfo : EIATTR_KPARAM_INFO
	.align		4
        /*001c*/ 	.byte	0x04, 0x17
        /*001e*/ 	.short	(.L_1311 - .L_1310)
.L_1310:
        /*0020*/ 	.word	0x00000000
        /*0024*/ 	.short	0x0000
        /*0026*/ 	.short	0x0000
        /*0028*/ 	.byte	0x00, 0xf0, 0x81, 0x02


	//----- nvinfo : EIATTR_MAXREG_COUNT
	.align		4
.L_1311:
        /*002c*/ 	.byte	0x03, 0x1b
        /*002e*/ 	.short	0x0060


	//----- nvinfo : EIATTR_NUM_BARRIERS
	.align		4
        /*0030*/ 	.byte	0x02, 0x4c
        /*0032*/ 	.byte	0x01
	.zero		1


	//----- nvinfo : EIATTR_MERCURY_ISA_VERSION
	.align		4
        /*0034*/ 	.byte	0x03, 0x5f
        /*0036*/ 	.short	0x0000


	//----- nvinfo : EIATTR_COOP_GROUP_MASK_REGIDS
	.align		4
        /*0038*/ 	.byte	0x04, 0x29
        /*003a*/ 	.short	(.L_1313 - .L_1312)


	//   ....[0]....
.L_1312:
        /*003c*/ 	.word	0xffffffff


	//   ....[1]....
        /*0040*/ 	.word	0xffffffff


	//   ....[2]....
        /*0044*/ 	.word	0xffffffff


	//   ....[3]....
        /*0048*/ 	.word	0xffffffff


	//   ....[4]....
        /*004c*/ 	.word	0xffffffff


	//   ....[5]....
        /*0050*/ 	.word	0xffffffff


	//   ....[6]....
        /*0054*/ 	.word	0xffffffff


	//   ....[7]....
        /*0058*/ 	.word	0xffffffff


	//   ....[8]....
        /*005c*/ 	.word	0xffffffff


	//   ....[9]....
        /*0060*/ 	.word	0xffffffff


	//----- nvinfo : EIATTR_COOP_GROUP_INSTR_OFFSETS
	.align		4
.L_1313:
        /*0064*/ 	.byte	0x04, 0x28
        /*0066*/ 	.short	(.L_1315 - .L_1314)


	//   ....[0]....
.L_1314:
        /*0068*/ 	.word	0x00000e70


	//   ....[1]....
        /*006c*/ 	.word	0x00000e80


	//   ....[2]....
        /*0070*/ 	.word	0x00000eb0


	//   ....[3]....
        /*0074*/ 	.word	0x00000ec0


	//   ....[4]....
        /*0078*/ 	.word	0x00000f00


	//   ....[5]....
        /*007c*/ 	.word	0x00000f10


	//   ....[6]....
        /*0080*/ 	.word	0x00000f50


	//   ....[7]....
        /*0084*/ 	.word	0x00000f60


	//   ....[8]....
        /*0088*/ 	.word	0x00000fa0


	//   ....[9]....
        /*008c*/ 	.word	0x00000fb0


	//----- nvinfo : EIATTR_EXIT_INSTR_OFFSETS
	.align		4
.L_1315:
        /*0090*/ 	.byte	0x04, 0x1c
        /*0092*/ 	.short	(.L_1317 - .L_1316)


	//   ....[0]....
.L_1316:
        /*0094*/ 	.word	0x00000060


	//   ....[1]....
        /*0098*/ 	.word	0x00003020


	//----- nvinfo : EIATTR_MAX_THREADS
	.align		4
.L_1317:
        /*009c*/ 	.byte	0x04, 0x05
        /*009e*/ 	.short	(.L_1319 - .L_1318)
.L_1318:
        /*00a0*/ 	.word	0x00000280
        /*00a4*/ 	.word	0x00000001
        /*00a8*/ 	.word	0x00000001


	//----- nvinfo : EIATTR_CRS_STACK_SIZE
	.align		4
.L_1319:
        /*00ac*/ 	.byte	0x04, 0x1e
        /*00ae*/ 	.short	(.L_1321 - .L_1320)
.L_1320:
        /*00b0*/ 	.word	0x00000000
.L_1321:


//--------------------- .nv.info._Z35group_norm_nhwc_fwd_one_pass_kernelI11Fp16IOFp32WLi64ELi20ELi640EEv26Group_norm_nhwc_fwd_params --------------------------
	.section	.nv.info._Z35group_norm_nhwc_fwd_one_pass_kernelI11Fp16IOFp32WLi64ELi20ELi640EEv26Group_norm_nhwc_fwd_params,"",@"SHT_CUDA_INFO"
	.sectionflags	@""
	.align	4


	//----- nvinfo : EIATTR_CUDA_API_VERSION
	.align		4
        /*0000*/ 	.byte	0x04, 0x37
        /*0002*/ 	.short	(.L_1323 - .L_1322)
.L_1322:
        /*0004*/ 	.word	0x00000082


	//----- nvinfo : EIATTR_SW2861232_WAR
	.align		4
.L_1323:
        /*0008*/ 	.byte	0x01, 0x35
	.zero		2


	//----- nvinfo : EIATTR_PARAM_CBANK
	.align		4
        /*000c*/ 	.byte	0x04, 0x0a
        /*000e*/ 	.short	(.L_1325 - .L_1324)
	.align		4
.L_1324:
        /*0010*/ 	.word	index@(.nv.constant0._Z35group_norm_nhwc_fwd_one_pass_kernelI11Fp16IOFp32WLi64ELi20ELi640EEv26Group_norm_nhwc_fwd_params)
        /*0014*/ 	.short	0x0160
        /*0016*/ 	.short	0x00a0


	//----- nvinfo : EIATTR_CBANK_PARAM_SIZE
	.align		4
.L_1325:
        /*0018*/ 	.byte	0x03, 0x19
        /*001a*/ 	.short	0x00a0


	//----- nvinfo : EIATTR_KPARAM_INFO
	.align		4
        /*001c*/ 	.byte	0x04, 0x17
        /*001e*/ 	.short	(.L_1327 - .L_1326)
.L_1326:
        /*0020*/ 	.word	0x00000000
        /*0024*/ 	.short	0x0000
        /*0026*/ 	.short	0x0000
        /*0028*/ 	.byte	0x00, 0xf0, 0x81, 0x02


	//----- nvinfo : EIATTR_MAXREG_COUNT
	.align		4
.L_1327:
        /*002c*/ 	.byte	0x03, 0x1b
        /*002e*/ 	.short	0x0060


	//----- nvinfo : EIATTR_NUM_BARRIERS
	.align		4
        /*0030*/ 	.byte	0x02, 0x4c
        /*0032*/ 	.byte	0x01
	.zero		1


	//----- nvinfo : EIATTR_MERCURY_ISA_VERSION
	.align		4
        /*0034*/ 	.byte	0x03, 0x5f
        /*0036*/ 	.short	0x0000


	//----- nvinfo : EIATTR_COOP_GROUP_MASK_REGIDS
	.align		4
        /*0038*/ 	.byte	0x04, 0x29
        /*003a*/ 	.short	(.L_1329 - .L_1328)


	//   ....[0]....
.L_1328:
        /*003c*/ 	.word	0xffffffff


	//   ....[1]....
        /*0040*/ 	.word	0xffffffff


	//   ....[2]....
        /*0044*/ 	.word	0xffffffff


	//   ....[3]....
        /*0048*/ 	.word	0xffffffff


	//   ....[4]....
        /*004c*/ 	.word	0xffffffff


	//   ....[5]....
        /*0050*/ 	.word	0xffffffff


	//   ....[6]....
        /*0054*/ 	.word	0xffffffff


	//   ....[7]....
        /*0058*/ 	.word	0xffffffff


	//   ....[8]....
        /*005c*/ 	.word	0xffffffff


	//   ....[9]....
        /*0060*/ 	.word	0xffffffff


	//----- nvinfo : EIATTR_COOP_GROUP_INSTR_OFFSETS
	.align		4
.L_1329:
        /*0064*/ 	.byte	0x04, 0x28
        /*0066*/ 	.short	(.L_1331 - .L_1330)


	//   ....[0]....
.L_1330:
        /*0068*/ 	.word	0x00000520


	//   ....[1]....
        /*006c*/ 	.word	0x00000530


	//   ....[2]....
        /*0070*/ 	.word	0x00000560


	//   ....[3]....
        /*0074*/ 	.word	0x00000580


	//   ....[4]....
        /*0078*/ 	.word	0x000005b0


	//   ....[5]....
        /*007c*/ 	.word	0x000005d0


	//   ....[6]....
        /*0080*/ 	.word	0x00000600


	//   ....[7]....
        /*0084*/ 	.word	0x00000620


	//   ....[8]....
        /*0088*/ 	.word	0x00000650


	//   ....[9]....
        /*008c*/ 	.word	0x00000670


	//----- nvinfo : EIATTR_EXIT_INSTR_OFFSETS
	.align		4
.L_1331:
        /*0090*/ 	.byte	0x04, 0x1c
        /*0092*/ 	.short	(.L_1333 - .L_1332)


	//   ....[0]....
.L_1332:
        /*0094*/ 	.word	0x00000060


	//   ....[1]....
        /*0098*/ 	.word	0x00001780


	//----- nvinfo : EIATTR_MAX_THREADS
	.align		4
.L_1333:
        /*009c*/ 	.byte	0x04, 0x05
        /*009e*/ 	.short	(.L_1335 - .L_1334)
.L_1334:
        /*00a0*/ 	.word	0x00000280
        /*00a4*/ 	.word	0x00000001
        /*00a8*/ 	.word	0x00000001


	//----- nvinfo : EIATTR_CRS_STACK_SIZE
	.align		4
.L_1335:
        /*00ac*/ 	.byte	0x04, 0x1e
        /*00ae*/ 	.short	(.L_1337 - .L_1336)
.L_1336:
        /*00b0*/ 	.word	0x00000000
.L_1337:


//--------------------- .nv.info._Z35group_norm_nhwc_fwd_one_pass_kernelI11Fp16IOFp32WLi128ELi20ELi640EEv26Group_norm_nhwc_fwd_params --------------------------
	.section	.nv.info._Z35group_norm_nhwc_fwd_one_pass_kernelI11Fp16IOFp32WLi128ELi20ELi640EEv26Group_norm_nhwc_fwd_params,"",@"SHT_CUDA_INFO"
	.sectionflags	@""
	.align	4


	//----- nvinfo : EIATTR_CUDA_API_VERSION
	.align		4
        /*0000*/ 	.byte	0x04, 0x37
        /*0002*/ 	.short	(.L_1339 - .L_1338)
.L_1338:
        /*0004*/ 	.word	0x00000082


	//----- nvinfo : EIATTR_SW2861232_WAR
	.align		4
.L_1339:
        /*0008*/ 	.byte	0x01, 0x35
	.zero		2


	//----- nvinfo : EIATTR_PARAM_CBANK
	.align		4
        /*000c*/ 	.byte	0x04, 0x0a
        /*000e*/ 	.short	(.L_1341 - .L_1340)
	.align		4
.L_1340:
        /*0010*/ 	.word	index@(.nv.constant0._Z35group_norm_nhwc_fwd_one_pass_kernelI11Fp16IOFp32WLi128ELi20ELi640EEv26Group_norm_nhwc_fwd_params)
        /*0014*/ 	.short	0x0160
        /*0016*/ 	.short	0x00a0


	//----- nvinfo : EIATTR_CBANK_PARAM_SIZE
	.align		4
.L_1341:
        /*0018*/ 	.byte	0x03, 0x19
        /*001a*/ 	.short	0x00a0


	//----- nvinfo : EIATTR_KPARAM_INFO
	.align		4
        /*001c*/ 	.byte	0x04, 0x17
        /*001e*/ 	.short	(.L_1343 - .L_1342)
.L_1342:
        /*0020*/ 	.word	0x00000000
        /*0024*/ 	.short	0x0000
        /*0026*/ 	.short	0x0000
        /*0028*/ 	.byte	0x00, 0xf0, 0x81, 0x02


	//----- nvinfo : EIATTR_MAXREG_COUNT
	.align		4
.L_1343:
        /*002c*/ 	.byte	0x03, 0x1b
        /*002e*/ 	.short	0x0060


	//----- nvinfo : EIATTR_NUM_BARRIERS
	.align		4
        /*0030*/ 	.byte	0x02, 0x4c
        /*0032*/ 	.byte	0x01
	.zero		1


	//----- nvinfo : EIATTR_MERCURY_ISA_VERSION
	.align		4
        /*0034*/ 	.byte	0x03, 0x5f
        /*0036*/ 	.short	0x0000


	//----- nvinfo : EIATTR_COOP_GROUP_MASK_REGIDS
	.align		4
        /*0038*/ 	.byte	0x04, 0x29
        /*003a*/ 	.short	(.L_1345 - .L_1344)


	//   ....[0]....
.L_1344:
        /*003c*/ 	.word	0xffffffff


	//   ....[1]....
        /*0040*/ 	.word	0xffffffff


	//   ....[2]....
        /*0044*/ 	.word	0xffffffff


	//   ....[3]....
        /*0048*/ 	.word	0xffffffff


	//   ....[4]....
        /*004c*/ 	.word	0xffffffff


	//   ....[5]....
        /*0050*/ 	.word	0xffffffff


	//   ....[6]....
        /*0054*/ 	.word	0xffffffff


	//   ....[7]....
        /*0058*/ 	.word	0xffffffff


	//   ....[8]....
        /*005c*/ 	.word	0xffffffff


	//   ....[9]....
        /*0060*/ 	.word	0xffffffff


	//----- nvinfo : EIATTR_COOP_GROUP_INSTR_OFFSETS
	.align		4
.L_1345:
        /*0064*/ 	.byte	0x04, 0x28
        /*0066*/ 	.short	(.L_1347 - .L_1346)


	//   ....[0]....
.L_1346:
        /*0068*/ 	.word	0x00000650


	//   ....[1]....
        /*006c*/ 	.word	0x00000660


	//   ....[2]....
        /*0070*/ 	.word	0x00000690


	//   ....[3]....
        /*0074*/ 	.word	0x000006b0


	//   ....[4]....
        /*0078*/ 	.word	0x000006e0


	//   ....[5]....
        /*007c*/ 	.word	0x00000700


	//   ....[6]....
        /*0080*/ 	.word	0x00000730


	//   ....[7]....
        /*0084*/ 	.word	0x00000750


	//   ....[8]....
        /*0088*/ 	.word	0x00000780


	//   ....[9]....
        /*008c*/ 	.word	0x000007a0


	//----- nvinfo : EIATTR_EXIT_INSTR_OFFSETS
	.align		4
.L_1347:
        /*0090*/ 	.byte	0x04, 0x1c
        /*0092*/ 	.short	(.L_1349 - .L_1348)


	//   ....[0]....
.L_1348:
        /*0094*/ 	.word	0x00000060


	//   ....[1]....
        /*0098*/ 	.word	0x00001aa0


	//----- nvinfo : EIATTR_MAX_THREADS
	.align		4
.L_1349:
        /*009c*/ 	.byte	0x04, 0x05
        /*009e*/ 	.short	(.L_1351 - .L_1350)
.L_1350:
        /*00a0*/ 	.word	0x00000280
        /*00a4*/ 	.word	0x00000001
        /*00a8*/ 	.word	0x00000001


	//----- nvinfo : EIATTR_CRS_STACK_SIZE
	.align		4
.L_1351:
        /*00ac*/ 	.byte	0x04, 0x1e
        /*00ae*/ 	.short	(.L_1353 - .L_1352)
.L_1352:
        /*00b0*/ 	.word	0x00000000
.L_1353:


//--------------------- .nv.info._Z35group_norm_nhwc_fwd_one_pass_kernelI11Fp16IOFp32WLi256ELi20ELi640EEv26Group_norm_nhwc_fwd_params --------------------------
	.section	.nv.info._Z35group_norm_nhwc_fwd_one_pass_kernelI11Fp16IOFp32WLi256ELi20ELi640EEv26Group_norm_nhwc_fwd_params,"",@"SHT_CUDA_INFO"
	.sectionflags	@""
	.align	4


	//----- nvinfo : EIATTR_CUDA_API_VERSION
	.align		4
        /*0000*/ 	.byte	0x04, 0x37
        /*0002*/ 	.short	(.L_1355 - .L_1354)
.L_1354:
        /*0004*/ 	.word	0x00000082


	//----- nvinfo : EIATTR_SW2861232_WAR
	.align		4
.L_1355:
        /*0008*/ 	.byte	0x01, 0x35
	.zero		2


	//----- nvinfo : EIATTR_PARAM_CBANK
	.align		4
        /*000c*/ 	.byte	0x04, 0x0a
        /*000e*/ 	.short	(.L_1357 - .L_1356)
	.align		4
.L_1356:
        /*0010*/ 	.word	index@(.nv.constant0._Z35group_norm_nhwc_fwd_one_pass_kernelI11Fp16IOFp32WLi256ELi20ELi640EEv26Group_norm_nhwc_fwd_params)
        /*0014*/ 	.short	0x0160
        /*0016*/ 	.short	0x00a0


	//----- nvinfo : EIATTR_CBANK_PARAM_SIZE
	.align		4
.L_1357:
        /*0018*/ 	.byte	0x03, 0x19
        /*001a*/ 	.short	0x00a0


	//----- nvinfo : EIATTR_KPARAM_INFO
	.align		4
        /*001c*/ 	.byte	0x04, 0x17
        /*001e*/ 	.short	(.L_1359 - .L_1358)
.L_1358:
        /*0020*/ 	.word	0x00000000
        /*0024*/ 	.short	0x0000
        /*0026*/ 	.short	0x0000
        /*0028*/ 	.byte	0x00, 0xf0, 0x81, 0x02


	//----- nvinfo : EIATTR_MAXREG_COUNT
	.align		4
.L_1359:
        /*002c*/ 	.byte	0x03, 0x1b
        /*002e*/ 	.short	0x0060


	//----- nvinfo : EIATTR_NUM_BARRIERS
	.align		4
        /*0030*/ 	.byte	0x02, 0x4c
        /*0032*/ 	.byte	0x01
	.zero		1


	//----- nvinfo : EIATTR_MERCURY_ISA_VERSION
	.align		4
        /*0034*/ 	.byte	0x03, 0x5f
        /*0036*/ 	.short	0x0000


	//----- nvinfo : EIATTR_COOP_GROUP_MASK_REGIDS
	.align		4
        /*0038*/ 	.byte	0x04, 0x29
        /*003a*/ 	.short	(.L_1361 - .L_1360)


	//   ....[0]....
.L_1360:
        /*003c*/ 	.word	0xffffffff


	//   ....[1]....
        /*0040*/ 	.word	0xffffffff


	//   ....[2]....
        /*0044*/ 	.word	0xffffffff


	//   ....[3]....
        /*0048*/ 	.word	0xffffffff


	//   ....[4]....
        /*004c*/ 	.word	0xffffffff


	//   ....[5]....
        /*0050*/ 	.word	0xffffffff


	//   ....[6]....
        /*0054*/ 	.word	0xffffffff


	//   ....[7]....
        /*0058*/ 	.word	0xffffffff


	//   ....[8]....
        /*005c*/ 	.word	0xffffffff


	//   ....[9]....
        /*0060*/ 	.word	0xffffffff


	//----- nvinfo : EIATTR_COOP_GROUP_INSTR_OFFSETS
	.align		4
.L_1361:
        /*0064*/ 	.byte	0x04, 0x28
        /*0066*/ 	.short	(.L_1363 - .L_1362)


	//   ....[0]....
.L_1362:
        /*0068*/ 	.word	0x00000910


	//   ....[1]....
        /*006c*/ 	.word	0x00000920


	//   ....[2]....
        /*0070*/ 	.word	0x00000950


	//   ....[3]....
        /*0074*/ 	.word	0x00000960


	//   ....[4]....
        /*0078*/ 	.word	0x000009a0


	//   ....[5]....
        /*007c*/ 	.word	0x000009b0


	//   ....[6]....
        /*0080*/ 	.word	0x000009f0


	//   ....[7]....
        /*0084*/ 	.word	0x00000a00


	//   ....[8]....
        /*0088*/ 	.word	0x00000a40


	//   ....[9]....
        /*008c*/ 	.word	0x00000a50


	//----- nvinfo : EIATTR_EXIT_INSTR_OFFSETS
	.align		4
.L_1363:
        /*0090*/ 	.byte	0x04, 0x1c
        /*0092*/ 	.short	(.L_1365 - .L_1364)


	//   ....[0]....
.L_1364:
        /*0094*/ 	.word	0x00000060


	//   ....[1]....
        /*0098*/ 	.word	0x000021b0


	//----- nvinfo : EIATTR_MAX_THREADS
	.align		4
.L_1365:
        /*009c*/ 	.byte	0x04, 0x05
        /*009e*/ 	.short	(.L_1367 - .L_1366)
.L_1366:
        /*00a0*/ 	.word	0x00000280
        /*00a4*/ 	.word	0x00000001
        /*00a8*/ 	.word	0x00000001


	//----- nvinfo : EIATTR_CRS_STACK_SIZE
	.align		4
.L_1367:
        /*00ac*/ 	.byte	0x04, 0x1e
        /*00ae*/ 	.short	(.L_1369 - .L_1368)
.L_1368:
        /*00b0*/ 	.word	0x00000000
.L_1369:


//--------------------- .nv.info._Z35group_norm_nhwc_fwd_one_pass_kernelI11Fp16IOFp32WLi512ELi20ELi640EEv26Group_norm_nhwc_fwd_params --------------------------
	.section	.nv.info._Z35group_norm_nhwc_fwd_one_pass_kernelI11Fp16IOFp32WLi512ELi20ELi640EEv26Group_norm_nhwc_fwd_params,"",@"SHT_CUDA_INFO"
	.sectionflags	@""
	.align	4


	//----- nvinfo : EIATTR_CUDA_API_VERSION
	.align		4
        /*0000*/ 	.byte	0x04, 0x37
        /*0002*/ 	.short	(.L_1371 - .L_1370)
.L_1370:
        /*0004*/ 	.word	0x00000082


	//----- nvinfo : EIATTR_SW2861232_WAR
	.align		4
.L_1371:
        /*0008*/ 	.byte	0x01, 0x35
	.zero		2


	//----- nvinfo : EIATTR_PARAM_CBANK
	.align		4
        /*000c*/ 	.byte	0x04, 0x0a
        /*000e*/ 	.short	(.L_1373 - .L_1372)
	.align		4
.L_1372:
        /*0010*/ 	.word	index@(.nv.constant0._Z35group_norm_nhwc_fwd_one_pass_kernelI11Fp16IOFp32WLi512ELi20ELi640EEv26Group_norm_nhwc_fwd_params)
        /*0014*/ 	.short	0x0160
        /*0016*/ 	.short	0x00a0


	//----- nvinfo : EIATTR_CBANK_PARAM_SIZE
	.align		4
.L_1373:
        /*0018*/ 	.byte	0x03, 0x19
        /*001a*/ 	.short	0x00a0


	//----- nvinfo : EIATTR_KPARAM_INFO
	.align		4
        /*001c*/ 	.byte	0x04, 0x17
        /*001e*/ 	.short	(.L_1375 - .L_1374)
.L_1374:
        /*0020*/ 	.word	0x00000000
        /*0024*/ 	.short	0x0000
        /*0026*/ 	.short	0x0000
        /*0028*/ 	.byte	0x00, 0xf0, 0x81, 0x02


	//----- nvinfo : EIATTR_MAXREG_COUNT
	.align		4
.L_1375:
        /*002c*/ 	.byte	0x03, 0x1b
        /*002e*/ 	.short	0x0060


	//----- nvinfo : EIATTR_NUM_BARRIERS
	.align		4
        /*0030*/ 	.byte	0x02, 0x4c
        /*0032*/ 	.byte	0x01
	.zero		1


	//----- nvinfo : EIATTR_MERCURY_ISA_VERSION
	.align		4
        /*0034*/ 	.byte	0x03, 0x5f
        /*0036*/ 	.short	0x0000


	//----- nvinfo : EIATTR_COOP_GROUP_MASK_REGIDS
	.align		4
        /*0038*/ 	.byte	0x04, 0x29
        /*003a*/ 	.short	(.L_1377 - .L_1376)


	//   ....[0]....
.L_1376:
        /*003c*/ 	.word	0xffffffff


	//   ....[1]....
        /*0040*/ 	.word	0xffffffff


	//   ....[2]....
        /*0044*/ 	.word	0xffffffff


	//   ....[3]....
        /*0048*/ 	.word	0xffffffff


	//   ....[4]....
        /*004c*/ 	.word	0xffffffff


	//   ....[5]....
        /*0050*/ 	.word	0xffffffff


	//   ....[6]....
        /*0054*/ 	.word	0xffffffff


	//   ....[7]....
        /*0058*/ 	.word	0xffffffff


	//   ....[8]....
        /*005c*/ 	.word	0xffffffff


	//   ....[9]....
        /*0060*/ 	.word	0xffffffff


	//----- nvinfo : EIATTR_COOP_GROUP_INSTR_OFFSETS
	.align		4
.L_1377:
        /*0064*/ 	.byte	0x04, 0x28
        /*0066*/ 	.short	(.L_1379 - .L_1378)


	//   ....[0]....
.L_1378:
        /*0068*/ 	.word	0x00000e80


	//   ....[1]....
        /*006c*/ 	.word	0x00000e90


	//   ....[2]....
        /*0070*/ 	.word	0x00000ec0


	//   ....[3]....
        /*0074*/ 	.word	0x00000ed0


	//   ....[4]....
        /*0078*/ 	.word	0x00000f10


	//   ....[5]....
        /*007c*/ 	.word	0x00000f20


	//   ....[6]....
        /*0080*/ 	.word	0x00000f60


	//   ....[7]....
        /*0084*/ 	.word	0x00000f70


	//   ....[8]....
        /*0088*/ 	.word	0x00000fb0


	//   ....[9]....
        /*008c*/ 	.word	0x00000fc0


	//----- nvinfo : EIATTR_EXIT_INSTR_OFFSETS
	.align		4
.L_1379:
        /*0090*/ 	.byte	0x04, 0x1c
        /*0092*/ 	.short	(.L_1381 - .L_1380)


	//   ....[0]....
.L_1380:
        /*0094*/ 	.word	0x00000060


	//   ....[1]....
        /*0098*/ 	.word	0x00002ff0


	//----- nvinfo : EIATTR_MAX_THREADS
	.align		4
.L_1381:
        /*009c*/ 	.byte	0x04, 0x05
        /*009e*/ 	.short	(.L_1383 - .L_1382)
.L_1382:
        /*00a0*/ 	.word	0x00000280
        /*00a4*/ 	.word	0x00000001
        /*00a8*/ 	.word	0x00000001


	//----- nvinfo : EIATTR_CRS_STACK_SIZE
	.align		4
.L_1383:
        /*00ac*/ 	.byte	0x04, 0x1e
        /*00ae*/ 	.short	(.L_1385 - .L_1384)
.L_1384:
        /*00b0*/ 	.word	0x00000000
.L_1385:


//--------------------- .nv.info._Z35group_norm_nhwc_fwd_one_pass_kernelI11Fp16IOBf16WLi64ELi20ELi640EEv26Group_norm_nhwc_fwd_params --------------------------
	.section	.nv.info._Z35group_norm_nhwc_fwd_one_pass_kernelI11Fp16IOBf16WLi64ELi20ELi640EEv26Group_norm_nhwc_fwd_params,"",@"SHT_CUDA_INFO"
	.sectionflags	@""
	.align	4


	//----- nvinfo : EIATTR_CUDA_API_VERSION
	.align		4
        /*0000*/ 	.byte	0x04, 0x37
        /*0002*/ 	.short	(.L_1387 - .L_1386)
.L_1386:
        /*0004*/ 	.word	0x00000082


	//----- nvinfo : EIATTR_SW2861232_WAR
	.align		4
.L_1387:
        /*0008*/ 	.byte	0x01, 0x35
	.zero		2


	//----- nvinfo : EIATTR_PARAM_CBANK
	.align		4
        /*000c*/ 	.byte	0x04, 0x0a
        /*000e*/ 	.short	(.L_1389 - .L_1388)
	.align		4
.L_1388:
        /*0010*/ 	.word	index@(.nv.constant0._Z35group_norm_nhwc_fwd_one_pass_kernelI11Fp16IOBf16WLi64ELi20ELi640EEv26Group_norm_nhwc_fwd_params)
        /*0014*/ 	.short	0x0160
        /*0016*/ 	.short	0x00a0


	//----- nvinfo : EIATTR_CBANK_PARAM_SIZE
	.align		4
.L_1389:
        /*0018*/ 	.byte	0x03, 0x19
        /*001a*/ 	.short	0x00a0


	//----- nvinfo : EIATTR_KPARAM_INFO
	.align		4
        /*001c*/ 	.byte	0x04, 0x17
        /*001e*/ 	.short	(.L_1391 - .L_1390)
.L_1390:
        /*0020*/ 	.word	0x00000000
        /*0024*/ 	.short	0x0000
        /*0026*/ 	.short	0x0000
        /*0028*/ 	.byte	0x00, 0xf0, 0x81, 0x02


	//----- nvinfo : EIATTR_MAXREG_COUNT
	.align		4
.L_1391:
        /*002c*/ 	.byte	0x03, 0x1b
        /*002e*/ 	.short	0x0060


	//----- nvinfo : EIATTR_NUM_BARRIERS
	.align		4
        /*0030*/ 	.byte	0x02, 0x4c
        /*0032*/ 	.byte	0x01
	.zero		1


	//----- nvinfo : EIATTR_MERCURY_ISA_VERSION
	.align		4
        /*0034*/ 	.byte	0x03, 0x5f
        /*0036*/ 	.short	0x0000


	//----- nvinfo : EIATTR_COOP_GROUP_MASK_REGIDS
	.align		4
        /*0038*/ 	.byte	0x04, 0x29
        /*003a*/ 	.short	(.L_1393 - .L_1392)


	//   ....[0]....
.L_1392:
        /*003c*/ 	.word	0xffffffff


	//   ....[1]....
        /*0040*/ 	.word	0xffffffff


	//   ....[2]....
        /*0044*/ 	.word	0xffffffff


	//   ....[3]....
        /*0048*/ 	.word	0xffffffff


	//   ....[4]....
        /*004c*/ 	.word	0xffffffff


	//   ....[5]....
        /*0050*/ 	.word	0xffffffff


	//   ....[6]....
        /*0054*/ 	.word	0xffffffff


	//   ....[7]....
        /*0058*/ 	.word	0xffffffff


	//   ....[8]....
        /*005c*/ 	.word	0xffffffff


	//   ....[9]....
        /*0060*/ 	.word	0xffffffff


	//----- nvinfo : EIATTR_COOP_GROUP_INSTR_OFFSETS
	.align		4
.L_1393:
        /*0064*/ 	.byte	0x04, 0x28
        /*0066*/ 	.short	(.L_1395 - .L_1394)


	//   ....[0]....
.L_1394:
        /*0068*/ 	.word	0x00000520


	//   ....[1]....
        /*006c*/ 	.word	0x00000530


	//   ....[2]....
        /*0070*/ 	.word	0x00000560


	//   ....[3]....
        /*0074*/ 	.word	0x00000580


	//   ....[4]....
        /*0078*/ 	.word	0x000005b0


	//   ....[5]....
        /*007c*/ 	.word	0x000005d0


	//   ....[6]....
        /*0080*/ 	.word	0x00000600


	//   ....[7]....
        /*0084*/ 	.word	0x00000620


	//   ....[8]....
        /*0088*/ 	.word	0x00000650


	//   ....[9]....
        /*008c*/ 	.word	0x00000670


	//----- nvinfo : EIATTR_EXIT_INSTR_OFFSETS
	.align		4
.L_1395:
        /*0090*/ 	.byte	0x04, 0x1c
        /*0092*/ 	.short	(.L_1397 - .L_1396)


	//   ....[0]....
.L_1396:
        /*0094*/ 	.word	0x00000060


	//   ....[1]....
        /*0098*/ 	.word	0x000017c0


	//----- nvinfo : EIATTR_MAX_THREADS
	.align		4
.L_1397:
        /*009c*/ 	.byte	0x04, 0x05
        /*009e*/ 	.short	(.L_1399 - .L_1398)
.L_1398:
        /*00a0*/ 	.word	0x00000280
        /*00a4*/ 	.word	0x00000001
        /*00a8*/ 	.word	0x00000001


	//----- nvinfo : EIATTR_CRS_STACK_SIZE
	.align		4
.L_1399:
        /*00ac*/ 	.byte	0x04, 0x1e
        /*00ae*/ 	.short	(.L_1401 - .L_1400)
.L_1400:
        /*00b0*/ 	.word	0x00000000
.L_1401:


//--------------------- .nv.info._Z35group_norm_nhwc_fwd_one_pass_kernelI11Fp16IOBf16WLi128ELi20ELi640EEv26Group_norm_nhwc_fwd_params --------------------------
	.section	.nv.info._Z35group_norm_nhwc_fwd_one_pass_kernelI11Fp16IOBf16WLi128ELi20ELi640EEv26Group_norm_nhwc_fwd_params,"",@"SHT_CUDA_INFO"
	.sectionflags	@""
	.align	4


	//----- nvinfo : EIATTR_CUDA_API_VERSION
	.align		4
        /*0000*/ 	.byte	0x04, 0x37
        /*0002*/ 	.short	(.L_1403 - .L_1402)
.L_1402:
        /*0004*/ 	.word	0x00000082


	//----- nvinfo : EIATTR_SW2861232_WAR
	.align		4
.L_1403:
        /*0008*/ 	.byte	0x01, 0x35
	.zero		2


	//----- nvinfo : EIATTR_PARAM_CBANK
	.align		4
        /*000c*/ 	.byte	0x04, 0x0a
        /*000e*/ 	.short	(.L_1405 - .L_1404)
	.align		4
.L_1404:
        /*0010*/ 	.word	index@(.nv.constant0._Z35group_norm_nhwc_fwd_one_pass_kernelI11Fp16IOBf16WLi128ELi20ELi640EEv26Group_norm_nhwc_fwd_params)
        /*0014*/ 	.short	0x0160
        /*0016*/ 	.short	0x00a0


	//----- nvinfo : EIATTR_CBANK_PARAM_SIZE
	.align		4
.L_1405:
        /*0018*/ 	.byte	0x03, 0x19
        /*001a*/ 	.short	0x00a0


	//----- nvinfo : EIATTR_KPARAM_INFO
	.align		4
        /*001c*/ 	.byte	0x04, 0x17
        /*001e*/ 	.short	(.L_1407 - .L_1406)
.L_1406:
        /*0020*/ 	.word	0x00000000
        /*0024*/ 	.short	0x0000
        /*0026*/ 	.short	0x0000
        /*0028*/ 	.byte	0x00, 0xf0, 0x81, 0x02


	//----- nvinfo : EIATTR_MAXREG_COUNT
	.align		4
.L_1407:
        /*002c*/ 	.byte	0x03, 0x1b
        /*002e*/ 	.short	0x0060


	//----- nvinfo : EIATTR_NUM_BARRIERS
	.align		4
        /*0030*/ 	.byte	0x02, 0x4c
        /*0032*/ 	.byte	0x01
	.zero		1


	//----- nvinfo : EIATTR_MERCURY_ISA_VERSION
	.align		4
        /*0034*/ 	.byte	0x03, 0x5f
        /*0036*/ 	.short	0x0000


	//----- nvinfo : EIATTR_COOP_GROUP_MASK_REGIDS
	.align		4
        /*0038*/ 	.byte	0x04, 0x29
        /*003a*/ 	.short	(.L_1409 - .L_1408)


	//   ....[0]....
.L_1408:
        /*003c*/ 	.word	0xffffffff


	//   ....[1]....
        /*0040*/ 	.word	0xffffffff


	//   ....[2]....
        /*0044*/ 	.word	0xffffffff


	//   ....[3]....
        /*0048*/ 	.word	0xffffffff


	//   ....[4]....
        /*004c*/ 	.word	0xffffffff


	//   ....[5]....
        /*0050*/ 	.word	0xffffffff


	//   ....[6]....
        /*0054*/ 	.word	0xffffffff


	//   ....[7]....
        /*0058*/ 	.word	0xffffffff


	//   ....[8]....
        /*005c*/ 	.word	0xffffffff


	//   ....[9]....
        /*0060*/ 	.word	0xffffffff


	//----- nvinfo : EIATTR_COOP_GROUP_INSTR_OFFSETS
	.align		4
.L_1409:
        /*0064*/ 	.byte	0x04, 0x28
        /*0066*/ 	.short	(.L_1411 - .L_1410)


	//   ....[0]....
.L_1410:
        /*0068*/ 	.word	0x00000650


	//   ....[1]....
        /*006c*/ 	.word	0x00000660


	//   ....[2]....
        /*0070*/ 	.word	0x00000690


	//   ....[3]....
        /*0074*/ 	.word	0x000006b0


	//   ....[4]....
        /*0078*/ 	.word	0x000006e0


	//   ....[5]....
        /*007c*/ 	.word	0x00000700


	//   ....[6]....
        /*0080*/ 	.word	0x00000730


	//   ....[7]....
        /*0084*/ 	.word	0x00000750


	//   ....[8]....
        /*0088*/ 	.word	0x00000780


	//   ....[9]....
        /*008c*/ 	.word	0x000007a0


	//----- nvinfo : EIATTR_EXIT_INSTR_OFFSETS
	.align		4
.L_1411:
        /*0090*/ 	.byte	0x04, 0x1c
        /*0092*/ 	.short	(.L_1413 - .L_1412)


	//   ....[0]....
.L_1412:
        /*0094*/ 	.word	0x00000060


	//   ....[1]....
        /*0098*/ 	.word	0x00001ae0


	//----- nvinfo : EIATTR_MAX_THREADS
	.align		4
.L_1413:
        /*009c*/ 	.byte	0x04, 0x05
        /*009e*/ 	.short	(.L_1415 - .L_1414)
.L_1414:
        /*00a0*/ 	.word	0x00000280
        /*00a4*/ 	.word	0x00000001
        /*00a8*/ 	.word	0x00000001


	//----- nvinfo : EIATTR_CRS_STACK_SIZE
	.align		4
.L_1415:
        /*00ac*/ 	.byte	0x04, 0x1e
        /*00ae*/ 	.short	(.L_1417 - .L_1416)
.L_1416:
        /*00b0*/ 	.word	0x00000000
.L_1417:


//--------------------- .nv.info._Z35group_norm_nhwc_fwd_one_pass_kernelI11Fp16IOBf16WLi256ELi20ELi640EEv26Group_norm_nhwc_fwd_params --------------------------
	.section	.nv.info._Z35group_norm_nhwc_fwd_one_pass_kernelI11Fp16IOBf16WLi256ELi20ELi640EEv26Group_norm_nhwc_fwd_params,"",@"SHT_CUDA_INFO"
	.sectionflags	@""
	.align	4


	//----- nvinfo : EIATTR_CUDA_API_VERSION
	.align		4
        /*0000*/ 	.byte	0x04, 0x37
        /*0002*/ 	.short	(.L_1419 - .L_1418)
.L_1418:
        /*0004*/ 	.word	0x00000082


	//----- nvinfo : EIATTR_SW2861232_WAR
	.align		4
.L_1419:
        /*0008*/ 	.byte	0x01, 0x35
	.zero		2


	//----- nvinfo : EIATTR_PARAM_CBANK
	.align		4
        /*000c*/ 	.byte	0x04, 0x0a
        /*000e*/ 	.short	(.L_1421 - .L_1420)
	.align		4
.L_1420:
        /*0010*/ 	.word	index@(.nv.constant0._Z35group_norm_nhwc_fwd_one_pass_kernelI11Fp16IOBf16WLi256ELi20ELi640EEv26Group_norm_nhwc_fwd_params)
        /*0014*/ 	.short	0x0160
        /*0016*/ 	.short	0x00a0


	//----- nvinfo : EIATTR_CBANK_PARAM_SIZE
	.align		4
.L_1421:
        /*0018*/ 	.byte	0x03, 0x19
        /*001a*/ 	.short	0x00a0


	//----- nvinfo : EIATTR_KPARAM_INFO
	.align		4
        /*001c*/ 	.byte	0x04, 0x17
        /*001e*/ 	.short	(.L_1423 - .L_1422)
.L_1422:
        /*0020*/ 	.word	0x00000000
        /*0024*/ 	.short	0x0000
        /*0026*/ 	.short	0x0000
        /*0028*/ 	.byte	0x00, 0xf0, 0x81, 0x02


	//----- nvinfo : EIATTR_MAXREG_COUNT
	.align		4
.L_1423:
        /*002c*/ 	.byte	0x03, 0x1b
        /*002e*/ 	.short	0x0060


	//----- nvinfo : EIATTR_NUM_BARRIERS
	.align		4
        /*0030*/ 	.byte	0x02, 0x4c
        /*0032*/ 	.byte	0x01
	.zero		1


	//----- nvinfo : EIATTR_MERCURY_ISA_VERSION
	.align		4
        /*0034*/ 	.byte	0x03, 0x5f
        /*0036*/ 	.short	0x0000


	//----- nvinfo : EIATTR_COOP_GROUP_MASK_REGIDS
	.align		4
        /*0038*/ 	.byte	0x04, 0x29
        /*003a*/ 	.short	(.L_1425 - .L_1424)


	//   ....[0]....
.L_1424:
        /*003c*/ 	.word	0xffffffff


	//   ....[1]....
        /*0040*/ 	.word	0xffffffff


	//   ....[2]....
        /*0044*/ 	.word	0xffffffff


	//   ....[3]....
        /*0048*/ 	.word	0xffffffff


	//   ....[4]....
        /*004c*/ 	.word	0xffffffff


	//   ....[5]....
        /*0050*/ 	.word	0xffffffff


	//   ....[6]....
        /*0054*/ 	.word	0xffffffff


	//   ....[7]....
        /*0058*/ 	.word	0xffffffff


	//   ....[8]....
        /*005c*/ 	.word	0xffffffff


	//   ....[9]....
        /*0060*/ 	.word	0xffffffff


	//----- nvinfo : EIATTR_COOP_GROUP_INSTR_OFFSETS
	.align		4
.L_1425:
        /*0064*/ 	.byte	0x04, 0x28
        /*0066*/ 	.short	(.L_1427 - .L_1426)


	//   ....[0]....
.L_1426:
        /*0068*/ 	.word	0x00000910


	//   ....[1]....
        /*006c*/ 	.word	0x00000920


	//   ....[2]....
        /*0070*/ 	.word	0x00000950


	//   ....[3]....
        /*0074*/ 	.word	0x00000960


	//   ....[4]....
        /*0078*/ 	.word	0x000009a0


	//   ....[5]....
        /*007c*/ 	.word	0x000009b0


	//   ....[6]....
        /*0080*/ 	.word	0x000009f0


	//   ....[7]....
        /*0084*/ 	.word	0x00000a00


	//   ....[8]....
        /*0088*/ 	.word	0x00000a40


	//   ....[9]....
        /*008c*/ 	.word	0x00000a50


	//----- nvinfo : EIATTR_EXIT_INSTR_OFFSETS
	.align		4
.L_1427:
        /*0090*/ 	.byte	0x04, 0x1c
        /*0092*/ 	.short	(.L_1429 - .L_1428)


	//   ....[0]....
.L_1428:
        /*0094*/ 	.word	0x00000060


	//   ....[1]....
        /*0098*/ 	.word	0x00002210


	//----- nvinfo : EIATTR_MAX_THREADS
	.align		4
.L_1429:
        /*009c*/ 	.byte	0x04, 0x05
        /*009e*/ 	.short	(.L_1431 - .L_1430)
.L_1430:
        /*00a0*/ 	.word	0x00000280
        /*00a4*/ 	.word	0x00000001
        /*00a8*/ 	.word	0x00000001


	//----- nvinfo : EIATTR_CRS_STACK_SIZE
	.align		4
.L_1431:
        /*00ac*/ 	.byte	0x04, 0x1e
        /*00ae*/ 	.short	(.L_1433 - .L_1432)
.L_1432:
        /*00b0*/ 	.word	0x00000000
.L_1433:


//--------------------- .nv.info._Z35group_norm_nhwc_fwd_one_pass_kernelI11Fp16IOBf16WLi512ELi20ELi640EEv26Group_norm_nhwc_fwd_params --------------------------
	.section	.nv.info._Z35group_norm_nhwc_fwd_one_pass_kernelI11Fp16IOBf16WLi512ELi20ELi640EEv26Group_norm_nhwc_fwd_params,"",@"SHT_CUDA_INFO"
	.sectionflags	@""
	.align	4


	//----- nvinfo : EIATTR_CUDA_API_VERSION
	.align		4
        /*0000*/ 	.byte	0x04, 0x37
        /*0002*/ 	.short	(.L_1435 - .L_1434)
.L_1434:
        /*0004*/ 	.word	0x00000082


	//----- nvinfo : EIATTR_SW2861232_WAR
	.align		4
.L_1435:
        /*0008*/ 	.byte	0x01, 0x35
	.zero		2


	//----- nvinfo : EIATTR_PARAM_CBANK
	.align		4
        /*000c*/ 	.byte	0x04, 0x0a
        /*000e*/ 	.short	(.L_1437 - .L_1436)
	.align		4
.L_1436:
        /*0010*/ 	.word	index@(.nv.constant0._Z35group_norm_nhwc_fwd_one_pass_kernelI11Fp16IOBf16WLi512ELi20ELi640EEv26Group_norm_nhwc_fwd_params)
        /*0014*/ 	.short	0x0160
        /*0016*/ 	.short	0x00a0


	//----- nvinfo : EIATTR_CBANK_PARAM_SIZE
	.align		4
.L_1437:
        /*0018*/ 	.byte	0x03, 0x19
        /*001a*/ 	.short	0x00a0


	//----- nvinfo : EIATTR_KPARAM_INFO
	.align		4
        /*001c*/ 	.byte	0x04, 0x17
        /*001e*/ 	.short	(.L_1439 - .L_1438)
.L_1438:
        /*0020*/ 	.word	0x00000000
        /*0024*/ 	.short	0x0000
        /*0026*/ 	.short	0x0000
        /*0028*/ 	.byte	0x00, 0xf0, 0x81, 0x02


	//----- nvinfo : EIATTR_MAXREG_COUNT
	.align		4
.L_1439:
        /*002c*/ 	.byte	0x03, 0x1b
        /*002e*/ 	.short	0x0060


	//----- nvinfo : EIATTR_NUM_BARRIERS
	.align		4
        /*0030*/ 	.byte	0x02, 0x4c
        /*0032*/ 	.byte	0x01
	.zero		1


	//----- nvinfo : EIATTR_MERCURY_ISA_VERSION
	.align		4
        /*0034*/ 	.byte	0x03, 0x5f
        /*0036*/ 	.short	0x0000


	//----- nvinfo : EIATTR_COOP_GROUP_MASK_REGIDS
	.align		4
        /*0038*/ 	.byte	0x04, 0x29
        /*003a*/ 	.short	(.L_1441 - .L_1440)


	//   ....[0]....
.L_1440:
        /*003c*/ 	.word	0xffffffff


	//   ....[1]....
        /*0040*/ 	.word	0xffffffff


	//   ....[2]....
        /*0044*/ 	.word	0xffffffff


	//   ....[3]....
        /*0048*/ 	.word	0xffffffff


	//   ....[4]....
        /*004c*/ 	.word	0xffffffff


	//   ....[5]....
        /*0050*/ 	.word	0xffffffff


	//   ....[6]....
        /*0054*/ 	.word	0xffffffff


	//   ....[7]....
        /*0058*/ 	.word	0xffffffff


	//   ....[8]....
        /*005c*/ 	.word	0xffffffff


	//   ....[9]....
        /*0060*/ 	.word	0xffffffff


	//----- nvinfo : EIATTR_COOP_GROUP_INSTR_OFFSETS
	.align		4
.L_1441:
        /*0064*/ 	.byte	0x04, 0x28
        /*0066*/ 	.short	(.L_1443 - .L_1442)


	//   ....[0]....
.L_1442:
        /*0068*/ 	.word	0x00000e70


	//   ....[1]....
        /*006c*/ 	.word	0x00000e80


	//   ....[2]....
        /*0070*/ 	.word	0x00000eb0


	//   ....[3]....
        /*0074*/ 	.word	0x00000ec0


	//   ....[4]....
        /*0078*/ 	.word	0x00000f00


	//   ....[5]....
        /*007c*/ 	.word	0x00000f10


	//   ....[6]....
        /*0080*/ 	.word	0x00000f50


	//   ....[7]....
        /*0084*/ 	.word	0x00000f60


	//   ....[8]....
        /*0088*/ 	.word	0x00000fa0


	//   ....[9]....
        /*008c*/ 	.word	0x00000fb0


	//----- nvinfo : EIATTR_EXIT_INSTR_OFFSETS
	.align		4
.L_1443:
        /*0090*/ 	.byte	0x04, 0x1c
        /*0092*/ 	.short	(.L_1445 - .L_1444)


	//   ....[0]....
.L_1444:
        /*0094*/ 	.word	0x00000060


	//   ....[1]....
        /*0098*/ 	.word	0x00003020


	//----- nvinfo : EIATTR_MAX_THREADS
	.align		4
.L_1445:
        /*009c*/ 	.byte	0x04, 0x05
        /*009e*/ 	.short	(.L_1447 - .L_1446)
.L_1446:
        /*00a0*/ 	.word	0x00000280
        /*00a4*/ 	.word	0x00000001
        /*00a8*/ 	.word	0x00000001


	//----- nvinfo : EIATTR_CRS_STACK_SIZE
	.align		4
.L_1447:
        /*00ac*/ 	.byte	0x04, 0x1e
        /*00ae*/ 	.short	(.L_1449 - .L_1448)
.L_1448:
        /*00b0*/ 	.word	0x00000000
.L_1449:


//--------------------- .nv.info._Z35group_norm_nhwc_fwd_one_pass_kernelI11Fp16IOFp16WLi64ELi20ELi640EEv26Group_norm_nhwc_fwd_params --------------------------
	.section	.nv.info._Z35group_norm_nhwc_fwd_one_pass_kernelI11Fp16IOFp16WLi64ELi20ELi640EEv26Group_norm_nhwc_fwd_params,"",@"SHT_CUDA_INFO"
	.sectionflags	@""
	.align	4


	//----- nvinfo : EIATTR_CUDA_API_VERSION
	.align		4
        /*0000*/ 	.byte	0x04, 0x37
        /*0002*/ 	.short	(.L_1451 - .L_1450)
.L_1450:
        /*0004*/ 	.word	0x00000082


	//----- nvinfo : EIATTR_SW2861232_WAR
	.align		4
.L_1451:
        /*0008*/ 	.byte	0x01, 0x35
	.zero		2


	//----- nvinfo : EIATTR_PARAM_CBANK
	.align		4
        /*000c*/ 	.byte	0x04, 0x0a
        /*000e*/ 	.short	(.L_1453 - .L_1452)
	.align		4
.L_1452:
        /*0010*/ 	.word	index@(.nv.constant0._Z35group_norm_nhwc_fwd_one_pass_kernelI11Fp16IOFp16WLi64ELi20ELi640EEv26Group_norm_nhwc_fwd_params)
        /*0014*/ 	.short	0x0160
        /*0016*/ 	.short	0x00a0


	//----- nvinfo : EIATTR_CBANK_PARAM_SIZE
	.align		4
.L_1453:
        /*0018*/ 	.byte	0x03, 0x19
        /*001a*/ 	.short	0x00a0


	//----- nvinfo : EIATTR_KPARAM_INFO
	.align		4
        /*001c*/ 	.byte	0x04, 0x17
        /*001e*/ 	.short	(.L_1455 - .L_1454)
.L_1454:
        /*0020*/ 	.word	0x00000000
        /*0024*/ 	.short	0x0000
        /*0026*/ 	.short	0x0000
        /*0028*/ 	.byte	0x00, 0xf0, 0x81, 0x02


	//----- nvinfo : EIATTR_MAXREG_COUNT
	.align		4
.L_1455:
        /*002c*/ 	.byte	0x03, 0x1b
        /*002e*/ 	.short	0x0060


	//----- nvinfo : EIATTR_NUM_BARRIERS
	.align		4
        /*0030*/ 	.byte	0x02, 0x4c
        /*0032*/ 	.byte	0x01
	.zero		1


	//----- nvinfo : EIATTR_MERCURY_ISA_VERSION
	.align		4
        /*0034*/ 	.byte	0x03, 0x5f
        /*0036*/ 	.short	0x0000


	//----- nvinfo : EIATTR_COOP_GROUP_MASK_REGIDS
	.align		4
        /*0038*/ 	.byte	0x04, 0x29
        /*003a*/ 	.short	(.L_1457 - .L_1456)


	//   ....[0]....
.L_1456:
        /*003c*/ 	.word	0xffffffff


	//   ....[1]....
        /*0040*/ 	.word	0xffffffff


	//   ....[2]....
        /*0044*/ 	.word	0xffffffff


	//   ....[3]....
        /*0048*/ 	.word	0xffffffff


	//   ....[4]....
        /*004c*/ 	.word	0xffffffff


	//   ....[5]....
        /*0050*/ 	.word	0xffffffff


	//   ....[6]....
        /*0054*/ 	.word	0xffffffff


	//   ....[7]....
        /*0058*/ 	.word	0xffffffff


	//   ....[8]....
        /*005c*/ 	.word	0xffffffff


	//   ....[9]....
        /*0060*/ 	.word	0xffffffff


	//----- nvinfo : EIATTR_COOP_GROUP_INSTR_OFFSETS
	.align		4
.L_1457:
        /*0064*/ 	.byte	0x04, 0x28
        /*0066*/ 	.short	(.L_1459 - .L_1458)


	//   ....[0]....
.L_1458:
        /*0068*/ 	.word	0x00000520


	//   ....[1]....
        /*006c*/ 	.word	0x00000530


	//   ....[2]....
        /*0070*/ 	.word	0x00000560


	//   ....[3]....
        /*0074*/ 	.word	0x00000580


	//   ....[4]....
        /*0078*/ 	.word	0x000005b0


	//   ....[5]....
        /*007c*/ 	.word	0x000005d0


	//   ....[6]....
        /*0080*/ 	.word	0x00000600


	//   ....[7]....
        /*0084*/ 	.word	0x00000620


	//   ....[8]....
        /*0088*/ 	.word	0x00000650


	//   ....[9]....
        /*008c*/ 	.word	0x00000670


	//----- nvinfo : EIATTR_EXIT_INSTR_OFFSETS
	.align		4
.L_1459:
        /*0090*/ 	.byte	0x04, 0x1c
        /*0092*/ 	.short	(.L_1461 - .L_1460)


	//   ....[0]....
.L_1460:
        /*0094*/ 	.word	0x00000060


	//   ....[1]....
        /*0098*/ 	.word	0x000017c0


	//----- nvinfo : EIATTR_MAX_THREADS
	.align		4
.L_1461:
        /*009c*/ 	.byte	0x04, 0x05
        /*009e*/ 	.short	(.L_1463 - .L_1462)
.L_1462:
        /*00a0*/ 	.word	0x00000280
        /*00a4*/ 	.word	0x00000001
        /*00a8*/ 	.word	0x00000001


	//----- nvinfo : EIATTR_CRS_STACK_SIZE
	.align		4
.L_1463:
        /*00ac*/ 	.byte	0x04, 0x1e
        /*00ae*/ 	.short	(.L_1465 - .L_1464)
.L_1464:
        /*00b0*/ 	.word	0x00000000
.L_1465:


//--------------------- .nv.info._Z35group_norm_nhwc_fwd_one_pass_kernelI11Fp16IOFp16WLi128ELi20ELi640EEv26Group_norm_nhwc_fwd_params --------------------------
	.section	.nv.info._Z35group_norm_nhwc_fwd_one_pass_kernelI11Fp16IOFp16WLi128ELi20ELi640EEv26Group_norm_nhwc_fwd_params,"",@"SHT_CUDA_INFO"
	.sectionflags	@""
	.align	4


	//----- nvinfo : EIATTR_CUDA_API_VERSION
	.align		4
        /*0000*/ 	.byte	0x04, 0x37
        /*0002*/ 	.short	(.L_1467 - .L_1466)
.L_1466:
        /*0004*/ 	.word	0x00000082


	//----- nvinfo : EIATTR_SW2861232_WAR
	.align		4
.L_1467:
        /*0008*/ 	.byte	0x01, 0x35
	.zero		2


	//----- nvinfo : EIATTR_PARAM_CBANK
	.align		4
        /*000c*/ 	.byte	0x04, 0x0a
        /*000e*/ 	.short	(.L_1469 - .L_1468)
	.align		4
.L_1468:
        /*0010*/ 	.word	index@(.nv.constant0._Z35group_norm_nhwc_fwd_one_pass_kernelI11Fp16IOFp16WLi128ELi20ELi640EEv26Group_norm_nhwc_fwd_params)
        /*0014*/ 	.short	0x0160
        /*0016*/ 	.short	0x00a0


	//----- nvinfo : EIATTR_CBANK_PARAM_SIZE
	.align		4
.L_1469:
        /*0018*/ 	.byte	0x03, 0x19
        /*001a*/ 	.short	0x00a0


	//----- nvinfo : EIATTR_KPARAM_INFO
	.align		4
        /*001c*/ 	.byte	0x04, 0x17
        /*001e*/ 	.short	(.L_1471 - .L_1470)
.L_1470:
        /*0020*/ 	.word	0x00000000
        /*0024*/ 	.short	0x0000
        /*0026*/ 	.short	0x0000
        /*0028*/ 	.byte	0x00, 0xf0, 0x81, 0x02


	//----- nvinfo : EIATTR_MAXREG_COUNT
	.align		4
.L_1471:
        /*002c*/ 	.byte	0x03, 0x1b
        /*002e*/ 	.short	0x0060


	//----- nvinfo : EIATTR_NUM_BARRIERS
	.align		4
        /*0030*/ 	.byte	0x02, 0x4c
        /*0032*/ 	.byte	0x01
	.zero		1


	//----- nvinfo : EIATTR_MERCURY_ISA_VERSION
	.align		4
        /*0034*/ 	.byte	0x03, 0x5f
        /*0036*/ 	.short	0x0000


	//----- nvinfo : EIATTR_COOP_GROUP_MASK_REGIDS
	.align		4
        /*0038*/ 	.byte	0x04, 0x29
        /*003a*/ 	.short	(.L_1473 - .L_1472)


	//   ....[0]....
.L_1472:
        /*003c*/ 	.word	0xffffffff


	//   ....[1]....
        /*0040*/ 	.word	0xffffffff


	//   ....[2]....
        /*0044*/ 	.word	0xffffffff


	//   ....[3]....
        /*0048*/ 	.word	0xffffffff


	//   ....[4]....
        /*004c*/ 	.word	0xffffffff


	//   ....[5]....
        /*0050*/ 	.word	0xffffffff


	//   ....[6]....
        /*0054*/ 	.word	0xffffffff


	//   ....[7]....
        /*0058*/ 	.word	0xffffffff


	//   ....[8]....
        /*005c*/ 	.word	0xffffffff


	//   ....[9]....
        /*0060*/ 	.word	0xffffffff


	//----- nvinfo : EIATTR_COOP_GROUP_INSTR_OFFSETS
	.align		4
.L_1473:
        /*0064*/ 	.byte	0x04, 0x28
        /*0066*/ 	.short	(.L_1475 - .L_1474)


	//   ....[0]....
.L_1474:
        /*0068*/ 	.word	0x00000650


	//   ....[1]....
        /*006c*/ 	.word	0x00000660


	//   ....[2]....
        /*0070*/ 	.word	0x00000690


	//   ....[3]....
        /*0074*/ 	.word	0x000006b0


	//   ....[4]....
        /*0078*/ 	.word	0x000006e0


	//   ....[5]....
        /*007c*/ 	.word	0x00000700


	//   ....[6]....
        /*0080*/ 	.word	0x00000730


	//   ....[7]....
        /*0084*/ 	.word	0x00000750


	//   ....[8]....
        /*0088*/ 	.word	0x00000780


	//   ....[9]....
        /*008c*/ 	.word	0x000007a0


	//----- nvinfo : EIATTR_EXIT_INSTR_OFFSETS
	.align		4
.L_1475:
        /*0090*/ 	.byte	0x04, 0x1c
        /*0092*/ 	.short	(.L_1477 - .L_1476)


	//   ....[0]....
.L_1476:
        /*0094*/ 	.word	0x00000060


	//   ....[1]....
        /*0098*/ 	.word	0x00001ae0


	//----- nvinfo : EIATTR_MAX_THREADS
	.align		4
.L_1477:
        /*009c*/ 	.byte	0x04, 0x05
        /*009e*/ 	.short	(.L_1479 - .L_1478)
.L_1478:
        /*00a0*/ 	.word	0x00000280
        /*00a4*/ 	.word	0x00000001
        /*00a8*/ 	.word	0x00000001


	//----- nvinfo : EIATTR_CRS_STACK_SIZE
	.align		4
.L_1479:
        /*00ac*/ 	.byte	0x04, 0x1e
        /*00ae*/ 	.short	(.L_1481 - .L_1480)
.L_1480:
        /*00b0*/ 	.word	0x00000000
.L_1481:


//--------------------- .nv.info._Z35group_norm_nhwc_fwd_one_pass_kernelI11Fp16IOFp16WLi256ELi20ELi640EEv26Group_norm_nhwc_fwd_params --------------------------
	.section	.nv.info._Z35group_norm_nhwc_fwd_one_pass_kernelI11Fp16IOFp16WLi256ELi20ELi640EEv26Group_norm_nhwc_fwd_params,"",@"SHT_CUDA_INFO"
	.sectionflags	@""
	.align	4


	//----- nvinfo : EIATTR_CUDA_API_VERSION
	.align		4
        /*0000*/ 	.byte	0x04, 0x37
        /*0002*/ 	.short	(.L_1483 - .L_1482)
.L_1482:
        /*0004*/ 	.word	0x00000082


	//----- nvinfo : EIATTR_SW2861232_WAR
	.align		4
.L_1483:
        /*0008*/ 	.byte	0x01, 0x35
	.zero		2


	//----- nvinfo : EIATTR_PARAM_CBANK
	.align		4
        /*000c*/ 	.byte	0x04, 0x0a
        /*000e*/ 	.short	(.L_1485 - .L_1484)
	.align		4
.L_1484:
        /*0010*/ 	.word	index@(.nv.constant0._Z35group_norm_nhwc_fwd_one_pass_kernelI11Fp16IOFp16WLi256ELi20ELi640EEv26Group_norm_nhwc_fwd_params)
        /*0014*/ 	.short	0x0160
        /*0016*/ 	.short	0x00a0


	//----- nvinfo : EIATTR_CBANK_PARAM_SIZE
	.align		4
.L_1485:
        /*0018*/ 	.byte	0x03, 0x19
        /*001a*/ 	.short	0x00a0


	//----- nvinfo : EIATTR_KPARAM_INFO
	.align		4
        /*001c*/ 	.byte	0x04, 0x17
        /*001e*/ 	.short	(.L_1487 - .L_1486)
.L_1486:
        /*0020*/ 	.word	0x00000000
        /*0024*/ 	.short	0x0000
        /*0026*/ 	.short	0x0000
        /*0028*/ 	.byte	0x00, 0xf0, 0x81, 0x02


	//----- nvinfo : EIATTR_MAXREG_COUNT
	.align		4
.L_1487:
        /*002c*/ 	.byte	0x03, 0x1b
        /*002e*/ 	.short	0x0060


	//----- nvinfo : EIATTR_NUM_BARRIERS
	.align		4
        /*0030*/ 	.byte	0x02, 0x4c
        /*0032*/ 	.byte	0x01
	.zero		1


	//----- nvinfo : EIATTR_MERCURY_ISA_VERSION
	.align		4
        /*0034*/ 	.byte	0x03, 0x5f
        /*0036*/ 	.short	0x0000


	//----- nvinfo : EIATTR_COOP_GROUP_MASK_REGIDS
	.align		4
        /*0038*/ 	.byte	0x04, 0x29
        /*003a*/ 	.short	(.L_1489 - .L_1488)


	//   ....[0]....
.L_1488:
        /*003c*/ 	.word	0xffffffff


	//   ....[1]....
        /*0040*/ 	.word	0xffffffff


	//   ....[2]....
        /*0044*/ 	.word	0xffffffff


	//   ....[3]....
        /*0048*/ 	.word	0xffffffff


	//   ....[4]....
        /*004c*/ 	.word	0xffffffff


	//   ....[5]....
        /*0050*/ 	.word	0xffffffff


	//   ....[6]....
        /*0054*/ 	.word	0xffffffff


	//   ....[7]....
        /*0058*/ 	.word	0xffffffff


	//   ....[8]....
        /*005c*/ 	.word	0xffffffff


	//   ....[9]....
        /*0060*/ 	.word	0xffffffff


	//----- nvinfo : EIATTR_COOP_GROUP_INSTR_OFFSETS
	.align		4
.L_1489:
        /*0064*/ 	.byte	0x04, 0x28
        /*0066*/ 	.short	(.L_1491 - .L_1490)


	//   ....[0]....
.L_1490:
        /*0068*/ 	.word	0x00000910


	//   ....[1]....
        /*006c*/ 	.word	0x00000920


	//   ....[2]....
        /*0070*/ 	.word	0x00000950


	//   ....[3]....
        /*0074*/ 	.word	0x00000960


	//   ....[4]....
        /*0078*/ 	.word	0x000009a0


	//   ....[5]....
        /*007c*/ 	.word	0x000009b0


	//   ....[6]....
        /*0080*/ 	.word	0x000009f0


	//   ....[7]....
        /*0084*/ 	.word	0x00000a00


	//   ....[8]....
        /*0088*/ 	.word	0x00000a40


	//   ....[9]....
        /*008c*/ 	.word	0x00000a50


	//----- nvinfo : EIATTR_EXIT_INSTR_OFFSETS
	.align		4
.L_1491:
        /*0090*/ 	.byte	0x04, 0x1c
        /*0092*/ 	.short	(.L_1493 - .L_1492)


	//   ....[0]....
.L_1492:
        /*0094*/ 	.word	0x00000060


	//   ....[1]....
        /*0098*/ 	.word	0x00002210


	//----- nvinfo : EIATTR_MAX_THREADS
	.align		4
.L_1493:
        /*009c*/ 	.byte	0x04, 0x05
        /*009e*/ 	.short	(.L_1495 - .L_1494)
.L_1494:
        /*00a0*/ 	.word	0x00000280
        /*00a4*/ 	.word	0x00000001
        /*00a8*/ 	.word	0x00000001


	//----- nvinfo : EIATTR_CRS_STACK_SIZE
	.align		4
.L_1495:
        /*00ac*/ 	.byte	0x04, 0x1e
        /*00ae*/ 	.short	(.L_1497 - .L_1496)
.L_1496:
        /*00b0*/ 	.word	0x00000000
.L_1497:


//--------------------- .nv.info._Z35group_norm_nhwc_fwd_one_pass_kernelI11Fp16IOFp16WLi512ELi20ELi640EEv26Group_norm_nhwc_fwd_params --------------------------
	.section	.nv.info._Z35group_norm_nhwc_fwd_one_pass_kernelI11Fp16IOFp16WLi512ELi20ELi640EEv26Group_norm_nhwc_fwd_params,"",@"SHT_CUDA_INFO"
	.sectionflags	@""
	.align	4


	//----- nvinfo : EIATTR_CUDA_API_VERSION
	.align		4
        /*0000*/ 	.byte	0x04, 0x37
        /*0002*/ 	.short	(.L_1499 - .L_1498)
.L_1498:
        /*0004*/ 	.word	0x00000082


	//----- nvinfo : EIATTR_SW2861232_WAR
	.align		4
.L_1499:
        /*0008*/ 	.byte	0x01, 0x35
	.zero		2


	//----- nvinfo : EIATTR_PARAM_CBANK
	.align		4
        /*000c*/ 	.byte	0x04, 0x0a
        /*000e*/ 	.short	(.L_1501 - .L_1500)
	.align		4
.L_1500:
        /*0010*/ 	.word	index@(.nv.constant0._Z35group_norm_nhwc_fwd_one_pass_kernelI11Fp16IOFp16WLi512ELi20ELi640EEv26Group_norm_nhwc_fwd_params)
        /*0014*/ 	.short	0x0160
        /*0016*/ 	.short	0x00a0


	//----- nvinfo : EIATTR_CBANK_PARAM_SIZE
	.align		4
.L_1501:
        /*0018*/ 	.byte	0x03, 0x19
        /*001a*/ 	.short	0x00a0


	//----- nvinfo : EIATTR_KPARAM_INFO
	.align		4
        /*001c*/ 	.byte	0x04, 0x17
        /*001e*/ 	.short	(.L_1503 - .L_1502)
.L_1502:
        /*0020*/ 	.word	0x00000000
        /*0024*/ 	.short	0x0000
        /*0026*/ 	.short	0x0000
        /*0028*/ 	.byte	0x00, 0xf0, 0x81, 0x02


	//----- nvinfo : EIATTR_MAXREG_COUNT
	.align		4
.L_1503:
        /*002c*/ 	.byte	0x03, 0x1b
        /*002e*/ 	.short	0x0060


	//----- nvinfo : EIATTR_NUM_BARRIERS
	.align		4
        /*0030*/ 	.byte	0x02, 0x4c
        /*0032*/ 	.byte	0x01
	.zero		1


	//----- nvinfo : EIATTR_MERCURY_ISA_VERSION
	.align		4
        /*0034*/ 	.byte	0x03, 0x5f
        /*0036*/ 	.short	0x0000


	//----- nvinfo : EIATTR_COOP_GROUP_MASK_REGIDS
	.align		4
        /*0038*/ 	.byte	0x04, 0x29
        /*003a*/ 	.short	(.L_1505 - .L_1504)


	//   ....[0]....
.L_1504:
        /*003c*/ 	.word	0xffffffff


	//   ....[1]....
        /*0040*/ 	.word	0xffffffff


	//   ....[2]....
        /*0044*/ 	.word	0xffffffff


	//   ....[3]....
        /*0048*/ 	.word	0xffffffff


	//   ....[4]....
        /*004c*/ 	.word	0xffffffff


	//   ....[5]....
        /*0050*/ 	.word	0xffffffff


	//   ....[6]....
        /*0054*/ 	.word	0xffffffff


	//   ....[7]....
        /*0058*/ 	.word	0xffffffff


	//   ....[8]....
        /*005c*/ 	.word	0xffffffff


	//   ....[9]....
        /*0060*/ 	.word	0xffffffff


	//----- nvinfo : EIATTR_COOP_GROUP_INSTR_OFFSETS
	.align		4
.L_1505:
        /*0064*/ 	.byte	0x04, 0x28
        /*0066*/ 	.short	(.L_1507 - .L_1506)


	//   ....[0]....
.L_1506:
        /*0068*/ 	.word	0x00000e70


	//   ....[1]....
        /*006c*/ 	.word	0x00000e80


	//   ....[2]....
        /*0070*/ 	.word	0x00000eb0


	//   ....[3]....
        /*0074*/ 	.word	0x00000ec0


	//   ....[4]....
        /*0078*/ 	.word	0x00000f00


	//   ....[5]....
        /*007c*/ 	.word	0x00000f10


	//   ....[6]....
        /*0080*/ 	.word	0x00000f50


	//   ....[7]....
        /*0084*/ 	.word	0x00000f60


	//   ....[8]....
        /*0088*/ 	.word	0x00000fa0


	//   ....[9]....
        /*008c*/ 	.word	0x00000fb0


	//----- nvinfo : EIATTR_EXIT_INSTR_OFFSETS
	.align		4
.L_1507:
        /*0090*/ 	.byte	0x04, 0x1c
        /*0092*/ 	.short	(.L_1509 - .L_1508)


	//   ....[0]....
.L_1508:
        /*0094*/ 	.word	0x00000060


	//   ....[1]....
        /*0098*/ 	.word	0x00003020


	//----- nvinfo : EIATTR_MAX_THREADS
	.align		4
.L_1509:
        /*009c*/ 	.byte	0x04, 0x05
        /*009e*/ 	.short	(.L_1511 - .L_1510)
.L_1510:
        /*00a0*/ 	.word	0x00000280
        /*00a4*/ 	.word	0x00000001
        /*00a8*/ 	.word	0x00000001


	//----- nvinfo : EIATTR_CRS_STACK_SIZE
	.align		4
.L_1511:
        /*00ac*/ 	.byte	0x04, 0x1e
        /*00ae*/ 	.short	(.L_1513 - .L_1512)
.L_1512:
        /*00b0*/ 	.word	0x00000000
.L_1513:


//--------------------- .nv.info._Z35group_norm_nhwc_fwd_one_pass_kernelI11Fp32IOFp32WLi64ELi20ELi640EEv26Group_norm_nhwc_fwd_params --------------------------
	.section	.nv.info._Z35group_norm_nhwc_fwd_one_pass_kernelI11Fp32IOFp32WLi64ELi20ELi640EEv26Group_norm_nhwc_fwd_params,"",@"SHT_CUDA_INFO"
	.sectionflags	@""
	.align	4


	//----- nvinfo : EIATTR_CUDA_API_VERSION
	.align		4
        /*0000*/ 	.byte	0x04, 0x37
        /*0002*/ 	.short	(.L_1515 - .L_1514)
.L_1514:
        /*0004*/ 	.word	0x00000082


	//----- nvinfo : EIATTR_SW2861232_WAR
	.align		4
.L_1515:
        /*0008*/ 	.byte	0x01, 0x35
	.zero		2


	//----- nvinfo : EIATTR_PARAM_CBANK
	.align		4
        /*000c*/ 	.byte	0x04, 0x0a
        /*000e*/ 	.short	(.L_1517 - .L_1516)
	.align		4
.L_1516:
        /*0010*/ 	.word	index@(.nv.constant0._Z35group_norm_nhwc_fwd_one_pass_kernelI11Fp32IOFp32WLi64ELi20ELi640EEv26Group_norm_nhwc_fwd_params)
        /*0014*/ 	.short	0x0160
        /*0016*/ 	.short	0x00a0


	//----- nvinfo : EIATTR_CBANK_PARAM_SIZE
	.align		4
.L_1517:
        /*0018*/ 	.byte	0x03, 0x19
        /*001a*/ 	.short	0x00a0


	//----- nvinfo : EIATTR_KPARAM_INFO
	.align		4
        /*001c*/ 	.byte	0x04, 0x17
        /*001e*/ 	.short	(.L_1519 - .L_1518)
.L_1518:
        /*0020*/ 	.word	0x00000000
        /*0024*/ 	.short	0x0000
        /*0026*/ 	.short	0x0000
        /*0028*/ 	.byte	0x00, 0xf0, 0x81, 0x02


	//----- nvinfo : EIATTR_MAXREG_COUNT
	.align		4
.L_1519:
        /*002c*/ 	.byte	0x03, 0x1b
        /*002e*/ 	.short	0x0060


	//----- nvinfo : EIATTR_NUM_BARRIERS
	.align		4
        /*0030*/ 	.byte	0x02, 0x4c
        /*0032*/ 	.byte	0x01
	.zero		1


	//----- nvinfo : EIATTR_MERCURY_ISA_VERSION
	.align		4
        /*0034*/ 	.byte	0x03, 0x5f
        /*0036*/ 	.short	0x0000


	//----- nvinfo : EIATTR_COOP_GROUP_MASK_REGIDS
	.align		4
        /*0038*/ 	.byte	0x04, 0x29
        /*003a*/ 	.short	(.L_1521 - .L_1520)


	//   ....[0]....
.L_1520:
        /*003c*/ 	.word	0xffffffff


	//   ....[1]....
        /*0040*/ 	.word	0xffffffff


	//   ....[2]....
        /*0044*/ 	.word	0xffffffff


	//   ....[3]....
        /*0048*/ 	.word	0xffffffff


	//   ....[4]....
        /*004c*/ 	.word	0xffffffff


	//   ....[5]....
        /*0050*/ 	.word	0xffffffff


	//   ....[6]....
        /*0054*/ 	.word	0xffffffff


	//   ....[7]....
        /*0058*/ 	.word	0xffffffff


	//   ....[8]....
        /*005c*/ 	.word	0xffffffff


	//   ....[9]....
        /*0060*/ 	.word	0xffffffff


	//----- nvinfo : EIATTR_COOP_GROUP_INSTR_OFFSETS
	.align		4
.L_1521:
        /*0064*/ 	.byte	0x04, 0x28
        /*0066*/ 	.short	(.L_1523 - .L_1522)


	//   ....[0]....
.L_1522:
        /*0068*/ 	.word	0x000004e0


	//   ....[1]....
        /*006c*/ 	.word	0x000004f0


	//   ....[2]....
        /*0070*/ 	.word	0x00000520


	//   ....[3]....
        /*0074*/ 	.word	0x00000540


	//   ....[4]....
        /*0078*/ 	.word	0x00000570


	//   ....[5]....
        /*007c*/ 	.word	0x00000590


	//   ....[6]....
        /*0080*/ 	.word	0x000005c0


	//   ....[7]....
        /*0084*/ 	.word	0x000005e0


	//   ....[8]....
        /*0088*/ 	.word	0x00000610


	//   ....[9]....
        /*008c*/ 	.word	0x00000630


	//----- nvinfo : EIATTR_EXIT_INSTR_OFFSETS
	.align		4
.L_1523:
        /*0090*/ 	.byte	0x04, 0x1c
        /*0092*/ 	.short	(.L_1525 - .L_1524)


	//   ....[0]....
.L_1524:
        /*0094*/ 	.word	0x00000060


	//   ....[1]....
        /*0098*/ 	.word	0x000016f0


	//----- nvinfo : EIATTR_MAX_THREADS
	.align		4
.L_1525:
        /*009c*/ 	.byte	0x04, 0x05
        /*009e*/ 	.short	(.L_1527 - .L_1526)
.L_1526:
        /*00a0*/ 	.word	0x00000280
        /*00a4*/ 	.word	0x00000001
        /*00a8*/ 	.word	0x00000001


	//----- nvinfo : EIATTR_CRS_STACK_SIZE
	.align		4
.L_1527:
        /*00ac*/ 	.byte	0x04, 0x1e
        /*00ae*/ 	.short	(.L_1529 - .L_1528)
.L_1528:
        /*00b0*/ 	.word	0x00000000
.L_1529:


//--------------------- .nv.info._Z35group_norm_nhwc_fwd_one_pass_kernelI11Fp32IOFp32WLi128ELi20ELi640EEv26Group_norm_nhwc_fwd_params --------------------------
	.section	.nv.info._Z35group_norm_nhwc_fwd_one_pass_kernelI11Fp32IOFp32WLi128ELi20ELi640EEv26Group_norm_nhwc_fwd_params,"",@"SHT_CUDA_INFO"
	.sectionflags	@""
	.align	4


	//----- nvinfo : EIATTR_CUDA_API_VERSION
	.align		4
        /*0000*/ 	.byte	0x04, 0x37
        /*0002*/ 	.short	(.L_1531 - .L_1530)
.L_1530:
        /*0004*/ 	.word	0x00000082


	//----- nvinfo : EIATTR_SW2861232_WAR
	.align		4
.L_1531:
        /*0008*/ 	.byte	0x01, 0x35
	.zero		2


	//----- nvinfo : EIATTR_PARAM_CBANK
	.align		4
        /*000c*/ 	.byte	0x04, 0x0a
        /*000e*/ 	.short	(.L_1533 - .L_1532)
	.align		4
.L_1532:
        /*0010*/ 	.word	index@(.nv.constant0._Z35group_norm_nhwc_fwd_one_pass_kernelI11Fp32IOFp32WLi128ELi20ELi640EEv26Group_norm_nhwc_fwd_params)
        /*0014*/ 	.short	0x0160
        /*0016*/ 	.short	0x00a0


	//----- nvinfo : EIATTR_CBANK_PARAM_SIZE
	.align		4
.L_1533:
        /*0018*/ 	.byte	0x03, 0x19
        /*001a*/ 	.short	0x00a0


	//----- nvinfo : EIATTR_KPARAM_INFO
	.align		4
        /*001c*/ 	.byte	0x04, 0x17
        /*001e*/ 	.short	(.L_1535 - .L_1534)
.L_1534:
        /*0020*/ 	.word	0x00000000
        /*0024*/ 	.short	0x0000
        /*0026*/ 	.short	0x0000
        /*0028*/ 	.byte	0x00, 0xf0, 0x81, 0x02


	//----- nvinfo : EIATTR_MAXREG_COUNT
	.align		4
.L_1535:
        /*002c*/ 	.byte	0x03, 0x1b
        /*002e*/ 	.short	0x0060


	//----- nvinfo : EIATTR_NUM_BARRIERS
	.align		4
        /*0030*/ 	.byte	0x02, 0x4c
        /*0032*/ 	.byte	0x01
	.zero		1


	//----- nvinfo : EIATTR_MERCURY_ISA_VERSION
	.align		4
        /*0034*/ 	.byte	0x03, 0x5f
        /*0036*/ 	.short	0x0000


	//----- nvinfo : EIATTR_COOP_GROUP_MASK_REGIDS
	.align		4
        /*0038*/ 	.byte	0x04, 0x29
        /*003a*/ 	.short	(.L_1537 - .L_1536)


	//   ....[0]....
.L_1536:
        /*003c*/ 	.word	0xffffffff


	//   ....[1]....
        /*0040*/ 	.word	0xffffffff


	//   ....[2]....
        /*0044*/ 	.word	0xffffffff


	//   ....[3]....
        /*0048*/ 	.word	0xffffffff


	//   ....[4]....
        /*004c*/ 	.word	0xffffffff


	//   ....[5]....
        /*0050*/ 	.word	0xffffffff


	//   ....[6]....
        /*0054*/ 	.word	0xffffffff


	//   ....[7]....
        /*0058*/ 	.word	0xffffffff


	//   ....[8]....
        /*005c*/ 	.word	0xffffffff


	//   ....[9]....
        /*0060*/ 	.word	0xffffffff


	//----- nvinfo : EIATTR_COOP_GROUP_INSTR_OFFSETS
	.align		4
.L_1537:
        /*0064*/ 	.byte	0x04, 0x28
        /*0066*/ 	.short	(.L_1539 - .L_1538)


	//   ....[0]....
.L_1538:
        /*0068*/ 	.word	0x00000610


	//   ....[1]....
        /*006c*/ 	.word	0x00000620


	//   ....[2]....
        /*0070*/ 	.word	0x00000650


	//   ....[3]....
        /*0074*/ 	.word	0x00000670


	//   ....[4]....
        /*0078*/ 	.word	0x000006a0


	//   ....[5]....
        /*007c*/ 	.word	0x000006c0


	//   ....[6]....
        /*0080*/ 	.word	0x000006f0


	//   ....[7]....
        /*0084*/ 	.word	0x00000710


	//   ....[8]....
        /*0088*/ 	.word	0x00000740


	//   ....[9]....
        /*008c*/ 	.word	0x00000760


	//----- nvinfo : EIATTR_EXIT_INSTR_OFFSETS
	.align		4
.L_1539:
        /*0090*/ 	.byte	0x04, 0x1c
        /*0092*/ 	.short	(.L_1541 - .L_1540)


	//   ....[0]....
.L_1540:
        /*0094*/ 	.word	0x00000060


	//   ....[1]....
        /*0098*/ 	.word	0x000019f0


	//----- nvinfo : EIATTR_MAX_THREADS
	.align		4
.L_1541:
        /*009c*/ 	.byte	0x04, 0x05
        /*009e*/ 	.short	(.L_1543 - .L_1542)
.L_1542:
        /*00a0*/ 	.word	0x00000280
        /*00a4*/ 	.word	0x00000001
        /*00a8*/ 	.word	0x00000001


	//----- nvinfo : EIATTR_CRS_STACK_SIZE
	.align		4
.L_1543:
        /*00ac*/ 	.byte	0x04, 0x1e
        /*00ae*/ 	.short	(.L_1545 - .L_1544)
.L_1544:
        /*00b0*/ 	.word	0x00000000
.L_1545:


//--------------------- .nv.info._Z35group_norm_nhwc_fwd_one_pass_kernelI11Fp32IOFp32WLi256ELi20ELi640EEv26Group_norm_nhwc_fwd_params --------------------------
	.section	.nv.info._Z35group_norm_nhwc_fwd_one_pass_kernelI11Fp32IOFp32WLi256ELi20ELi640EEv26Group_norm_nhwc_fwd_params,"",@"SHT_CUDA_INFO"
	.sectionflags	@""
	.align	4


	//----- nvinfo : EIATTR_CUDA_API_VERSION
	.align		4
        /*0000*/ 	.byte	0x04, 0x37
        /*0002*/ 	.short	(.L_1547 - .L_1546)
.L_1546:
        /*0004*/ 	.word	0x00000082


	//----- nvinfo : EIATTR_SW2861232_WAR
	.align		4
.L_1547:
        /*0008*/ 	.byte	0x01, 0x35
	.zero		2


	//----- nvinfo : EIATTR_PARAM_CBANK
	.align		4
        /*000c*/ 	.byte	0x04, 0x0a
        /*000e*/ 	.short	(.L_1549 - .L_1548)
	.align		4
.L_1548:
        /*0010*/ 	.word	index@(.nv.constant0._Z35group_norm_nhwc_fwd_one_pass_kernelI11Fp32IOFp32WLi256ELi20ELi640EEv26Group_norm_nhwc_fwd_params)
        /*0014*/ 	.short	0x0160
        /*0016*/ 	.short	0x00a0


	//----- nvinfo : EIATTR_CBANK_PARAM_SIZE
	.align		4
.L_1549:
        /*0018*/ 	.byte	0x03, 0x19
        /*001a*/ 	.short	0x00a0


	//----- nvinfo : EIATTR_KPARAM_INFO
	.align		4
        /*001c*/ 	.byte	0x04, 0x17
        /*001e*/ 	.short	(.L_1551 - .L_1550)
.L_1550:
        /*0020*/ 	.word	0x00000000
        /*0024*/ 	.short	0x0000
        /*0026*/ 	.short	0x0000
        /*0028*/ 	.byte	0x00, 0xf0, 0x81, 0x02


	//----- nvinfo : EIATTR_MAXREG_COUNT
	.align		4
.L_1551:
        /*002c*/ 	.byte	0x03, 0x1b
        /*002e*/ 	.short	0x0060


	//----- nvinfo : EIATTR_NUM_BARRIERS
	.align		4
        /*0030*/ 	.byte	0x02, 0x4c
        /*0032*/ 	.byte	0x01
	.zero		1


	//----- nvinfo : EIATTR_MERCURY_ISA_VERSION
	.align		4
        /*0034*/ 	.byte	0x03, 0x5f
        /*0036*/ 	.short	0x0000


	//----- nvinfo : EIATTR_COOP_GROUP_MASK_REGIDS
	.align		4
        /*0038*/ 	.byte	0x04, 0x29
        /*003a*/ 	.short	(.L_1553 - .L_1552)


	//   ....[0]....
.L_1552:
        /*003c*/ 	.word	0xffffffff


	//   ....[1]....
        /*0040*/ 	.word	0xffffffff


	//   ....[2]....
        /*0044*/ 	.word	0xffffffff


	//   ....[3]....
        /*0048*/ 	.word	0xffffffff


	//   ....[4]....
        /*004c*/ 	.word	0xffffffff


	//   ....[5]....
        /*0050*/ 	.word	0xffffffff


	//   ....[6]....
        /*0054*/ 	.word	0xffffffff


	//   ....[7]....
        /*0058*/ 	.word	0xffffffff


	//   ....[8]....
        /*005c*/ 	.word	0xffffffff


	//   ....[9]....
        /*0060*/ 	.word	0xffffffff


	//----- nvinfo : EIATTR_COOP_GROUP_INSTR_OFFSETS
	.align		4
.L_1553:
        /*0064*/ 	.byte	0x04, 0x28
        /*0066*/ 	.short	(.L_1555 - .L_1554)


	//   ....[0]....
.L_1554:
        /*0068*/ 	.word	0x000008a0


	//   ....[1]....
        /*006c*/ 	.word	0x000008b0


	//   ....[2]....
        /*0070*/ 	.word	0x000008e0


	//   ....[3]....
        /*0074*/ 	.word	0x000008f0


	//   ....[4]....
        /*0078*/ 	.word	0x00000930


	//   ....[5]....
        /*007c*/ 	.word	0x00000940


	//   ....[6]....
        /*0080*/ 	.word	0x00000980


	//   ....[7]....
        /*0084*/ 	.word	0x00000990


	//   ....[8]....
        /*0088*/ 	.word	0x000009d0


	//   ....[9]....
        /*008c*/ 	.word	0x000009e0


	//----- nvinfo : EIATTR_EXIT_INSTR_OFFSETS
	.align		4
.L_1555:
        /*0090*/ 	.byte	0x04, 0x1c
        /*0092*/ 	.short	(.L_1557 - .L_1556)


	//   ....[0]....
.L_1556:
        /*0094*/ 	.word	0x00000060


	//   ....[1]....
        /*0098*/ 	.word	0x00002080


	//----- nvinfo : EIATTR_MAX_THREADS
	.align		4
.L_1557:
        /*009c*/ 	.byte	0x04, 0x05
        /*009e*/ 	.short	(.L_1559 - .L_1558)
.L_1558:
        /*00a0*/ 	.word	0x00000280
        /*00a4*/ 	.word	0x00000001
        /*00a8*/ 	.word	0x00000001


	//----- nvinfo : EIATTR_CRS_STACK_SIZE
	.align		4
.L_1559:
        /*00ac*/ 	.byte	0x04, 0x1e
        /*00ae*/ 	.short	(.L_1561 - .L_1560)
.L_1560:
        /*00b0*/ 	.word	0x00000000
.L_1561:


//--------------------- .nv.info._Z35group_norm_nhwc_fwd_one_pass_kernelI11Fp32IOFp32WLi512ELi20ELi640EEv26Group_norm_nhwc_fwd_params --------------------------
	.section	.nv.info._Z35group_norm_nhwc_fwd_one_pass_kernelI11Fp32IOFp32WLi512ELi20ELi640EEv26Group_norm_nhwc_fwd_params,"",@"SHT_CUDA_INFO"
	.sectionflags	@""
	.align	4


	//----- nvinfo : EIATTR_CUDA_API_VERSION
	.align		4
        /*0000*/ 	.byte	0x04, 0x37
        /*0002*/ 	.short	(.L_1563 - .L_1562)
.L_1562:
        /*0004*/ 	.word	0x00000082


	//----- nvinfo : EIATTR_SW2861232_WAR
	.align		4
.L_1563:
        /*0008*/ 	.byte	0x01, 0x35
	.zero		2


	//----- nvinfo : EIATTR_PARAM_CBANK
	.align		4
        /*000c*/ 	.byte	0x04, 0x0a
        /*000e*/ 	.short	(.L_1565 - .L_1564)
	.align		4
.L_1564:
        /*0010*/ 	.word	index@(.nv.constant0._Z35group_norm_nhwc_fwd_one_pass_kernelI11Fp32IOFp32WLi512ELi20ELi640EEv26Group_norm_nhwc_fwd_params)
        /*0014*/ 	.short	0x0160
        /*0016*/ 	.short	0x00a0


	//----- nvinfo : EIATTR_CBANK_PARAM_SIZE
	.align		4
.L_1565:
        /*0018*/ 	.byte	0x03, 0x19
        /*001a*/ 	.short	0x00a0


	//----- nvinfo : EIATTR_KPARAM_INFO
	.align		4
        /*001c*/ 	.byte	0x04, 0x17
        /*001e*/ 	.short	(.L_1567 - .L_1566)
.L_1566:
        /*0020*/ 	.word	0x00000000
        /*0024*/ 	.short	0x0000
        /*0026*/ 	.short	0x0000
        /*0028*/ 	.byte	0x00, 0xf0, 0x81, 0x02


	//----- nvinfo : EIATTR_MAXREG_COUNT
	.align		4
.L_1567:
        /*002c*/ 	.byte	0x03, 0x1b
        /*002e*/ 	.short	0x0060


	//----- nvinfo : EIATTR_NUM_BARRIERS
	.align		4
        /*0030*/ 	.byte	0x02, 0x4c
        /*0032*/ 	.byte	0x01
	.zero		1


	//----- nvinfo : EIATTR_MERCURY_ISA_VERSION
	.align		4
        /*0034*/ 	.byte	0x03, 0x5f
        /*0036*/ 	.short	0x0000


	//----- nvinfo : EIATTR_COOP_GROUP_MASK_REGIDS
	.align		4
        /*0038*/ 	.byte	0x04, 0x29
        /*003a*/ 	.short	(.L_1569 - .L_1568)


	//   ....[0]....
.L_1568:
        /*003c*/ 	.word	0xffffffff


	//   ....[1]....
        /*0040*/ 	.word	0xffffffff


	//   ....[2]....
        /*0044*/ 	.word	0xffffffff


	//   ....[3]....
        /*0048*/ 	.word	0xffffffff


	//   ....[4]....
        /*004c*/ 	.word	0xffffffff


	//   ....[5]....
        /*0050*/ 	.word	0xffffffff


	//   ....[6]....
        /*0054*/ 	.word	0xffffffff


	//   ....[7]....
        /*0058*/ 	.word	0xffffffff


	//   ....[8]....
        /*005c*/ 	.word	0xffffffff


	//   ....[9]....
        /*0060*/ 	.word	0xffffffff


	//----- nvinfo : EIATTR_COOP_GROUP_INSTR_OFFSETS
	.align		4
.L_1569:
        /*0064*/ 	.byte	0x04, 0x28
        /*0066*/ 	.short	(.L_1571 - .L_1570)


	//   ....[0]....
.L_1570:
        /*0068*/ 	.word	0x00000d90


	//   ....[1]....
        /*006c*/ 	.word	0x00000da0


	//   ....[2]....
        /*0070*/ 	.word	0x00000dd0


	//   ....[3]....
        /*0074*/ 	.word	0x00000de0


	//   ....[4]....
        /*0078*/ 	.word	0x00000e20


	//   ....[5]....
        /*007c*/ 	.word	0x00000e30


	//   ....[6]....
        /*0080*/ 	.word	0x00000e70


	//   ....[7]....
        /*0084*/ 	.word	0x00000e80


	//   ....[8]....
        /*0088*/ 	.word	0x00000ec0


	//   ....[9]....
        /*008c*/ 	.word	0x00000ed0


	//----- nvinfo : EIATTR_EXIT_INSTR_OFFSETS
	.align		4
.L_1571:
        /*0090*/ 	.byte	0x04, 0x1c
        /*0092*/ 	.short	(.L_1573 - .L_1572)


	//   ....[0]....
.L_1572:
        /*0094*/ 	.word	0x00000060


	//   ....[1]....
        /*0098*/ 	.word	0x00002da0


	//----- nvinfo : EIATTR_MAX_THREADS
	.align		4
.L_1573:
        /*009c*/ 	.byte	0x04, 0x05
        /*009e*/ 	.short	(.L_1575 - .L_1574)
.L_1574:
        /*00a0*/ 	.word	0x00000280
        /*00a4*/ 	.word	0x00000001
        /*00a8*/ 	.word	0x00000001


	//----- nvinfo : EIATTR_CRS_STACK_SIZE
	.align		4
.L_1575:
        /*00ac*/ 	.byte	0x04, 0x1e
        /*00ae*/ 	.short	(.L_1577 - .L_1576)
.L_1576:
        /*00b0*/ 	.word	0x00000000
.L_1577:


//--------------------- .nv.info._Z35group_norm_nhwc_fwd_one_pass_kernelI11Fp32IOBf16WLi64ELi20ELi640EEv26Group_norm_nhwc_fwd_params --------------------------
	.section	.nv.info._Z35group_norm_nhwc_fwd_one_pass_kernelI11Fp32IOBf16WLi64ELi20ELi640EEv26Group_norm_nhwc_fwd_params,"",@"SHT_CUDA_INFO"
	.sectionflags	@""
	.align	4


	//----- nvinfo : EIATTR_CUDA_API_VERSION
	.align		4
        /*0000*/ 	.byte	0x04, 0x37
        /*0002*/ 	.short	(.L_1579 - .L_1578)
.L_1578:
        /*0004*/ 	.word	0x00000082


	//----- nvinfo : EIATTR_SW2861232_WAR
	.align		4
.L_1579:
        /*0008*/ 	.byte	0x01, 0x35
	.zero		2


	//----- nvinfo : EIATTR_PARAM_CBANK
	.align		4
        /*000c*/ 	.byte	0x04, 0x0a
        /*000e*/ 	.short	(.L_1581 - .L_1580)
	.align		4
.L_1580:
        /*0010*/ 	.word	index@(.nv.constant0._Z35group_norm_nhwc_fwd_one_pass_kernelI11Fp32IOBf16WLi64ELi20ELi640EEv26Group_norm_nhwc_fwd_params)
        /*0014*/ 	.short	0x0160
        /*0016*/ 	.short	0x00a0


	//----- nvinfo : EIATTR_CBANK_PARAM_SIZE
	.align		4
.L_1581:
        /*0018*/ 	.byte	0x03, 0x19
        /*001a*/ 	.short	0x00a0


	//----- nvinfo : EIATTR_KPARAM_INFO
	.align		4
        /*001c*/ 	.byte	0x04, 0x17
        /*001e*/ 	.short	(.L_1583 - .L_1582)
.L_1582:
        /*0020*/ 	.word	0x00000000
        /*0024*/ 	.short	0x0000
        /*0026*/ 	.short	0x0000
        /*0028*/ 	.byte	0x00, 0xf0, 0x81, 0x02


	//----- nvinfo : EIATTR_MAXREG_COUNT
	.align		4
.L_1583:
        /*002c*/ 	.byte	0x03, 0x1b
        /*002e*/ 	.short	0x0060


	//----- nvinfo : EIATTR_NUM_BARRIERS
	.align		4
        /*0030*/ 	.byte	0x02, 0x4c
        /*0032*/ 	.byte	0x01
	.zero		1


	//----- nvinfo : EIATTR_MERCURY_ISA_VERSION
	.align		4
        /*0034*/ 	.byte	0x03, 0x5f
        /*0036*/ 	.short	0x0000


	//----- nvinfo : EIATTR_COOP_GROUP_MASK_REGIDS
	.align		4
        /*0038*/ 	.byte	0x04, 0x29
        /*003a*/ 	.short	(.L_1585 - .L_1584)


	//   ....[0]....
.L_1584:
        /*003c*/ 	.word	0xffffffff


	//   ....[1]....
        /*0040*/ 	.word	0xffffffff


	//   ....[2]....
        /*0044*/ 	.word	0xffffffff


	//   ....[3]....
        /*0048*/ 	.word	0xffffffff


	//   ....[4]....
        /*004c*/ 	.word	0xffffffff


	//   ....[5]....
        /*0050*/ 	.word	0xffffffff


	//   ....[6]....
        /*0054*/ 	.word	0xffffffff


	//   ....[7]....
        /*0058*/ 	.word	0xffffffff


	//   ....[8]....
        /*005c*/ 	.word	0xffffffff


	//   ....[9]....
        /*0060*/ 	.word	0xffffffff


	//----- nvinfo : EIATTR_COOP_GROUP_INSTR_OFFSETS
	.align		4
.L_1585:
        /*0064*/ 	.byte	0x04, 0x28
        /*0066*/ 	.short	(.L_1587 - .L_1586)


	//   ....[0]....
.L_1586:
        /*0068*/ 	.word	0x000004e0


	//   ....[1]....
        /*006c*/ 	.word	0x000004f0


	//   ....[2]....
        /*0070*/ 	.word	0x00000520


	//   ....[3]....
        /*0074*/ 	.word	0x00000540


	//   ....[4]....
        /*0078*/ 	.word	0x00000570


	//   ....[5]....
        /*007c*/ 	.word	0x00000590


	//   ....[6]....
        /*0080*/ 	.word	0x000005c0


	//   ....[7]....
        /*0084*/ 	.word	0x000005e0


	//   ....[8]....
        /*0088*/ 	.word	0x00000610


	//   ....[9]....
        /*008c*/ 	.word	0x00000630


	//----- nvinfo : EIATTR_EXIT_INSTR_OFFSETS
	.align		4
.L_1587:
        /*0090*/ 	.byte	0x04, 0x1c
        /*0092*/ 	.short	(.L_1589 - .L_1588)


	//   ....[0]....
.L_1588:
        /*0094*/ 	.word	0x00000060


	//   ....[1]....
        /*0098*/ 	.word	0x00001730


	//----- nvinfo : EIATTR_MAX_THREADS
	.align		4
.L_1589:
        /*009c*/ 	.byte	0x04, 0x05
        /*009e*/ 	.short	(.L_1591 - .L_1590)
.L_1590:
        /*00a0*/ 	.word	0x00000280
        /*00a4*/ 	.word	0x00000001
        /*00a8*/ 	.word	0x00000001


	//----- nvinfo : EIATTR_CRS_STACK_SIZE
	.align		4
.L_1591:
        /*00ac*/ 	.byte	0x04, 0x1e
        /*00ae*/ 	.short	(.L_1593 - .L_1592)
.L_1592:
        /*00b0*/ 	.word	0x00000000
.L_1593:


//--------------------- .nv.info._Z35group_norm_nhwc_fwd_one_pass_kernelI11Fp32IOBf16WLi128ELi20ELi640EEv26Group_norm_nhwc_fwd_params --------------------------
	.section	.nv.info._Z35group_norm_nhwc_fwd_one_pass_kernelI11Fp32IOBf16WLi128ELi20ELi640EEv26Group_norm_nhwc_fwd_params,"",@"SHT_CUDA_INFO"
	.sectionflags	@""
	.align	4


	//----- nvinfo : EIATTR_CUDA_API_VERSION
	.align		4
        /*0000*/ 	.byte	0x04, 0x37
        /*0002*/ 	.short	(.L_1595 - .L_1594)
.L_1594:
        /*0004*/ 	.word	0x00000082


	//----- nvinfo : EIATTR_SW2861232_WAR
	.align		4
.L_1595:
        /*0008*/ 	.byte	0x01, 0x35
	.zero		2


	//----- nvinfo : EIATTR_PARAM_CBANK
	.align		4
        /*000c*/ 	.byte	0x04, 0x0a
        /*000e*/ 	.short	(.L_1597 - .L_1596)
	.align		4
.L_1596:
        /*0010*/ 	.word	index@(.nv.constant0._Z35group_norm_nhwc_fwd_one_pass_kernelI11Fp32IOBf16WLi128ELi20ELi640EEv26Group_norm_nhwc_fwd_params)
        /*0014*/ 	.short	0x0160
        /*0016*/ 	.short	0x00a0


	//----- nvinfo : EIATTR_CBANK_PARAM_SIZE
	.align		4
.L_1597:
        /*0018*/ 	.byte	0x03, 0x19
        /*001a*/ 	.short	0x00a0


	//----- nvinfo : EIATTR_KPARAM_INFO
	.align		4
        /*001c*/ 	.byte	0x04, 0x17
        /*001e*/ 	.short	(.L_1599 - .L_1598)
.L_1598:
        /*0020*/ 	.word	0x00000000
        /*0024*/ 	.short	0x0000
        /*0026*/ 	.short	0x0000
        /*0028*/ 	.byte	0x00, 0xf0, 0x81, 0x02


	//----- nvinfo : EIATTR_MAXREG_COUNT
	.align		4
.L_1599:
        /*002c*/ 	.byte	0x03, 0x1b
        /*002e*/ 	.short	0x0060


	//----- nvinfo : EIATTR_NUM_BARRIERS
	.align		4
        /*0030*/ 	.byte	0x02, 0x4c
        /*0032*/ 	.byte	0x01
	.zero		1


	//----- nvinfo : EIATTR_MERCURY_ISA_VERSION
	.align		4
        /*0034*/ 	.byte	0x03, 0x5f
        /*0036*/ 	.short	0x0000


	//----- nvinfo : EIATTR_COOP_GROUP_MASK_REGIDS
	.align		4
        /*0038*/ 	.byte	0x04, 0x29
        /*003a*/ 	.short	(.L_1601 - .L_1600)


	//   ....[0]....
.L_1600:
        /*003c*/ 	.word	0xffffffff


	//   ....[1]....
        /*0040*/ 	.word	0xffffffff


	//   ....[2]....
        /*0044*/ 	.word	0xffffffff


	//   ....[3]....
        /*0048*/ 	.word	0xffffffff


	//   ....[4]....
        /*004c*/ 	.word	0xffffffff


	//   ....[5]....
        /*0050*/ 	.word	0xffffffff


	//   ....[6]....
        /*0054*/ 	.word	0xffffffff


	//   ....[7]....
        /*0058*/ 	.word	0xffffffff


	//   ....[8]....
        /*005c*/ 	.word	0xffffffff


	//   ....[9]....
        /*0060*/ 	.word	0xffffffff


	//----- nvinfo : EIATTR_COOP_GROUP_INSTR_OFFSETS
	.align		4
.L_1601:
        /*0064*/ 	.byte	0x04, 0x28
        /*0066*/ 	.short	(.L_1603 - .L_1602)


	//   ....[0]....
.L_1602:
        /*0068*/ 	.word	0x00000620


	//   ....[1]....
        /*006c*/ 	.word	0x00000630


	//   ....[2]....
        /*0070*/ 	.word	0x00000660


	//   ....[3]....
        /*0074*/ 	.word	0x00000680


	//   ....[4]....
        /*0078*/ 	.word	0x000006b0


	//   ....[5]....
        /*007c*/ 	.word	0x000006d0


	//   ....[6]....
        /*0080*/ 	.word	0x00000700


	//   ....[7]....
        /*0084*/ 	.word	0x00000720


	//   ....[8]....
        /*0088*/ 	.word	0x00000750


	//   ....[9]....
        /*008c*/ 	.word	0x00000770


	//----- nvinfo : EIATTR_EXIT_INSTR_OFFSETS
	.align		4
.L_1603:
        /*0090*/ 	.byte	0x04, 0x1c
        /*0092*/ 	.short	(.L_1605 - .L_1604)


	//   ....[0]....
.L_1604:
        /*0094*/ 	.word	0x00000060


	//   ....[1]....
        /*0098*/ 	.word	0x00001a50


	//----- nvinfo : EIATTR_MAX_THREADS
	.align		4
.L_1605:
        /*009c*/ 	.byte	0x04, 0x05
        /*009e*/ 	.short	(.L_1607 - .L_1606)
.L_1606:
        /*00a0*/ 	.word	0x00000280
        /*00a4*/ 	.word	0x00000001
        /*00a8*/ 	.word	0x00000001


	//----- nvinfo : EIATTR_CRS_STACK_SIZE
	.align		4
.L_1607:
        /*00ac*/ 	.byte	0x04, 0x1e
        /*00ae*/ 	.short	(.L_1609 - .L_1608)
.L_1608:
        /*00b0*/ 	.word	0x00000000
.L_1609:


//--------------------- .nv.info._Z35group_norm_nhwc_fwd_one_pass_kernelI11Fp32IOBf16WLi256ELi20ELi640EEv26Group_norm_nhwc_fwd_params --------------------------
	.section	.nv.info._Z35group_norm_nhwc_fwd_one_pass_kernelI11Fp32IOBf16WLi256ELi20ELi640EEv26Group_norm_nhwc_fwd_params,"",@"SHT_CUDA_INFO"
	.sectionflags	@""
	.align	4


	//----- nvinfo : EIATTR_CUDA_API_VERSION
	.align		4
        /*0000*/ 	.byte	0x04, 0x37
        /*0002*/ 	.short	(.L_1611 - .L_1610)
.L_1610:
        /*0004*/ 	.word	0x00000082


	//----- nvinfo : EIATTR_SW2861232_WAR
	.align		4
.L_1611:
        /*0008*/ 	.byte	0x01, 0x35
	.zero		2


	//----- nvinfo : EIATTR_PARAM_CBANK
	.align		4
        /*000c*/ 	.byte	0x04, 0x0a
        /*000e*/ 	.short	(.L_1613 - .L_1612)
	.align		4
.L_1612:
        /*0010*/ 	.word	index@(.nv.constant0._Z35group_norm_nhwc_fwd_one_pass_kernelI11Fp32IOBf16WLi256ELi20ELi640EEv26Group_norm_nhwc_fwd_params)
        /*0014*/ 	.short	0x0160
        /*0016*/ 	.short	0x00a0


	//----- nvinfo : EIATTR_CBANK_PARAM_SIZE
	.align		4
.L_1613:
        /*0018*/ 	.byte	0x03, 0x19
        /*001a*/ 	.short	0x00a0


	//----- nvinfo : EIATTR_KPARAM_INFO
	.align		4
        /*001c*/ 	.byte	0x04, 0x17
        /*001e*/ 	.short	(.L_1615 - .L_1614)
.L_1614:
        /*0020*/ 	.word	0x00000000
        /*0024*/ 	.short	0x0000
        /*0026*/ 	.short	0x0000
        /*0028*/ 	.byte	0x00, 0xf0, 0x81, 0x02


	//----- nvinfo : EIATTR_MAXREG_COUNT
	.align		4
.L_1615:
        /*002c*/ 	.byte	0x03, 0x1b
        /*002e*/ 	.short	0x0060


	//----- nvinfo : EIATTR_NUM_BARRIERS
	.align		4
        /*0030*/ 	.byte	0x02, 0x4c
        /*0032*/ 	.byte	0x01
	.zero		1


	//----- nvinfo : EIATTR_MERCURY_ISA_VERSION
	.align		4
        /*0034*/ 	.byte	0x03, 0x5f
        /*0036*/ 	.short	0x0000


	//----- nvinfo : EIATTR_COOP_GROUP_MASK_REGIDS
	.align		4
        /*0038*/ 	.byte	0x04, 0x29
        /*003a*/ 	.short	(.L_1617 - .L_1616)


	//   ....[0]....
.L_1616:
        /*003c*/ 	.word	0xffffffff


	//   ....[1]....
        /*0040*/ 	.word	0xffffffff


	//   ....[2]....
        /*0044*/ 	.word	0xffffffff


	//   ....[3]....
        /*0048*/ 	.word	0xffffffff


	//   ....[4]....
        /*004c*/ 	.word	0xffffffff


	//   ....[5]....
        /*0050*/ 	.word	0xffffffff


	//   ....[6]....
        /*0054*/ 	.word	0xffffffff


	//   ....[7]....
        /*0058*/ 	.word	0xffffffff


	//   ....[8]....
        /*005c*/ 	.word	0xffffffff


	//   ....[9]....
        /*0060*/ 	.word	0xffffffff


	//----- nvinfo : EIATTR_COOP_GROUP_INSTR_OFFSETS
	.align		4
.L_1617:
        /*0064*/ 	.byte	0x04, 0x28
        /*0066*/ 	.short	(.L_1619 - .L_1618)


	//   ....[0]....
.L_1618:
        /*0068*/ 	.word	0x000008a0


	//   ....[1]....
        /*006c*/ 	.word	0x000008b0


	//   ....[2]....
        /*0070*/ 	.word	0x000008e0


	//   ....[3]....
        /*0074*/ 	.word	0x000008f0


	//   ....[4]....
        /*0078*/ 	.word	0x00000930


	//   ....[5]....
        /*007c*/ 	.word	0x00000940


	//   ....[6]....
        /*0080*/ 	.word	0x00000980


	//   ....[7]....
        /*0084*/ 	.word	0x00000990


	//   ....[8]....
        /*0088*/ 	.word	0x000009d0


	//   ....[9]....
        /*008c*/ 	.word	0x000009e0


	//----- nvinfo : EIATTR_EXIT_INSTR_OFFSETS
	.align		4
.L_1619:
        /*0090*/ 	.byte	0x04, 0x1c
        /*0092*/ 	.short	(.L_1621 - .L_1620)


	//   ....[0]....
.L_1620:
        /*0094*/ 	.word	0x00000060


	//   ....[1]....
        /*0098*/ 	.word	0x000020c0


	//----- nvinfo : EIATTR_MAX_THREADS
	.align		4
.L_1621:
        /*009c*/ 	.byte	0x04, 0x05
        /*009e*/ 	.short	(.L_1623 - .L_1622)
.L_1622:
        /*00a0*/ 	.word	0x00000280
        /*00a4*/ 	.word	0x00000001
        /*00a8*/ 	.word	0x00000001


	//----- nvinfo : EIATTR_CRS_STACK_SIZE
	.align		4
.L_1623:
        /*00ac*/ 	.byte	0x04, 0x1e
        /*00ae*/ 	.short	(.L_1625 - .L_1624)
.L_1624:
        /*00b0*/ 	.word	0x00000000
.L_1625:


//--------------------- .nv.info._Z35group_norm_nhwc_fwd_one_pass_kernelI11Fp32IOBf16WLi512ELi20ELi640EEv26Group_norm_nhwc_fwd_params --------------------------
	.section	.nv.info._Z35group_norm_nhwc_fwd_one_pass_kernelI11Fp32IOBf16WLi512ELi20ELi640EEv26Group_norm_nhwc_fwd_params,"",@"SHT_CUDA_INFO"
	.sectionflags	@""
	.align	4


	//----- nvinfo : EIATTR_CUDA_API_VERSION
	.align		4
        /*0000*/ 	.byte	0x04, 0x37
        /*0002*/ 	.short	(.L_1627 - .L_1626)
.L_1626:
        /*0004*/ 	.word	0x00000082


	//----- nvinfo : EIATTR_SW2861232_WAR
	.align		4
.L_1627:
        /*0008*/ 	.byte	0x01, 0x35
	.zero		2


	//----- nvinfo : EIATTR_PARAM_CBANK
	.align		4
        /*000c*/ 	.byte	0x04, 0x0a
        /*000e*/ 	.short	(.L_1629 - .L_1628)
	.align		4
.L_1628:
        /*0010*/ 	.word	index@(.nv.constant0._Z35group_norm_nhwc_fwd_one_pass_kernelI11Fp32IOBf16WLi512ELi20ELi640EEv26Group_norm_nhwc_fwd_params)
        /*0014*/ 	.short	0x0160
        /*0016*/ 	.short	0x00a0


	//----- nvinfo : EIATTR_CBANK_PARAM_SIZE
	.align		4
.L_1629:
        /*0018*/ 	.byte	0x03, 0x19
        /*001a*/ 	.short	0x00a0


	//----- nvinfo : EIATTR_KPARAM_INFO
	.align		4
        /*001c*/ 	.byte	0x04, 0x17
        /*001e*/ 	.short	(.L_1631 - .L_1630)
.L_1630:
        /*0020*/ 	.word	0x00000000
        /*0024*/ 	.short	0x0000
        /*0026*/ 	.short	0x0000
        /*0028*/ 	.byte	0x00, 0xf0, 0x81, 0x02


	//----- nvinfo : EIATTR_MAXREG_COUNT
	.align		4
.L_1631:
        /*002c*/ 	.byte	0x03, 0x1b
        /*002e*/ 	.short	0x0060


	//----- nvinfo : EIATTR_NUM_BARRIERS
	.align		4
        /*0030*/ 	.byte	0x02, 0x4c
        /*0032*/ 	.byte	0x01
	.zero		1


	//----- nvinfo : EIATTR_MERCURY_ISA_VERSION
	.align		4
        /*0034*/ 	.byte	0x03, 0x5f
        /*0036*/ 	.short	0x0000


	//----- nvinfo : EIATTR_COOP_GROUP_MASK_REGIDS
	.align		4
        /*0038*/ 	.byte	0x04, 0x29
        /*003a*/ 	.short	(.L_1633 - .L_1632)


	//   ....[0]....
.L_1632:
        /*003c*/ 	.word	0xffffffff


	//   ....[1]....
        /*0040*/ 	.word	0xffffffff


	//   ....[2]....
        /*0044*/ 	.word	0xffffffff


	//   ....[3]....
        /*0048*/ 	.word	0xffffffff


	//   ....[4]....
        /*004c*/ 	.word	0xffffffff


	//   ....[5]....
        /*0050*/ 	.word	0xffffffff


	//   ....[6]....
        /*0054*/ 	.word	0xffffffff


	//   ....[7]....
        /*0058*/ 	.word	0xffffffff


	//   ....[8]....
        /*005c*/ 	.word	0xffffffff


	//   ....[9]....
        /*0060*/ 	.word	0xffffffff


	//----- nvinfo : EIATTR_COOP_GROUP_INSTR_OFFSETS
	.align		4
.L_1633:
        /*0064*/ 	.byte	0x04, 0x28
        /*0066*/ 	.short	(.L_1635 - .L_1634)


	//   ....[0]....
.L_1634:
        /*0068*/ 	.word	0x00000d90


	//   ....[1]....
        /*006c*/ 	.word	0x00000da0


	//   ....[2]....
        /*0070*/ 	.word	0x00000dd0


	//   ....[3]....
        /*0074*/ 	.word	0x00000de0


	//   ....[4]....
        /*0078*/ 	.word	0x00000e20


	//   ....[5]....
        /*007c*/ 	.word	0x00000e30


	//   ....[6]....
        /*0080*/ 	.word	0x00000e70


	//   ....[7]....
        /*0084*/ 	.word	0x00000e80


	//   ....[8]....
        /*0088*/ 	.word	0x00000ec0


	//   ....[9]....
        /*008c*/ 	.word	0x00000ed0


	//----- nvinfo : EIATTR_EXIT_INSTR_OFFSETS
	.align		4
.L_1635:
        /*0090*/ 	.byte	0x04, 0x1c
        /*0092*/ 	.short	(.L_1637 - .L_1636)


	//   ....[0]....
.L_1636:
        /*0094*/ 	.word	0x00000060


	//   ....[1]....
        /*0098*/ 	.word	0x00002dc0


	//----- nvinfo : EIATTR_MAX_THREADS
	.align		4
.L_1637:
        /*009c*/ 	.byte	0x04, 0x05
        /*009e*/ 	.short	(.L_1639 - .L_1638)
.L_1638:
        /*00a0*/ 	.word	0x00000280
        /*00a4*/ 	.word	0x00000001
        /*00a8*/ 	.word	0x00000001


	//----- nvinfo : EIATTR_CRS_STACK_SIZE
	.align		4
.L_1639:
        /*00ac*/ 	.byte	0x04, 0x1e
        /*00ae*/ 	.short	(.L_1641 - .L_1640)
.L_1640:
        /*00b0*/ 	.word	0x00000000
.L_1641:


//--------------------- .nv.info._Z35group_norm_nhwc_fwd_one_pass_kernelI11Fp32IOFp16WLi64ELi20ELi640EEv26Group_norm_nhwc_fwd_params --------------------------
	.section	.nv.info._Z35group_norm_nhwc_fwd_one_pass_kernelI11Fp32IOFp16WLi64ELi20ELi640EEv26Group_norm_nhwc_fwd_params,"",@"SHT_CUDA_INFO"
	.sectionflags	@""
	.align	4


	//----- nvinfo : EIATTR_CUDA_API_VERSION
	.align		4
        /*0000*/ 	.byte	0x04, 0x37
        /*0002*/ 	.short	(.L_1643 - .L_1642)
.L_1642:
        /*0004*/ 	.word	0x00000082


	//----- nvinfo : EIATTR_SW2861232_WAR
	.align		4
.L_1643:
        /*0008*/ 	.byte	0x01, 0x35
	.zero		2


	//----- nvinfo : EIATTR_PARAM_CBANK
	.align		4
        /*000c*/ 	.byte	0x04, 0x0a
        /*000e*/ 	.short	(.L_1645 - .L_1644)
	.align		4
.L_1644:
        /*0010*/ 	.word	index@(.nv.constant0._Z35group_norm_nhwc_fwd_one_pass_kernelI11Fp32IOFp16WLi64ELi20ELi640EEv26Group_norm_nhwc_fwd_params)
        /*0014*/ 	.short	0x0160
        /*0016*/ 	.short	0x00a0


	//----- nvinfo : EIATTR_CBANK_PARAM_SIZE
	.align		4
.L_1645:
        /*0018*/ 	.byte	0x03, 0x19
        /*001a*/ 	.short	0x00a0


	//----- nvinfo : EIATTR_KPARAM_INFO
	.align		4
        /*001c*/ 	.byte	0x04, 0x17
        /*001e*/ 	.short	(.L_1647 - .L_1646)
.L_1646:
        /*0020*/ 	.word	0x00000000
        /*0024*/ 	.short	0x0000
        /*0026*/ 	.short	0x0000
        /*0028*/ 	.byte	0x00, 0xf0, 0x81, 0x02


	//----- nvinfo : EIATTR_MAXREG_COUNT
	.align		4
.L_1647:
        /*002c*/ 	.byte	0x03, 0x1b
        /*002e*/ 	.short	0x0060


	//----- nvinfo : EIATTR_NUM_BARRIERS
	.align		4
        /*0030*/ 	.byte	0x02, 0x4c
        /*0032*/ 	.byte	0x01
	.zero		1


	//----- nvinfo : EIATTR_MERCURY_ISA_VERSION
	.align		4
        /*0034*/ 	.byte	0x03, 0x5f
        /*0036*/ 	.short	0x0000


	//----- nvinfo : EIATTR_COOP_GROUP_MASK_REGIDS
	.align		4
        /*0038*/ 	.byte	0x04, 0x29
        /*003a*/ 	.short	(.L_1649 - .L_1648)


	//   ....[0]....
.L_1648:
        /*003c*/ 	.word	0xffffffff


	//   ....[1]....
        /*0040*/ 	.word	0xffffffff


	//   ....[2]....
        /*0044*/ 	.word	0xffffffff


	//   ....[3]....
        /*0048*/ 	.word	0xffffffff


	//   ....[4]....
        /*004c*/ 	.word	0xffffffff


	//   ....[5]....
        /*0050*/ 	.word	0xffffffff


	//   ....[6]....
        /*0054*/ 	.word	0xffffffff


	//   ....[7]....
        /*0058*/ 	.word	0xffffffff


	//   ....[8]....
        /*005c*/ 	.word	0xffffffff


	//   ....[9]....
        /*0060*/ 	.word	0xffffffff


	//----- nvinfo : EIATTR_COOP_GROUP_INSTR_OFFSETS
	.align		4
.L_1649:
        /*0064*/ 	.byte	0x04, 0x28
        /*0066*/ 	.short	(.L_1651 - .L_1650)


	//   ....[0]....
.L_1650:
        /*0068*/ 	.word	0x000004e0


	//   ....[1]....
        /*006c*/ 	.word	0x000004f0


	//   ....[2]....
        /*0070*/ 	.word	0x00000520


	//   ....[3]....
        /*0074*/ 	.word	0x00000540


	//   ....[4]....
        /*0078*/ 	.word	0x00000570


	//   ....[5]....
        /*007c*/ 	.word	0x00000590


	//   ....[6]....
        /*0080*/ 	.word	0x000005c0


	//   ....[7]....
        /*0084*/ 	.word	0x000005e0


	//   ....[8]....
        /*0088*/ 	.word	0x00000610


	//   ....[9]....
        /*008c*/ 	.word	0x00000630


	//----- nvinfo : EIATTR_EXIT_INSTR_OFFSETS
	.align		4
.L_1651:
        /*0090*/ 	.byte	0x04, 0x1c
        /*0092*/ 	.short	(.L_1653 - .L_1652)


	//   ....[0]....
.L_1652:
        /*0094*/ 	.word	0x00000060


	//   ....[1]....
        /*0098*/ 	.word	0x00001730


	//----- nvinfo : EIATTR_MAX_THREADS
	.align		4
.L_1653:
        /*009c*/ 	.byte	0x04, 0x05
        /*009e*/ 	.short	(.L_1655 - .L_1654)
.L_1654:
        /*00a0*/ 	.word	0x00000280
        /*00a4*/ 	.word	0x00000001
        /*00a8*/ 	.word	0x00000001


	//----- nvinfo : EIATTR_CRS_STACK_SIZE
	.align		4
.L_1655:
        /*00ac*/ 	.byte	0x04, 0x1e
        /*00ae*/ 	.short	(.L_1657 - .L_1656)
.L_1656:
        /*00b0*/ 	.word	0x00000000
.L_1657:


//--------------------- .nv.info._Z35group_norm_nhwc_fwd_one_pass_kernelI11Fp32IOFp16WLi128ELi20ELi640EEv26Group_norm_nhwc_fwd_params --------------------------
	.section	.nv.info._Z35group_norm_nhwc_fwd_one_pass_kernelI11Fp32IOFp16WLi128ELi20ELi640EEv26Group_norm_nhwc_fwd_params,"",@"SHT_CUDA_INFO"
	.sectionflags	@""
	.align	4


	//----- nvinfo : EIATTR_CUDA_API_VERSION
	.align		4
        /*0000*/ 	.byte	0x04, 0x37
        /*0002*/ 	.short	(.L_1659 - .L_1658)
.L_1658:
        /*0004*/ 	.word	0x00000082


	//----- nvinfo : EIATTR_SW2861232_WAR
	.align		4
.L_1659:
        /*0008*/ 	.byte	0x01, 0x35
	.zero		2


	//----- nvinfo : EIATTR_PARAM_CBANK
	.align		4
        /*000c*/ 	.byte	0x04, 0x0a
        /*000e*/ 	.short	(.L_1661 - .L_1660)
	.align		4
.L_1660:
        /*0010*/ 	.word	index@(.nv.constant0._Z35group_norm_nhwc_fwd_one_pass_kernelI11Fp32IOFp16WLi128ELi20ELi640EEv26Group_norm_nhwc_fwd_params)
        /*0014*/ 	.short	0x0160
        /*0016*/ 	.short	0x00a0


	//----- nvinfo : EIATTR_CBANK_PARAM_SIZE
	.align		4
.L_1661:
        /*0018*/ 	.byte	0x03, 0x19
        /*001a*/ 	.short	0x00a0


	//----- nvinfo : EIATTR_KPARAM_INFO
	.align		4
        /*001c*/ 	.byte	0x04, 0x17
        /*001e*/ 	.short	(.L_1663 - .L_1662)
.L_1662:
        /*0020*/ 	.word	0x00000000
        /*0024*/ 	.short	0x0000
        /*0026*/ 	.short	0x0000
        /*0028*/ 	.byte	0x00, 0xf0, 0x81, 0x02


	//----- nvinfo : EIATTR_MAXREG_COUNT
	.align		4
.L_1663:
        /*002c*/ 	.byte	0x03, 0x1b
        /*002e*/ 	.short	0x0060


	//----- nvinfo : EIATTR_NUM_BARRIERS
	.align		4
        /*0030*/ 	.byte	0x02, 0x4c
        /*0032*/ 	.byte	0x01
	.zero		1


	//----- nvinfo : EIATTR_MERCURY_ISA_VERSION
	.align		4
        /*0034*/ 	.byte	0x03, 0x5f
        /*0036*/ 	.short	0x0000


	//----- nvinfo : EIATTR_COOP_GROUP_MASK_REGIDS
	.align		4
        /*0038*/ 	.byte	0x04, 0x29
        /*003a*/ 	.short	(.L_1665 - .L_1664)


	//   ....[0]....
.L_1664:
        /*003c*/ 	.word	0xffffffff


	//   ....[1]....
        /*0040*/ 	.word	0xffffffff


	//   ....[2]....
        /*0044*/ 	.word	0xffffffff


	//   ....[3]....
        /*0048*/ 	.word	0xffffffff


	//   ....[4]....
        /*004c*/ 	.word	0xffffffff


	//   ....[5]....
        /*0050*/ 	.word	0xffffffff


	//   ....[6]....
        /*0054*/ 	.word	0xffffffff


	//   ....[7]....
        /*0058*/ 	.word	0xffffffff


	//   ....[8]....
        /*005c*/ 	.word	0xffffffff


	//   ....[9]....
        /*0060*/ 	.word	0xffffffff


	//----- nvinfo : EIATTR_COOP_GROUP_INSTR_OFFSETS
	.align		4
.L_1665:
        /*0064*/ 	.byte	0x04, 0x28
        /*0066*/ 	.short	(.L_1667 - .L_1666)


	//   ....[0]....
.L_1666:
        /*0068*/ 	.word	0x00000620


	//   ....[1]....
        /*006c*/ 	.word	0x00000630


	//   ....[2]....
        /*0070*/ 	.word	0x00000660


	//   ....[3]....
        /*0074*/ 	.word	0x00000680


	//   ....[4]....
        /*0078*/ 	.word	0x000006b0


	//   ....[5]....
        /*007c*/ 	.word	0x000006d0


	//   ....[6]....
        /*0080*/ 	.word	0x00000700


	//   ....[7]....
        /*0084*/ 	.word	0x00000720


	//   ....[8]....
        /*0088*/ 	.word	0x00000750


	//   ....[9]....
        /*008c*/ 	.word	0x00000770


	//----- nvinfo : EIATTR_EXIT_INSTR_OFFSETS
	.align		4
.L_1667:
        /*0090*/ 	.byte	0x04, 0x1c
        /*0092*/ 	.short	(.L_1669 - .L_1668)


	//   ....[0]....
.L_1668:
        /*0094*/ 	.word	0x00000060


	//   ....[1]....
        /*0098*/ 	.word	0x00001a50


	//----- nvinfo : EIATTR_MAX_THREADS
	.align		4
.L_1669:
        /*009c*/ 	.byte	0x04, 0x05
        /*009e*/ 	.short	(.L_1671 - .L_1670)
.L_1670:
        /*00a0*/ 	.word	0x00000280
        /*00a4*/ 	.word	0x00000001
        /*00a8*/ 	.word	0x00000001


	//----- nvinfo : EIATTR_CRS_STACK_SIZE
	.align		4
.L_1671:
        /*00ac*/ 	.byte	0x04, 0x1e
        /*00ae*/ 	.short	(.L_1673 - .L_1672)
.L_1672:
        /*00b0*/ 	.word	0x00000000
.L_1673:


//--------------------- .nv.info._Z35group_norm_nhwc_fwd_one_pass_kernelI11Fp32IOFp16WLi256ELi20ELi640EEv26Group_norm_nhwc_fwd_params --------------------------
	.section	.nv.info._Z35group_norm_nhwc_fwd_one_pass_kernelI11Fp32IOFp16WLi256ELi20ELi640EEv26Group_norm_nhwc_fwd_params,"",@"SHT_CUDA_INFO"
	.sectionflags	@""
	.align	4


	//----- nvinfo : EIATTR_CUDA_API_VERSION
	.align		4
        /*0000*/ 	.byte	0x04, 0x37
        /*0002*/ 	.short	(.L_1675 - .L_1674)
.L_1674:
        /*0004*/ 	.word	0x00000082


	//----- nvinfo : EIATTR_SW2861232_WAR
	.align		4
.L_1675:
        /*0008*/ 	.byte	0x01, 0x35
	.zero		2


	//----- nvinfo : EIATTR_PARAM_CBANK
	.align		4
        /*000c*/ 	.byte	0x04, 0x0a
        /*000e*/ 	.short	(.L_1677 - .L_1676)
	.align		4
.L_1676:
        /*0010*/ 	.word	index@(.nv.constant0._Z35group_norm_nhwc_fwd_one_pass_kernelI11Fp32IOFp16WLi256ELi20ELi640EEv26Group_norm_nhwc_fwd_params)
        /*0014*/ 	.short	0x0160
        /*0016*/ 	.short	0x00a0


	//----- nvinfo : EIATTR_CBANK_PARAM_SIZE
	.align		4
.L_1677:
        /*0018*/ 	.byte	0x03, 0x19
        /*001a*/ 	.short	0x00a0


	//----- nvinfo : EIATTR_KPARAM_INFO
	.align		4
        /*001c*/ 	.byte	0x04, 0x17
        /*001e*/ 	.short	(.L_1679 - .L_1678)
.L_1678:
        /*0020*/ 	.word	0x00000000
        /*0024*/ 	.short	0x0000
        /*0026*/ 	.short	0x0000
        /*0028*/ 	.byte	0x00, 0xf0, 0x81, 0x02


	//----- nvinfo : EIATTR_MAXREG_COUNT
	.align		4
.L_1679:
        /*002c*/ 	.byte	0x03, 0x1b
        /*002e*/ 	.short	0x0060


	//----- nvinfo : EIATTR_NUM_BARRIERS
	.align		4
        /*0030*/ 	.byte	0x02, 0x4c
        /*0032*/ 	.byte	0x01
	.zero		1


	//----- nvinfo : EIATTR_MERCURY_ISA_VERSION
	.align		4
        /*0034*/ 	.byte	0x03, 0x5f
        /*0036*/ 	.short	0x0000


	//----- nvinfo : EIATTR_COOP_GROUP_MASK_REGIDS
	.align		4
        /*0038*/ 	.byte	0x04, 0x29
        /*003a*/ 	.short	(.L_1681 - .L_1680)


	//   ....[0]....
.L_1680:
        /*003c*/ 	.word	0xffffffff


	//   ....[1]....
        /*0040*/ 	.word	0xffffffff


	//   ....[2]....
        /*0044*/ 	.word	0xffffffff


	//   ....[3]....
        /*0048*/ 	.word	0xffffffff


	//   ....[4]....
        /*004c*/ 	.word	0xffffffff


	//   ....[5]....
        /*0050*/ 	.word	0xffffffff


	//   ....[6]....
        /*0054*/ 	.word	0xffffffff


	//   ....[7]....
        /*0058*/ 	.word	0xffffffff


	//   ....[8]....
        /*005c*/ 	.word	0xffffffff


	//   ....[9]....
        /*0060*/ 	.word	0xffffffff


	//----- nvinfo : EIATTR_COOP_GROUP_INSTR_OFFSETS
	.align		4
.L_1681:
        /*0064*/ 	.byte	0x04, 0x28
        /*0066*/ 	.short	(.L_1683 - .L_1682)


	//   ....[0]....
.L_1682:
        /*0068*/ 	.word	0x000008a0


	//   ....[1]....
        /*006c*/ 	.word	0x000008b0


	//   ....[2]....
        /*0070*/ 	.word	0x000008e0


	//   ....[3]....
        /*0074*/ 	.word	0x000008f0


	//   ....[4]....
        /*0078*/ 	.word	0x00000930


	//   ....[5]....
        /*007c*/ 	.word	0x00000940


	//   ....[6]....
        /*0080*/ 	.word	0x00000980


	//   ....[7]....
        /*0084*/ 	.word	0x00000990


	//   ....[8]....
        /*0088*/ 	.word	0x000009d0


	//   ....[9]....
        /*008c*/ 	.word	0x000009e0


	//----- nvinfo : EIATTR_EXIT_INSTR_OFFSETS
	.align		4
.L_1683:
        /*0090*/ 	.byte	0x04, 0x1c
        /*0092*/ 	.short	(.L_1685 - .L_1684)


	//   ....[0]....
.L_1684:
        /*0094*/ 	.word	0x00000060


	//   ....[1]....
        /*0098*/ 	.word	0x000020c0


	//----- nvinfo : EIATTR_MAX_THREADS
	.align		4
.L_1685:
        /*009c*/ 	.byte	0x04, 0x05
        /*009e*/ 	.short	(.L_1687 - .L_1686)
.L_1686:
        /*00a0*/ 	.word	0x00000280
        /*00a4*/ 	.word	0x00000001
        /*00a8*/ 	.word	0x00000001


	//----- nvinfo : EIATTR_CRS_STACK_SIZE
	.align		4
.L_1687:
        /*00ac*/ 	.byte	0x04, 0x1e
        /*00ae*/ 	.short	(.L_1689 - .L_1688)
.L_1688:
        /*00b0*/ 	.word	0x00000000
.L_1689:


//--------------------- .nv.info._Z35group_norm_nhwc_fwd_one_pass_kernelI11Fp32IOFp16WLi512ELi20ELi640EEv26Group_norm_nhwc_fwd_params --------------------------
	.section	.nv.info._Z35group_norm_nhwc_fwd_one_pass_kernelI11Fp32IOFp16WLi512ELi20ELi640EEv26Group_norm_nhwc_fwd_params,"",@"SHT_CUDA_INFO"
	.sectionflags	@""
	.align	4


	//----- nvinfo : EIATTR_CUDA_API_VERSION
	.align		4
        /*0000*/ 	.byte	0x04, 0x37
        /*0002*/ 	.short	(.L_1691 - .L_1690)
.L_1690:
        /*0004*/ 	.word	0x00000082


	//----- nvinfo : EIATTR_SW2861232_WAR
	.align		4
.L_1691:
        /*0008*/ 	.byte	0x01, 0x35
	.zero		2


	//----- nvinfo : EIATTR_PARAM_CBANK
	.align		4
        /*000c*/ 	.byte	0x04, 0x0a
        /*000e*/ 	.short	(.L_1693 - .L_1692)
	.align		4
.L_1692:
        /*0010*/ 	.word	index@(.nv.constant0._Z35group_norm_nhwc_fwd_one_pass_kernelI11Fp32IOFp16WLi512ELi20ELi640EEv26Group_norm_nhwc_fwd_params)
        /*0014*/ 	.short	0x0160
        /*0016*/ 	.short	0x00a0


	//----- nvinfo : EIATTR_CBANK_PARAM_SIZE
	.align		4
.L_1693:
        /*0018*/ 	.byte	0x03, 0x19
        /*001a*/ 	.short	0x00a0


	//----- nvinfo : EIATTR_KPARAM_INFO
	.align		4
        /*001c*/ 	.byte	0x04, 0x17
        /*001e*/ 	.short	(.L_1695 - .L_1694)
.L_1694:
        /*0020*/ 	.word	0x00000000
        /*0024*/ 	.short	0x0000
        /*0026*/ 	.short	0x0000
        /*0028*/ 	.byte	0x00, 0xf0, 0x81, 0x02


	//----- nvinfo : EIATTR_MAXREG_COUNT
	.align		4
.L_1695:
        /*002c*/ 	.byte	0x03, 0x1b
        /*002e*/ 	.short	0x0060


	//----- nvinfo : EIATTR_NUM_BARRIERS
	.align		4
        /*0030*/ 	.byte	0x02, 0x4c
        /*0032*/ 	.byte	0x01
	.zero		1


	//----- nvinfo : EIATTR_MERCURY_ISA_VERSION
	.align		4
        /*0034*/ 	.byte	0x03, 0x5f
        /*0036*/ 	.short	0x0000


	//----- nvinfo : EIATTR_COOP_GROUP_MASK_REGIDS
	.align		4
        /*0038*/ 	.byte	0x04, 0x29
        /*003a*/ 	.short	(.L_1697 - .L_1696)


	//   ....[0]....
.L_1696:
        /*003c*/ 	.word	0xffffffff


	//   ....[1]....
        /*0040*/ 	.word	0xffffffff


	//   ....[2]....
        /*0044*/ 	.word	0xffffffff


	//   ....[3]....
        /*0048*/ 	.word	0xffffffff


	//   ....[4]....
        /*004c*/ 	.word	0xffffffff


	//   ....[5]....
        /*0050*/ 	.word	0xffffffff


	//   ....[6]....
        /*0054*/ 	.word	0xffffffff


	//   ....[7]....
        /*0058*/ 	.word	0xffffffff


	//   ....[8]....
        /*005c*/ 	.word	0xffffffff


	//   ....[9]....
        /*0060*/ 	.word	0xffffffff


	//----- nvinfo : EIATTR_COOP_GROUP_INSTR_OFFSETS
	.align		4
.L_1697:
        /*0064*/ 	.byte	0x04, 0x28
        /*0066*/ 	.short	(.L_1699 - .L_1698)


	//   ....[0]....
.L_1698:
        /*0068*/ 	.word	0x00000d90


	//   ....[1]....
        /*006c*/ 	.word	0x00000da0


	//   ....[2]....
        /*0070*/ 	.word	0x00000dd0


	//   ....[3]....
        /*0074*/ 	.word	0x00000de0


	//   ....[4]....
        /*0078*/ 	.word	0x00000e20


	//   ....[5]....
        /*007c*/ 	.word	0x00000e30


	//   ....[6]....
        /*0080*/ 	.word	0x00000e70


	//   ....[7]....
        /*0084*/ 	.word	0x00000e80


	//   ....[8]....
        /*0088*/ 	.word	0x00000ec0


	//   ....[9]....
        /*008c*/ 	.word	0x00000ed0


	//----- nvinfo : EIATTR_EXIT_INSTR_OFFSETS
	.align		4
.L_1699:
        /*0090*/ 	.byte	0x04, 0x1c
        /*0092*/ 	.short	(.L_1701 - .L_1700)


	//   ....[0]....
.L_1700:
        /*0094*/ 	.word	0x00000060


	//   ....[1]....
        /*0098*/ 	.word	0x00002dc0


	//----- nvinfo : EIATTR_MAX_THREADS
	.align		4
.L_1701:
        /*009c*/ 	.byte	0x04, 0x05
        /*009e*/ 	.short	(.L_1703 - .L_1702)
.L_1702:
        /*00a0*/ 	.word	0x00000280
        /*00a4*/ 	.word	0x00000001
        /*00a8*/ 	.word	0x00000001


	//----- nvinfo : EIATTR_CRS_STACK_SIZE
	.align		4
.L_1703:
        /*00ac*/ 	.byte	0x04, 0x1e
        /*00ae*/ 	.short	(.L_1705 - .L_1704)
.L_1704:
        /*00b0*/ 	.word	0x00000000
.L_1705:


//--------------------- .nv.callgraph             --------------------------
	.section	.nv.callgraph,"",@"SHT_CUDA_CALLGRAPH"
	.align	4
	.sectionentsize	8
	.align		4
        /*0000*/ 	.word	0x00000000
	.align		4
        /*0004*/ 	.word	0xffffffff
	.align		4
        /*0008*/ 	.word	0x00000000
	.align		4
        /*000c*/ 	.word	0xfffffffe
	.align		4
        /*0010*/ 	.word	0x00000000
	.align		4
        /*0014*/ 	.word	0xfffffffd
	.align		4
        /*0018*/ 	.word	0x00000000
	.align		4
        /*001c*/ 	.word	0xfffffffc


//--------------------- .nv.rel.action            --------------------------
	.section	.nv.rel.action,"",@"SHT_CUDA_RELOCINFO"
	.align	8
	.sectionentsize	8
        /*0000*/ 	.byte	0x73, 0x00, 0x00, 0x00, 0x00, 0x00, 0x00, 0x00, 0x00, 0x00, 0x00, 0x11, 0x25, 0x00, 0x05, 0x36


//--------------------- .nv.constant4             --------------------------
	.section	.nv.constant4,"a",@progbits
	.align	8
	.align		8
.nv.constant4:
        /*0000*/ 	.dword	_ZN61_INTERNAL_869251a4_30_group_norm_nhwc_one_pass_20_cu_9e977bab4cuda3std3__45__cpo5beginE
	.align		8
        /*0008*/ 	.dword	_ZN61_INTERNAL_869251a4_30_group_norm_nhwc_one_pass_20_cu_9e977bab4cuda3std3__45__cpo3endE
	.align		8
        /*0010*/ 	.dword	_ZN61_INTERNAL_869251a4_30_group_norm_nhwc_one_pass_20_cu_9e977bab4cuda3std3__45__cpo6cbeginE
	.align		8
        /*0018*/ 	.dword	_ZN61_INTERNAL_869251a4_30_group_norm_nhwc_one_pass_20_cu_9e977bab4cuda3std3__45__cpo4cendE
	.align		8
        /*0020*/ 	.dword	_ZN61_INTERNAL_869251a4_30_group_norm_nhwc_one_pass_20_cu_9e977bab4cuda3std3__45__cpo6rbeginE
	.align		8
        /*0028*/ 	.dword	_ZN61_INTERNAL_869251a4_30_group_norm_nhwc_one_pass_20_cu_9e977bab4cuda3std3__45__cpo4rendE
	.align		8
        /*0030*/ 	.dword	_ZN61_INTERNAL_869251a4_30_group_norm_nhwc_one_pass_20_cu_9e977bab4cuda3std3__45__cpo7crbeginE
	.align		8
        /*0038*/ 	.dword	_ZN61_INTERNAL_869251a4_30_group_norm_nhwc_one_pass_20_cu_9e977bab4cuda3std3__45__cpo5crendE
	.align		8
        /*0040*/ 	.dword	_ZN61_INTERNAL_869251a4_30_group_norm_nhwc_one_pass_20_cu_9e977bab4cuda3std3__463_GLOBAL__N__869251a4_30_group_norm_nhwc_one_pass_20_cu_9e977bab6ignoreE
	.align		8
        /*0048*/ 	.dword	_ZN61_INTERNAL_869251a4_30_group_norm_nhwc_one_pass_20_cu_9e977bab4cuda3std3__419piecewise_constructE
	.align		8
        /*0050*/ 	.dword	_ZN61_INTERNAL_869251a4_30_group_norm_nhwc_one_pass_20_cu_9e977bab4cuda3std3__48in_placeE
	.align		8
        /*0058*/ 	.dword	_ZN61_INTERNAL_869251a4_30_group_norm_nhwc_one_pass_20_cu_9e977bab4cuda3std3__420unreachable_sentinelE
	.align		8
        /*0060*/ 	.dword	_ZN61_INTERNAL_869251a4_30_group_norm_nhwc_one_pass_20_cu_9e977bab4cuda3std3__47nulloptE
	.align		8
        /*0068*/ 	.dword	_ZN61_INTERNAL_869251a4_30_group_norm_nhwc_one_pass_20_cu_9e977bab4cuda3std3__48unexpectE
	.align		8
        /*0070*/ 	.dword	_ZN61_INTERNAL_869251a4_30_group_norm_nhwc_one_pass_20_cu_9e977bab4cuda3std6ranges3__45__cpo4swapE
	.align		8
        /*0078*/ 	.dword	_ZN61_INTERNAL_869251a4_30_group_norm_nhwc_one_pass_20_cu_9e977bab4cuda3std6ranges3__45__cpo9iter_moveE
	.align		8
        /*0080*/ 	.dword	_ZN61_INTERNAL_869251a4_30_group_norm_nhwc_one_pass_20_cu_9e977bab4cuda3std6ranges3__45__cpo5beginE
	.align		8
        /*0088*/ 	.dword	_ZN61_INTERNAL_869251a4_30_group_norm_nhwc_one_pass_20_cu_9e977bab4cuda3std6ranges3__45__cpo3endE
	.align		8
        /*0090*/ 	.dword	_ZN61_INTERNAL_869251a4_30_group_norm_nhwc_one_pass_20_cu_9e977bab4cuda3std6ranges3__45__cpo6cbeginE
	.align		8
        /*0098*/ 	.dword	_ZN61_INTERNAL_869251a4_30_group_norm_nhwc_one_pass_20_cu_9e977bab4cuda3std6ranges3__45__cpo4cendE
	.align		8
        /*00a0*/ 	.dword	_ZN61_INTERNAL_869251a4_30_group_norm_nhwc_one_pass_20_cu_9e977bab4cuda3std6ranges3__45__cpo7advanceE
	.align		8
        /*00a8*/ 	.dword	_ZN61_INTERNAL_869251a4_30_group_norm_nhwc_one_pass_20_cu_9e977bab4cuda3std6ranges3__45__cpo9iter_swapE
	.align		8
        /*00b0*/ 	.dword	_ZN61_INTERNAL_869251a4_30_group_norm_nhwc_one_pass_20_cu_9e977bab4cuda3std6ranges3__45__cpo4nextE
	.align		8
        /*00b8*/ 	.dword	_ZN61_INTERNAL_869251a4_30_group_norm_nhwc_one_pass_20_cu_9e977bab4cuda3std6ranges3__45__cpo4prevE
	.align		8
        /*00c0*/ 	.dword	_ZN61_INTERNAL_869251a4_30_group_norm_nhwc_one_pass_20_cu_9e977bab4cuda3std6ranges3__45__cpo4dataE
	.align		8
        /*00c8*/ 	.dword	_ZN61_INTERNAL_869251a4_30_group_norm_nhwc_one_pass_20_cu_9e977bab4cuda3std6ranges3__45__cpo5cdataE
	.align		8
        /*00d0*/ 	.dword	_ZN61_INTERNAL_869251a4_30_group_norm_nhwc_one_pass_20_cu_9e977bab4cuda3std6ranges3__45__cpo4sizeE
	.align		8
        /*00d8*/ 	.dword	_ZN61_INTERNAL_869251a4_30_group_norm_nhwc_one_pass_20_cu_9e977bab4cuda3std6ranges3__45__cpo5ssizeE
	.align		8
        /*00e0*/ 	.dword	_ZN61_INTERNAL_869251a4_30_group_norm_nhwc_one_pass_20_cu_9e977bab4cuda3std6ranges3__45__cpo8distanceE
	.align		8
        /*00e8*/ 	.dword	_ZN61_INTERNAL_869251a4_30_group_norm_nhwc_one_pass_20_cu_9e977bab6thrust23THRUST_300001_SM_800_NS6system6detail10sequential3seqE
	.align		8
        /*00f0*/ 	.dword	_ZN61_INTERNAL_869251a4_30_group_norm_nhwc_one_pass_20_cu_9e977bab6thrust23THRUST_300001_SM_800_NS12placeholders2_1E
	.align		8
        /*00f8*/ 	.dword	_ZN61_INTERNAL_869251a4_30_group_norm_nhwc_one_pass_20_cu_9e977bab6thrust23THRUST_300001_SM_800_NS12placeholders2_2E
	.align		8
        /*0100*/ 	.dword	_ZN61_INTERNAL_869251a4_30_group_norm_nhwc_one_pass_20_cu_9e977bab6thrust23THRUST_300001_SM_800_NS12placeholders2_3E
	.align		8
        /*0108*/ 	.dword	_ZN61_INTERNAL_869251a4_30_group_norm_nhwc_one_pass_20_cu_9e977bab6thrust23THRUST_300001_SM_800_NS12placeholders2_4E
	.align		8
        /*0110*/ 	.dword	_ZN61_INTERNAL_869251a4_30_group_norm_nhwc_one_pass_20_cu_9e977bab6thrust23THRUST_300001_SM_800_NS12placeholders2_5E
	.align		8
        /*0118*/ 	.dword	_ZN61_INTERNAL_869251a4_30_group_norm_nhwc_one_pass_20_cu_9e977bab6thrust23THRUST_300001_SM_800_NS12placeholders2_6E
	.align		8
        /*0120*/ 	.dword	_ZN61_INTERNAL_869251a4_30_group_norm_nhwc_one_pass_20_cu_9e977bab6thrust23THRUST_300001_SM_800_NS12placeholders2_7E
	.align		8
        /*0128*/ 	.dword	_ZN61_INTERNAL_869251a4_30_group_norm_nhwc_one_pass_20_cu_9e977bab6thrust23THRUST_300001_SM_800_NS12placeholders2_8E
	.align		8
        /*0130*/ 	.dword	_ZN61_INTERNAL_869251a4_30_group_norm_nhwc_one_pass_20_cu_9e977bab6thrust23THRUST_300001_SM_800_NS12placeholders2_9E
	.align		8
        /*0138*/ 	.dword	_ZN61_INTERNAL_869251a4_30_group_norm_nhwc_one_pass_20_cu_9e977bab6thrust23THRUST_300001_SM_800_NS12placeholders3_10E


//--------------------- .nv.constant0._ZN3cub17CUB_300001_SM_8006detail11EmptyKernelIvEEvv --------------------------
	.section	.nv.constant0._ZN3cub17CUB_300001_SM_8006detail11EmptyKernelIvEEvv,"a",@progbits
	.sectionflags	@""
	.align	4
.nv.constant0._ZN3cub17CUB_300001_SM_8006detail11EmptyKernelIvEEvv:
	.zero		352


//--------------------- .nv.constant0._Z35group_norm_nhwc_bwd_one_pass_kernelI11Bf16IOFp32WLi64ELi20ELi640EEv26Group_norm_nhwc_bwd_params --------------------------
	.section	.nv.constant0._Z35group_norm_nhwc_bwd_one_pass_kernelI11Bf16IOFp32WLi64ELi20ELi640EEv26Group_norm_nhwc_bwd_params,"a",@progbits
	.sectionflags	@""
	.align	4
.nv.constant0._Z35group_norm_nhwc_bwd_one_pass_kernelI11Bf16IOFp32WLi64ELi20ELi640EEv26Group_norm_nhwc_bwd_params:
	.zero		536


//--------------------- .nv.constant0._Z35group_norm_nhwc_bwd_one_pass_kernelI11Bf16IOFp32WLi128ELi20ELi640EEv26Group_norm_nhwc_bwd_params --------------------------
	.section	.nv.constant0._Z35group_norm_nhwc_bwd_one_pass_kernelI11Bf16IOFp32WLi128ELi20ELi640EEv26Group_norm_nhwc_bwd_params,"a",@progbits
	.sectionflags	@""
	.align	4
.nv.constant0._Z35group_norm_nhwc_bwd_one_pass_kernelI11Bf16IOFp32WLi128ELi20ELi640EEv26Group_norm_nhwc_bwd_params:
	.zero		536


//--------------------- .nv.constant0._Z35group_norm_nhwc_bwd_one_pass_kernelI11Bf16IOFp32WLi256ELi20ELi640EEv26Group_norm_nhwc_bwd_params --------------------------
	.section	.nv.constant0._Z35group_norm_nhwc_bwd_one_pass_kernelI11Bf16IOFp32WLi256ELi20ELi640EEv26Group_norm_nhwc_bwd_params,"a",@progbits
	.sectionflags	@""
	.align	4
.nv.constant0._Z35group_norm_nhwc_bwd_one_pass_kernelI11Bf16IOFp32WLi256ELi20ELi640EEv26Group_norm_nhwc_bwd_params:
	.zero		536


//--------------------- .nv.constant0._Z35group_norm_nhwc_bwd_one_pass_kernelI11Bf16IOFp32WLi512ELi20ELi640EEv26Group_norm_nhwc_bwd_params --------------------------
	.section	.nv.constant0._Z35group_norm_nhwc_bwd_one_pass_kernelI11Bf16IOFp32WLi512ELi20ELi640EEv26Group_norm_nhwc_bwd_params,"a",@progbits
	.sectionflags	@""
	.align	4
.nv.constant0._Z35group_norm_nhwc_bwd_one_pass_kernelI11Bf16IOFp32WLi512ELi20ELi640EEv26Group_norm_nhwc_bwd_params:
	.zero		536


//--------------------- .nv.constant0._Z35group_norm_nhwc_bwd_one_pass_kernelI11Bf16IOBf16WLi64ELi20ELi640EEv26Group_norm_nhwc_bwd_params --------------------------
	.section	.nv.constant0._Z35group_norm_nhwc_bwd_one_pass_kernelI11Bf16IOBf16WLi64ELi20ELi640EEv26Group_norm_nhwc_bwd_params,"a",@progbits
	.sectionflags	@""
	.align	4
.nv.constant0._Z35group_norm_nhwc_bwd_one_pass_kernelI11Bf16IOBf16WLi64ELi20ELi640EEv26Group_norm_nhwc_bwd_params:
	.zero		536


//--------------------- .nv.constant0._Z35group_norm_nhwc_bwd_one_pass_kernelI11Bf16IOBf16WLi128ELi20ELi640EEv26Group_norm_nhwc_bwd_params --------------------------
	.section	.nv.constant0._Z35group_norm_nhwc_bwd_one_pass_kernelI11Bf16IOBf16WLi128ELi20ELi640EEv26Group_norm_nhwc_bwd_params,"a",@progbits
	.sectionflags	@""
	.align	4
.nv.constant0._Z35group_norm_nhwc_bwd_one_pass_kernelI11Bf16IOBf16WLi128ELi20ELi640EEv26Group_norm_nhwc_bwd_params:
	.zero		536


//--------------------- .nv.constant0._Z35group_norm_nhwc_bwd_one_pass_kernelI11Bf16IOBf16WLi256ELi20ELi640EEv26Group_norm_nhwc_bwd_params --------------------------
	.section	.nv.constant0._Z35group_norm_nhwc_bwd_one_pass_kernelI11Bf16IOBf16WLi256ELi20ELi640EEv26Group_norm_nhwc_bwd_params,"a",@progbits
	.sectionflags	@""
	.align	4
.nv.constant0._Z35group_norm_nhwc_bwd_one_pass_kernelI11Bf16IOBf16WLi256ELi20ELi640EEv26Group_norm_nhwc_bwd_params:
	.zero		536


//--------------------- .nv.constant0._Z35group_norm_nhwc_bwd_one_pass_kernelI11Bf16IOBf16WLi512ELi20ELi640EEv26Group_norm_nhwc_bwd_params --------------------------
	.section	.nv.constant0._Z35group_norm_nhwc_bwd_one_pass_kernelI11Bf16IOBf16WLi512ELi20ELi640EEv26Group_norm_nhwc_bwd_params,"a",@progbits
	.sectionflags	@""
	.align	4
.nv.constant0._Z35group_norm_nhwc_bwd_one_pass_kernelI11Bf16IOBf16WLi512ELi20ELi640EEv26Group_norm_nhwc_bwd_params:
	.zero		536


//--------------------- .nv.constant0._Z35group_norm_nhwc_bwd_one_pass_kernelI11Bf16IOFp16WLi64ELi20ELi640EEv26Group_norm_nhwc_bwd_params --------------------------
	.section	.nv.constant0._Z35group_norm_nhwc_bwd_one_pass_kernelI11Bf16IOFp16WLi64ELi20ELi640EEv26Group_norm_nhwc_bwd_params,"a",@progbits
	.sectionflags	@""
	.align	4
.nv.constant0._Z35group_norm_nhwc_bwd_one_pass_kernelI11Bf16IOFp16WLi64ELi20ELi640EEv26Group_norm_nhwc_bwd_params:
	.zero		536


//--------------------- .nv.constant0._Z35group_norm_nhwc_bwd_one_pass_kernelI11Bf16IOFp16WLi128ELi20ELi640EEv26Group_norm_nhwc_bwd_params --------------------------
	.section	.nv.constant0._Z35group_norm_nhwc_bwd_one_pass_kernelI11Bf16IOFp16WLi128ELi20ELi640EEv26Group_norm_nhwc_bwd_params,"a",@progbits
	.sectionflags	@""
	.align	4
.nv.constant0._Z35group_norm_nhwc_bwd_one_pass_kernelI11Bf16IOFp16WLi128ELi20ELi640EEv26Group_norm_nhwc_bwd_params:
	.zero		536


//--------------------- .nv.constant0._Z35group_norm_nhwc_bwd_one_pass_kernelI11Bf16IOFp16WLi256ELi20ELi640EEv26Group_norm_nhwc_bwd_params --------------------------
	.section	.nv.constant0._Z35group_norm_nhwc_bwd_one_pass_kernelI11Bf16IOFp16WLi256ELi20ELi640EEv26Group_norm_nhwc_bwd_params,"a",@progbits
	.sectionflags	@""
	.align	4
.nv.constant0._Z35group_norm_nhwc_bwd_one_pass_kernelI11Bf16IOFp16WLi256ELi20ELi640EEv26Group_norm_nhwc_bwd_params:
	.zero		536


//--------------------- .nv.constant0._Z35group_norm_nhwc_bwd_one_pass_kernelI11Bf16IOFp16WLi512ELi20ELi640EEv26Group_norm_nhwc_bwd_params --------------------------
	.section	.nv.constant0._Z35group_norm_nhwc_bwd_one_pass_kernelI11Bf16IOFp16WLi512ELi20ELi640EEv26Group_norm_nhwc_bwd_params,"a",@progbits
	.sectionflags	@""
	.align	4
.nv.constant0._Z35group_norm_nhwc_bwd_one_pass_kernelI11Bf16IOFp16WLi512ELi20ELi640EEv26Group_norm_nhwc_bwd_params:
	.zero		536


//--------------------- .nv.constant0._Z35group_norm_nhwc_bwd_one_pass_kernelI11Fp16IOFp32WLi64ELi20ELi640EEv26Group_norm_nhwc_bwd_params --------------------------
	.section	.nv.constant0._Z35group_norm_nhwc_bwd_one_pass_kernelI11Fp16IOFp32WLi64ELi20ELi640EEv26Group_norm_nhwc_bwd_params,"a",@progbits
	.sectionflags	@""
	.align	4
.nv.constant0._Z35group_norm_nhwc_bwd_one_pass_kernelI11Fp16IOFp32WLi64ELi20ELi640EEv26Group_norm_nhwc_bwd_params:
	.zero		536


//--------------------- .nv.constant0._Z35group_norm_nhwc_bwd_one_pass_kernelI11Fp16IOFp32WLi128ELi20ELi640EEv26Group_norm_nhwc_bwd_params --------------------------
	.section	.nv.constant0._Z35group_norm_nhwc_bwd_one_pass_kernelI11Fp16IOFp32WLi128ELi20ELi640EEv26Group_norm_nhwc_bwd_params,"a",@progbits
	.sectionflags	@""
	.align	4
.nv.constant0._Z35group_norm_nhwc_bwd_one_pass_kernelI11Fp16IOFp32WLi128ELi20ELi640EEv26Group_norm_nhwc_bwd_params:
	.zero		536


//--------------------- .nv.constant0._Z35group_norm_nhwc_bwd_one_pass_kernelI11Fp16IOFp32WLi256ELi20ELi640EEv26Group_norm_nhwc_bwd_params --------------------------
	.section	.nv.constant0._Z35group_norm_nhwc_bwd_one_pass_kernelI11Fp16IOFp32WLi256ELi20ELi640EEv26Group_norm_nhwc_bwd_params,"a",@progbits
	.sectionflags	@""
	.align	4
.nv.constant0._Z35group_norm_nhwc_bwd_one_pass_kernelI11Fp16IOFp32WLi256ELi20ELi640EEv26Group_norm_nhwc_bwd_params:
	.zero		536


//--------------------- .nv.constant0._Z35group_norm_nhwc_bwd_one_pass_kernelI11Fp16IOFp32WLi512ELi20ELi640EEv26Group_norm_nhwc_bwd_params --------------------------
	.section	.nv.constant0._Z35group_norm_nhwc_bwd_one_pass_kernelI11Fp16IOFp32WLi512ELi20ELi640EEv26Group_norm_nhwc_bwd_params,"a",@progbits
	.sectionflags	@""
	.align	4
.nv.constant0._Z35group_norm_nhwc_bwd_one_pass_kernelI11Fp16IOFp32WLi512ELi20ELi640EEv26Group_norm_nhwc_bwd_params:
	.zero		536


//--------------------- .nv.constant0._Z35group_norm_nhwc_bwd_one_pass_kernelI11Fp16IOBf16WLi64ELi20ELi640EEv26Group_norm_nhwc_bwd_params --------------------------
	.section	.nv.constant0._Z35group_norm_nhwc_bwd_one_pass_kernelI11Fp16IOBf16WLi64ELi20ELi640EEv26Group_norm_nhwc_bwd_params,"a",@progbits
	.sectionflags	@""
	.align	4
.nv.constant0._Z35group_norm_nhwc_bwd_one_pass_kernelI11Fp16IOBf16WLi64ELi20ELi640EEv26Group_norm_nhwc_bwd_params:
	.zero		536


//--------------------- .nv.constant0._Z35group_norm_nhwc_bwd_one_pass_kernelI11Fp16IOBf16WLi128ELi20ELi640EEv26Group_norm_nhwc_bwd_params --------------------------
	.section	.nv.constant0._Z35group_norm_nhwc_bwd_one_pass_kernelI11Fp16IOBf16WLi128ELi20ELi640EEv26Group_norm_nhwc_bwd_params,"a",@progbits
	.sectionflags	@""
	.align	4
.nv.constant0._Z35group_norm_nhwc_bwd_one_pass_kernelI11Fp16IOBf16WLi128ELi20ELi640EEv26Group_norm_nhwc_bwd_params:
	.zero		536


//--------------------- .nv.constant0._Z35group_norm_nhwc_bwd_one_pass_kernelI11Fp16IOBf16WLi256ELi20ELi640EEv26Group_norm_nhwc_bwd_params --------------------------
	.section	.nv.constant0._Z35group_norm_nhwc_bwd_one_pass_kernelI11Fp16IOBf16WLi256ELi20ELi640EEv26Group_norm_nhwc_bwd_params,"a",@progbits
	.sectionflags	@""
	.align	4
.nv.constant0._Z35group_norm_nhwc_bwd_one_pass_kernelI11Fp16IOBf16WLi256ELi20ELi640EEv26Group_norm_nhwc_bwd_params:
	.zero		536


//--------------------- .nv.constant0._Z35group_norm_nhwc_bwd_one_pass_kernelI11Fp16IOBf16WLi512ELi20ELi640EEv26Group_norm_nhwc_bwd_params --------------------------
	.section	.nv.constant0._Z35group_norm_nhwc_bwd_one_pass_kernelI11Fp16IOBf16WLi512ELi20ELi640EEv26Group_norm_nhwc_bwd_params,"a",@progbits
	.sectionflags	@""
	.align	4
.nv.constant0._Z35group_norm_nhwc_bwd_one_pass_kernelI11Fp16IOBf16WLi512ELi20ELi640EEv26Group_norm_nhwc_bwd_params:
	.zero		536


//--------------------- .nv.constant0._Z35group_norm_nhwc_bwd_one_pass_kernelI11Fp16IOFp16WLi64ELi20ELi640EEv26Group_norm_nhwc_bwd_params --------------------------
	.section	.nv.constant0._Z35group_norm_nhwc_bwd_one_pass_kernelI11Fp16IOFp16WLi64ELi20ELi640EEv26Group_norm_nhwc_bwd_params,"a",@progbits
	.sectionflags	@""
	.align	4
.nv.constant0._Z35group_norm_nhwc_bwd_one_pass_kernelI11Fp16IOFp16WLi64ELi20ELi640EEv26Group_norm_nhwc_bwd_params:
	.zero		536


//--------------------- .nv.constant0._Z35group_norm_nhwc_bwd_one_pass_kernelI11Fp16IOFp16WLi128ELi20ELi640EEv26Group_norm_nhwc_bwd_params --------------------------
	.section	.nv.constant0._Z35group_norm_nhwc_bwd_one_pass_kernelI11Fp16IOFp16WLi128ELi20ELi640EEv26Group_norm_nhwc_bwd_params,"a",@progbits
	.sectionflags	@""
	.align	4
.nv.constant0._Z35group_norm_nhwc_bwd_one_pass_kernelI11Fp16IOFp16WLi128ELi20ELi640EEv26Group_norm_nhwc_bwd_params:
	.zero		536


//--------------------- .nv.constant0._Z35group_norm_nhwc_bwd_one_pass_kernelI11Fp16IOFp16WLi256ELi20ELi640EEv26Group_norm_nhwc_bwd_params --------------------------
	.section	.nv.constant0._Z35group_norm_nhwc_bwd_one_pass_kernelI11Fp16IOFp16WLi256ELi20ELi640EEv26Group_norm_nhwc_bwd_params,"a",@progbits
	.sectionflags	@""
	.align	4
.nv.constant0._Z35group_norm_nhwc_bwd_one_pass_kernelI11Fp16IOFp16WLi256ELi20ELi640EEv26Group_norm_nhwc_bwd_params:
	.zero		536


//--------------------- .nv.constant0._Z35group_norm_nhwc_bwd_one_pass_kernelI11Fp16IOFp16WLi512ELi20ELi640EEv26Group_norm_nhwc_bwd_params --------------------------
	.section	.nv.constant0._Z35group_norm_nhwc_bwd_one_pass_kernelI11Fp16IOFp16WLi512ELi20ELi640EEv26Group_norm_nhwc_bwd_params,"a",@progbits
	.sectionflags	@""
	.align	4
.nv.constant0._Z35group_norm_nhwc_bwd_one_pass_kernelI11Fp16IOFp16WLi512ELi20ELi640EEv26Group_norm_nhwc_bwd_params:
	.zero		536


//--------------------- .nv.constant0._Z35group_norm_nhwc_bwd_one_pass_kernelI11Fp32IOFp32WLi64ELi20ELi640EEv26Group_norm_nhwc_bwd_params --------------------------
	.section	.nv.constant0._Z35group_norm_nhwc_bwd_one_pass_kernelI11Fp32IOFp32WLi64ELi20ELi640EEv26Group_norm_nhwc_bwd_params,"a",@progbits
	.sectionflags	@""
	.align	4
.nv.constant0._Z35group_norm_nhwc_bwd_one_pass_kernelI11Fp32IOFp32WLi64ELi20ELi640EEv26Group_norm_nhwc_bwd_params:
	.zero		536


//--------------------- .nv.constant0._Z35group_norm_nhwc_bwd_one_pass_kernelI11Fp32IOFp32WLi128ELi20ELi640EEv26Group_norm_nhwc_bwd_params --------------------------
	.section	.nv.constant0._Z35group_norm_nhwc_bwd_one_pass_kernelI11Fp32IOFp32WLi128ELi20ELi640EEv26Group_norm_nhwc_bwd_params,"a",@progbits
	.sectionflags	@""
	.align	4
.nv.constant0._Z35group_norm_nhwc_bwd_one_pass_kernelI11Fp32IOFp32WLi128ELi20ELi640EEv26Group_norm_nhwc_bwd_params:
	.zero		536


//--------------------- .nv.constant0._Z35group_norm_nhwc_bwd_one_pass_kernelI11Fp32IOFp32WLi256ELi20ELi640EEv26Group_norm_nhwc_bwd_params --------------------------
	.section	.nv.constant0._Z35group_norm_nhwc_bwd_one_pass_kernelI11Fp32IOFp32WLi256ELi20ELi640EEv26Group_norm_nhwc_bwd_params,"a",@progbits
	.sectionflags	@""
	.align	4
.nv.constant0._Z35group_norm_nhwc_bwd_one_pass_kernelI11Fp32IOFp32WLi256ELi20ELi640EEv26Group_norm_nhwc_bwd_params:
	.zero		536


//--------------------- .nv.constant0._Z35group_norm_nhwc_bwd_one_pass_kernelI11Fp32IOFp32WLi512ELi20ELi640EEv26Group_norm_nhwc_bwd_params --------------------------
	.section	.nv.constant0._Z35group_norm_nhwc_bwd_one_pass_kernelI11Fp32IOFp32WLi512ELi20ELi640EEv26Group_norm_nhwc_bwd_params,"a",@progbits
	.sectionflags	@""
	.align	4
.nv.constant0._Z35group_norm_nhwc_bwd_one_pass_kernelI11Fp32IOFp32WLi512ELi20ELi640EEv26Group_norm_nhwc_bwd_params:
	.zero		536


//--------------------- .nv.constant0._Z35group_norm_nhwc_bwd_one_pass_kernelI11Fp32IOBf16WLi64ELi20ELi640EEv26Group_norm_nhwc_bwd_params --------------------------
	.section	.nv.constant0._Z35group_norm_nhwc_bwd_one_pass_kernelI11Fp32IOBf16WLi64ELi20ELi640EEv26Group_norm_nhwc_bwd_params,"a",@progbits
	.sectionflags	@""
	.align	4
.nv.constant0._Z35group_norm_nhwc_bwd_one_pass_kernelI11Fp32IOBf16WLi64ELi20ELi640EEv26Group_norm_nhwc_bwd_params:
	.zero		536


//--------------------- .nv.constant0._Z35group_norm_nhwc_bwd_one_pass_kernelI11Fp32IOBf16WLi128ELi20ELi640EEv26Group_norm_nhwc_bwd_params --------------------------
	.section	.nv.constant0._Z35group_norm_nhwc_bwd_one_pass_kernelI11Fp32IOBf16WLi128ELi20ELi640EEv26Group_norm_nhwc_bwd_params,"a",@progbits
	.sectionflags	@""
	.align	4
.nv.constant0._Z35group_norm_nhwc_bwd_one_pass_kernelI11Fp32IOBf16WLi128ELi20ELi640EEv26Group_norm_nhwc_bwd_params:
	.zero		536


//--------------------- .nv.constant0._Z35group_norm_nhwc_bwd_one_pass_kernelI11Fp32IOBf16WLi256ELi20ELi640EEv26Group_norm_nhwc_bwd_params --------------------------
	.section	.nv.constant0._Z35group_norm_nhwc_bwd_one_pass_kernelI11Fp32IOBf16WLi256ELi20ELi640EEv26Group_norm_nhwc_bwd_params,"a",@progbits
	.sectionflags	@""
	.align	4
.nv.constant0._Z35group_norm_nhwc_bwd_one_pass_kernelI11Fp32IOBf16WLi256ELi20ELi640EEv26Group_norm_nhwc_bwd_params:
	.zero		536


//--------------------- .nv.constant0._Z35group_norm_nhwc_bwd_one_pass_kernelI11Fp32IOBf16WLi512ELi20ELi640EEv26Group_norm_nhwc_bwd_params --------------------------
	.section	.nv.constant0._Z35group_norm_nhwc_bwd_one_pass_kernelI11Fp32IOBf16WLi512ELi20ELi640EEv26Group_norm_nhwc_bwd_params,"a",@progbits
	.sectionflags	@""
	.align	4
.nv.constant0._Z35group_norm_nhwc_bwd_one_pass_kernelI11Fp32IOBf16WLi512ELi20ELi640EEv26Group_norm_nhwc_bwd_params:
	.zero		536


//--------------------- .nv.constant0._Z35group_norm_nhwc_bwd_one_pass_kernelI11Fp32IOFp16WLi64ELi20ELi640EEv26Group_norm_nhwc_bwd_params --------------------------
	.section	.nv.constant0._Z35group_norm_nhwc_bwd_one_pass_kernelI11Fp32IOFp16WLi64ELi20ELi640EEv26Group_norm_nhwc_bwd_params,"a",@progbits
	.sectionflags	@""
	.align	4
.nv.constant0._Z35group_norm_nhwc_bwd_one_pass_kernelI11Fp32IOFp16WLi64ELi20ELi640EEv26Group_norm_nhwc_bwd_params:
	.zero		536


//--------------------- .nv.constant0._Z35group_norm_nhwc_bwd_one_pass_kernelI11Fp32IOFp16WLi128ELi20ELi640EEv26Group_norm_nhwc_bwd_params --------------------------
	.section	.nv.constant0._Z35group_norm_nhwc_bwd_one_pass_kernelI11Fp32IOFp16WLi128ELi20ELi640EEv26Group_norm_nhwc_bwd_params,"a",@progbits
	.sectionflags	@""
	.align	4
.nv.constant0._Z35group_norm_nhwc_bwd_one_pass_kernelI11Fp32IOFp16WLi128ELi20ELi640EEv26Group_norm_nhwc_bwd_params:
	.zero		536


//--------------------- .nv.constant0._Z35group_norm_nhwc_bwd_one_pass_kernelI11Fp32IOFp16WLi256ELi20ELi640EEv26Group_norm_nhwc_bwd_params --------------------------
	.section	.nv.constant0._Z35group_norm_nhwc_bwd_one_pass_kernelI11Fp32IOFp16WLi256ELi20ELi640EEv26Group_norm_nhwc_bwd_params,"a",@progbits
	.sectionflags	@""
	.align	4
.nv.constant0._Z35group_norm_nhwc_bwd_one_pass_kernelI11Fp32IOFp16WLi256ELi20ELi640EEv26Group_norm_nhwc_bwd_params:
	.zero		536


//--------------------- .nv.constant0._Z35group_norm_nhwc_bwd_one_pass_kernelI11Fp32IOFp16WLi512ELi20ELi640EEv26Group_norm_nhwc_bwd_params --------------------------
	.section	.nv.constant0._Z35group_norm_nhwc_bwd_one_pass_kernelI11Fp32IOFp16WLi512ELi20ELi640EEv26Group_norm_nhwc_bwd_params,"a",@progbits
	.sectionflags	@""
	.align	4
.nv.constant0._Z35group_norm_nhwc_bwd_one_pass_kernelI11Fp32IOFp16WLi512ELi20ELi640EEv26Group_norm_nhwc_bwd_params:
	.zero		536


//--------------------- .nv.constant0._Z35group_norm_nhwc_fwd_one_pass_kernelI11Bf16IOFp32WLi64ELi20ELi640EEv26Group_norm_nhwc_fwd_params --------------------------
	.section	.nv.constant0._Z35group_norm_nhwc_fwd_one_pass_kernelI11Bf16IOFp32WLi64ELi20ELi640EEv26Group_norm_nhwc_fwd_params,"a",@progbits
	.sectionflags	@""
	.align	4
.nv.constant0._Z35group_norm_nhwc_fwd_one_pass_kernelI11Bf16IOFp32WLi64ELi20ELi640EEv26Group_norm_nhwc_fwd_params:
	.zero		512


//--------------------- .nv.constant0._Z35group_norm_nhwc_fwd_one_pass_kernelI11Bf16IOFp32WLi128ELi20ELi640EEv26Group_norm_nhwc_fwd_params --------------------------
	.section	.nv.constant0._Z35group_norm_nhwc_fwd_one_pass_kernelI11Bf16IOFp32WLi128ELi20ELi640EEv26Group_norm_nhwc_fwd_params,"a",@progbits
	.sectionflags	@""
	.align	4
.nv.constant0._Z35group_norm_nhwc_fwd_one_pass_kernelI11Bf16IOFp32WLi128ELi20ELi640EEv26Group_norm_nhwc_fwd_params:
	.zero		512


//--------------------- .nv.constant0._Z35group_norm_nhwc_fwd_one_pass_kernelI11Bf16IOFp32WLi256ELi20ELi640EEv26Group_norm_nhwc_fwd_params --------------------------
	.section	.nv.constant0._Z35group_norm_nhwc_fwd_one_pass_kernelI11Bf16IOFp32WLi256ELi20ELi640EEv26Group_norm_nhwc_fwd_params,"a",@progbits
	.sectionflags	@""
	.align	4
.nv.constant0._Z35group_norm_nhwc_fwd_one_pass_kernelI11Bf16IOFp32WLi256ELi20ELi640EEv26Group_norm_nhwc_fwd_params:
	.zero		512


//--------------------- .nv.constant0._Z35group_norm_nhwc_fwd_one_pass_kernelI11Bf16IOFp32WLi512ELi20ELi640EEv26Group_norm_nhwc_fwd_params --------------------------
	.section	.nv.constant0._Z35group_norm_nhwc_fwd_one_pass_kernelI11Bf16IOFp32WLi512ELi20ELi640EEv26Group_norm_nhwc_fwd_params,"a",@progbits
	.sectionflags	@""
	.align	4
.nv.constant0._Z35group_norm_nhwc_fwd_one_pass_kernelI11Bf16IOFp32WLi512ELi20ELi640EEv26Group_norm_nhwc_fwd_params:
	.zero		512


//--------------------- .nv.constant0._Z35group_norm_nhwc_fwd_one_pass_kernelI11Bf16IOBf16WLi64ELi20ELi640EEv26Group_norm_nhwc_fwd_params --------------------------
	.section	.nv.constant0._Z35group_norm_nhwc_fwd_one_pass_kernelI11Bf16IOBf16WLi64ELi20ELi640EEv26Group_norm_nhwc_fwd_params,"a",@progbits
	.sectionflags	@""
	.align	4
.nv.constant0._Z35group_norm_nhwc_fwd_one_pass_kernelI11Bf16IOBf16WLi64ELi20ELi640EEv26Group_norm_nhwc_fwd_params:
	.zero		512


//--------------------- .nv.constant0._Z35group_norm_nhwc_fwd_one_pass_kernelI11Bf16IOBf16WLi128ELi20ELi640EEv26Group_norm_nhwc_fwd_params --------------------------
	.section	.nv.constant0._Z35group_norm_nhwc_fwd_one_pass_kernelI11Bf16IOBf16WLi128ELi20ELi640EEv26Group_norm_nhwc_fwd_params,"a",@progbits
	.sectionflags	@""
	.align	4
.nv.constant0._Z35group_norm_nhwc_fwd_one_pass_kernelI11Bf16IOBf16WLi128ELi20ELi640EEv26Group_norm_nhwc_fwd_params:
	.zero		512


//--------------------- .nv.constant0._Z35group_norm_nhwc_fwd_one_pass_kernelI11Bf16IOBf16WLi256ELi20ELi640EEv26Group_norm_nhwc_fwd_params --------------------------
	.section	.nv.constant0._Z35group_norm_nhwc_fwd_one_pass_kernelI11Bf16IOBf16WLi256ELi20ELi640EEv26Group_norm_nhwc_fwd_params,"a",@progbits
	.sectionflags	@""
	.align	4
.nv.constant0._Z35group_norm_nhwc_fwd_one_pass_kernelI11Bf16IOBf16WLi256ELi20ELi640EEv26Group_norm_nhwc_fwd_params:
	.zero		512


//--------------------- .nv.constant0._Z35group_norm_nhwc_fwd_one_pass_kernelI11Bf16IOBf16WLi512ELi20ELi640EEv26Group_norm_nhwc_fwd_params --------------------------
	.section	.nv.constant0._Z35group_norm_nhwc_fwd_one_pass_kernelI11Bf16IOBf16WLi512ELi20ELi640EEv26Group_norm_nhwc_fwd_params,"a",@progbits
	.sectionflags	@""
	.align	4
.nv.constant0._Z35group_norm_nhwc_fwd_one_pass_kernelI11Bf16IOBf16WLi512ELi20ELi640EEv26Group_norm_nhwc_fwd_params:
	.zero		512


//--------------------- .nv.constant0._Z35group_norm_nhwc_fwd_one_pass_kernelI11Bf16IOFp16WLi64ELi20ELi640EEv26Group_norm_nhwc_fwd_params --------------------------
	.section	.nv.constant0._Z35group_norm_nhwc_fwd_one_pass_kernelI11Bf16IOFp16WLi64ELi20ELi640EEv26Group_norm_nhwc_fwd_params,"a",@progbits
	.sectionflags	@""
	.align	4
.nv.constant0._Z35group_norm_nhwc_fwd_one_pass_kernelI11Bf16IOFp16WLi64ELi20ELi640EEv26Group_norm_nhwc_fwd_params:
	.zero		512


//--------------------- .nv.constant0._Z35group_norm_nhwc_fwd_one_pass_kernelI11Bf16IOFp16WLi128ELi20ELi640EEv26Group_norm_nhwc_fwd_params --------------------------
	.section	.nv.constant0._Z35group_norm_nhwc_fwd_one_pass_kernelI11Bf16IOFp16WLi128ELi20ELi640EEv26Group_norm_nhwc_fwd_params,"a",@progbits
	.sectionflags	@""
	.align	4
.nv.constant0._Z35group_norm_nhwc_fwd_one_pass_kernelI11Bf16IOFp16WLi128ELi20ELi640EEv26Group_norm_nhwc_fwd_params:
	.zero		512


//--------------------- .nv.constant0._Z35group_norm_nhwc_fwd_one_pass_kernelI11Bf16IOFp16WLi256ELi20ELi640EEv26Group_norm_nhwc_fwd_params --------------------------
	.section	.nv.constant0._Z35group_norm_nhwc_fwd_one_pass_kernelI11Bf16IOFp16WLi256ELi20ELi640EEv26Group_norm_nhwc_fwd_params,"a",@progbits
	.sectionflags	@""
	.align	4
.nv.constant0._Z35group_norm_nhwc_fwd_one_pass_kernelI11Bf16IOFp16WLi256ELi20ELi640EEv26Group_norm_nhwc_fwd_params:
	.zero		512


//--------------------- .nv.constant0._Z35group_norm_nhwc_fwd_one_pass_kernelI11Bf16IOFp16WLi512ELi20ELi640EEv26Group_norm_nhwc_fwd_params --------------------------
	.section	.nv.constant0._Z35group_norm_nhwc_fwd_one_pass_kernelI11Bf16IOFp16WLi512ELi20ELi640EEv26Group_norm_nhwc_fwd_params,"a",@progbits
	.sectionflags	@""
	.align	4
.nv.constant0._Z35group_norm_nhwc_fwd_one_pass_kernelI11Bf16IOFp16WLi512ELi20ELi640EEv26Group_norm_nhwc_fwd_params:
	.zero		512


//--------------------- .nv.constant0._Z35group_norm_nhwc_fwd_one_pass_kernelI11Fp16IOFp32WLi64ELi20ELi640EEv26Group_norm_nhwc_fwd_params --------------------------
	.section	.nv.constant0._Z35group_norm_nhwc_fwd_one_pass_kernelI11Fp16IOFp32WLi64ELi20ELi640EEv26Group_norm_nhwc_fwd_params,"a",@progbits
	.sectionflags	@""
	.align	4
.nv.constant0._Z35group_norm_nhwc_fwd_one_pass_kernelI11Fp16IOFp32WLi64ELi20ELi640EEv26Group_norm_nhwc_fwd_params:
	.zero		512


//--------------------- .nv.constant0._Z35group_norm_nhwc_fwd_one_pass_kernelI11Fp16IOFp32WLi128ELi20ELi640EEv26Group_norm_nhwc_fwd_params --------------------------
	.section	.nv.constant0._Z35group_norm_nhwc_fwd_one_pass_kernelI11Fp16IOFp32WLi128ELi20ELi640EEv26Group_norm_nhwc_fwd_params,"a",@progbits
	.sectionflags	@""
	.align	4
.nv.constant0._Z35group_norm_nhwc_fwd_one_pass_kernelI11Fp16IOFp32WLi128ELi20ELi640EEv26Group_norm_nhwc_fwd_params:
	.zero		512


//--------------------- .nv.constant0._Z35group_norm_nhwc_fwd_one_pass_kernelI11Fp16IOFp32WLi256ELi20ELi640EEv26Group_norm_nhwc_fwd_params --------------------------
	.section	.nv.constant0._Z35group_norm_nhwc_fwd_one_pass_kernelI11Fp16IOFp32WLi256ELi20ELi640EEv26Group_norm_nhwc_fwd_params,"a",@progbits
	.sectionflags	@""
	.align	4
.nv.constant0._Z35group_norm_nhwc_fwd_one_pass_kernelI11Fp16IOFp32WLi256ELi20ELi640EEv26Group_norm_nhwc_fwd_params:
	.zero		512


//--------------------- .nv.constant0._Z35group_norm_nhwc_fwd_one_pass_kernelI11Fp16IOFp32WLi512ELi20ELi640EEv26Group_norm_nhwc_fwd_params --------------------------
	.section	.nv.constant0._Z35group_norm_nhwc_fwd_one_pass_kernelI11Fp16IOFp32WLi512ELi20ELi640EEv26Group_norm_nhwc_fwd_params,"a",@progbits
	.sectionflags	@""
	.align	4
.nv.constant0._Z35group_norm_nhwc_fwd_one_pass_kernelI11Fp16IOFp32WLi512ELi20ELi640EEv26Group_norm_nhwc_fwd_params:
	.zero		512


//--------------------- .nv.constant0._Z35group_norm_nhwc_fwd_one_pass_kernelI11Fp16IOBf16WLi64ELi20ELi640EEv26Group_norm_nhwc_fwd_params --------------------------
	.section	.nv.constant0._Z35group_norm_nhwc_fwd_one_pass_kernelI11Fp16IOBf16WLi64ELi20ELi640EEv26Group_norm_nhwc_fwd_params,"a",@progbits
	.sectionflags	@""
	.align	4
.nv.constant0._Z35group_norm_nhwc_fwd_one_pass_kernelI11Fp16IOBf16WLi64ELi20ELi640EEv26Group_norm_nhwc_fwd_params:
	.zero		512


//--------------------- .nv.constant0._Z35group_norm_nhwc_fwd_one_pass_kernelI11Fp16IOBf16WLi128ELi20ELi640EEv26Group_norm_nhwc_fwd_params --------------------------
	.section	.nv.constant0._Z35group_norm_nhwc_fwd_one_pass_kernelI11Fp16IOBf16WLi128ELi20ELi640EEv26Group_norm_nhwc_fwd_params,"a",@progbits
	.sectionflags	@""
	.align	4
.nv.constant0._Z35group_norm_nhwc_fwd_one_pass_kernelI11Fp16IOBf16WLi128ELi20ELi640EEv26Group_norm_nhwc_fwd_params:
	.zero		512


//--------------------- .nv.constant0._Z35group_norm_nhwc_fwd_one_pass_kernelI11Fp16IOBf16WLi256ELi20ELi640EEv26Group_norm_nhwc_fwd_params --------------------------
	.section	.nv.constant0._Z35group_norm_nhwc_fwd_one_pass_kernelI11Fp16IOBf16WLi256ELi20ELi640EEv26Group_norm_nhwc_fwd_params,"a",@progbits
	.sectionflags	@""
	.align	4
.nv.constant0._Z35group_norm_nhwc_fwd_one_pass_kernelI11Fp16IOBf16WLi256ELi20ELi640EEv26Group_norm_nhwc_fwd_params:
	.zero		512


//--------------------- .nv.constant0._Z35group_norm_nhwc_fwd_one_pass_kernelI11Fp16IOBf16WLi512ELi20ELi640EEv26Group_norm_nhwc_fwd_params --------------------------
	.section	.nv.constant0._Z35group_norm_nhwc_fwd_one_pass_kernelI11Fp16IOBf16WLi512ELi20ELi640EEv26Group_norm_nhwc_fwd_params,"a",@progbits
	.sectionflags	@""
	.align	4
.nv.constant0._Z35group_norm_nhwc_fwd_one_pass_kernelI11Fp16IOBf16WLi512ELi20ELi640EEv26Group_norm_nhwc_fwd_params:
	.zero		512


//--------------------- .nv.constant0._Z35group_norm_nhwc_fwd_one_pass_kernelI11Fp16IOFp16WLi64ELi20ELi640EEv26Group_norm_nhwc_fwd_params --------------------------
	.section	.nv.constant0._Z35group_norm_nhwc_fwd_one_pass_kernelI11Fp16IOFp16WLi64ELi20ELi640EEv26Group_norm_nhwc_fwd_params,"a",@progbits
	.sectionflags	@""
	.align	4
.nv.constant0._Z35group_norm_nhwc_fwd_one_pass_kernelI11Fp16IOFp16WLi64ELi20ELi640EEv26Group_norm_nhwc_fwd_params:
	.zero		512


//--------------------- .nv.constant0._Z35group_norm_nhwc_fwd_one_pass_kernelI11Fp16IOFp16WLi128ELi20ELi640EEv26Group_norm_nhwc_fwd_params --------------------------
	.section	.nv.constant0._Z35group_norm_nhwc_fwd_one_pass_kernelI11Fp16IOFp16WLi128ELi20ELi640EEv26Group_norm_nhwc_fwd_params,"a",@progbits
	.sectionflags	@""
	.align	4
.nv.constant0._Z35group_norm_nhwc_fwd_one_pass_kernelI11Fp16IOFp16WLi128ELi20ELi640EEv26Group_norm_nhwc_fwd_params:
	.zero		512


//--------------------- .nv.constant0._Z35group_norm_nhwc_fwd_one_pass_kernelI11Fp16IOFp16WLi256ELi20ELi640EEv26Group_norm_nhwc_fwd_params --------------------------
	.section	.nv.constant0._Z35group_norm_nhwc_fwd_one_pass_kernelI11Fp16IOFp16WLi256ELi20ELi640EEv26Group_norm_nhwc_fwd_params,"a",@progbits
	.sectionflags	@""
	.align	4
.nv.constant0._Z35group_norm_nhwc_fwd_one_pass_kernelI11Fp16IOFp16WLi256ELi20ELi640EEv26Group_norm_nhwc_fwd_params:
	.zero		512


//--------------------- .nv.constant0._Z35group_norm_nhwc_fwd_one_pass_kernelI11Fp16IOFp16WLi512ELi20ELi640EEv26Group_norm_nhwc_fwd_params --------------------------
	.section	.nv.constant0._Z35group_norm_nhwc_fwd_one_pass_kernelI11Fp16IOFp16WLi512ELi20ELi640EEv26Group_norm_nhwc_fwd_params,"a",@progbits
	.sectionflags	@""
	.align	4
.nv.constant0._Z35group_norm_nhwc_fwd_one_pass_kernelI11Fp16IOFp16WLi512ELi20ELi640EEv26Group_norm_nhwc_fwd_params:
	.zero		512


//--------------------- .nv.constant0._Z35group_norm_nhwc_fwd_one_pass_kernelI11Fp32IOFp32WLi64ELi20ELi640EEv26Group_norm_nhwc_fwd_params --------------------------
	.section	.nv.constant0._Z35group_norm_nhwc_fwd_one_pass_kernelI11Fp32IOFp32WLi64ELi20ELi640EEv26Group_norm_nhwc_fwd_params,"a",@progbits
	.sectionflags	@""
	.align	4
.nv.constant0._Z35group_norm_nhwc_fwd_one_pass_kernelI11Fp32IOFp32WLi64ELi20ELi640EEv26Group_norm_nhwc_fwd_params:
	.zero		512


//--------------------- .nv.constant0._Z35group_norm_nhwc_fwd_one_pass_kernelI11Fp32IOFp32WLi128ELi20ELi640EEv26Group_norm_nhwc_fwd_params --------------------------
	.section	.nv.constant0._Z35group_norm_nhwc_fwd_one_pass_kernelI11Fp32IOFp32WLi128ELi20ELi640EEv26Group_norm_nhwc_fwd_params,"a",@progbits
	.sectionflags	@""
	.align	4
.nv.constant0._Z35group_norm_nhwc_fwd_one_pass_kernelI11Fp32IOFp32WLi128ELi20ELi640EEv26Group_norm_nhwc_fwd_params:
	.zero		512


//--------------------- .nv.constant0._Z35group_norm_nhwc_fwd_one_pass_kernelI11Fp32IOFp32WLi256ELi20ELi640EEv26Group_norm_nhwc_fwd_params --------------------------
	.section	.nv.constant0._Z35group_norm_nhwc_fwd_one_pass_kernelI11Fp32IOFp32WLi256ELi20ELi640EEv26Group_norm_nhwc_fwd_params,"a",@progbits
	.sectionflags	@""
	.align	4
.nv.constant0._Z35group_norm_nhwc_fwd_one_pass_kernelI11Fp32IOFp32WLi256ELi20ELi640EEv26Group_norm_nhwc_fwd_params:
	.zero		512


//--------------------- .nv.constant0._Z35group_norm_nhwc_fwd_one_pass_kernelI11Fp32IOFp32WLi512ELi20ELi640EEv26Group_norm_nhwc_fwd_params --------------------------
	.section	.nv.constant0._Z35group_norm_nhwc_fwd_one_pass_kernelI11Fp32IOFp32WLi512ELi20ELi640EEv26Group_norm_nhwc_fwd_params,"a",@progbits
	.sectionflags	@""
	.align	4
.nv.constant0._Z35group_norm_nhwc_fwd_one_pass_kernelI11Fp32IOFp32WLi512ELi20ELi640EEv26Group_norm_nhwc_fwd_params:
	.zero		512


//--------------------- .nv.constant0._Z35group_norm_nhwc_fwd_one_pass_kernelI11Fp32IOBf16WLi64ELi20ELi640EEv26Group_norm_nhwc_fwd_params --------------------------
	.section	.nv.constant0._Z35group_norm_nhwc_fwd_one_pass_kernelI11Fp32IOBf16WLi64ELi20ELi640EEv26Group_norm_nhwc_fwd_params,"a",@progbits
	.sectionflags	@""
	.align	4
.nv.constant0._Z35group_norm_nhwc_fwd_one_pass_kernelI11Fp32IOBf16WLi64ELi20ELi640EEv26Group_norm_nhwc_fwd_params:
	.zero		512


//--------------------- .nv.constant0._Z35group_norm_nhwc_fwd_one_pass_kernelI11Fp32IOBf16WLi128ELi20ELi640EEv26Group_norm_nhwc_fwd_params --------------------------
	.section	.nv.constant0._Z35group_norm_nhwc_fwd_one_pass_kernelI11Fp32IOBf16WLi128ELi20ELi640EEv26Group_norm_nhwc_fwd_params,"a",@progbits
	.sectionflags	@""
	.align	4
.nv.constant0._Z35group_norm_nhwc_fwd_one_pass_kernelI11Fp32IOBf16WLi128ELi20ELi640EEv26Group_norm_nhwc_fwd_params:
	.zero		512


//--------------------- .nv.constant0._Z35group_norm_nhwc_fwd_one_pass_kernelI11Fp32IOBf16WLi256ELi20ELi640EEv26Group_norm_nhwc_fwd_params --------------------------
	.section	.nv.constant0._Z35group_norm_nhwc_fwd_one_pass_kernelI11Fp32IOBf16WLi256ELi20ELi640EEv26Group_norm_nhwc_fwd_params,"a",@progbits
	.sectionflags	@""
	.align	4
.nv.constant0._Z35group_norm_nhwc_fwd_one_pass_kernelI11Fp32IOBf16WLi256ELi20ELi640EEv26Group_norm_nhwc_fwd_params:
	.zero		512


//--------------------- .nv.constant0._Z35group_norm_nhwc_fwd_one_pass_kernelI11Fp32IOBf16WLi512ELi20ELi640EEv26Group_norm_nhwc_fwd_params --------------------------
	.section	.nv.constant0._Z35group_norm_nhwc_fwd_one_pass_kernelI11Fp32IOBf16WLi512ELi20ELi640EEv26Group_norm_nhwc_fwd_params,"a",@progbits
	.sectionflags	@""
	.align	4
.nv.constant0._Z35group_norm_nhwc_fwd_one_pass_kernelI11Fp32IOBf16WLi512ELi20ELi640EEv26Group_norm_nhwc_fwd_params:
	.zero		512


//--------------------- .nv.constant0._Z35group_norm_nhwc_fwd_one_pass_kernelI11Fp32IOFp16WLi64ELi20ELi640EEv26Group_norm_nhwc_fwd_params --------------------------
	.section	.nv.constant0._Z35group_norm_nhwc_fwd_one_pass_kernelI11Fp32IOFp16WLi64ELi20ELi640EEv26Group_norm_nhwc_fwd_params,"a",@progbits
	.sectionflags	@""
	.align	4
.nv.constant0._Z35group_norm_nhwc_fwd_one_pass_kernelI11Fp32IOFp16WLi64ELi20ELi640EEv26Group_norm_nhwc_fwd_params:
	.zero		512


//--------------------- .nv.constant0._Z35group_norm_nhwc_fwd_one_pass_kernelI11Fp32IOFp16WLi128ELi20ELi640EEv26Group_norm_nhwc_fwd_params --------------------------
	.section	.nv.constant0._Z35group_norm_nhwc_fwd_one_pass_kernelI11Fp32IOFp16WLi128ELi20ELi640EEv26Group_norm_nhwc_fwd_params,"a",@progbits
	.sectionflags	@""
	.align	4
.nv.constant0._Z35group_norm_nhwc_fwd_one_pass_kernelI11Fp32IOFp16WLi128ELi20ELi640EEv26Group_norm_nhwc_fwd_params:
	.zero		512


//--------------------- .nv.constant0._Z35group_norm_nhwc_fwd_one_pass_kernelI11Fp32IOFp16WLi256ELi20ELi640EEv26Group_norm_nhwc_fwd_params --------------------------
	.section	.nv.constant0._Z35group_norm_nhwc_fwd_one_pass_kernelI11Fp32IOFp16WLi256ELi20ELi640EEv26Group_norm_nhwc_fwd_params,"a",@progbits
	.sectionflags	@""
	.align	4
.nv.constant0._Z35group_norm_nhwc_fwd_one_pass_kernelI11Fp32IOFp16WLi256ELi20ELi640EEv26Group_norm_nhwc_fwd_params:
	.zero		512


//--------------------- .nv.constant0._Z35group_norm_nhwc_fwd_one_pass_kernelI11Fp32IOFp16WLi512ELi20ELi640EEv26Group_norm_nhwc_fwd_params --------------------------
	.section	.nv.constant0._Z35group_norm_nhwc_fwd_one_pass_kernelI11Fp32IOFp16WLi512ELi20ELi640EEv26Group_norm_nhwc_fwd_params,"a",@progbits
	.sectionflags	@""
	.align	4
.nv.constant0._Z35group_norm_nhwc_fwd_one_pass_kernelI11Fp32IOFp16WLi512ELi20ELi640EEv26Group_norm_nhwc_fwd_params:
	.zero		512


//--------------------- .text._ZN3cub17CUB_300001_SM_8006detail11EmptyKernelIvEEvv --------------------------
	.section	.text._ZN3cub17CUB_300001_SM_8006detail11EmptyKernelIvEEvv,"ax",@progbits
	.sectioninfo	@"SHI_REGISTERS=4"
	.align	128
        .global         _ZN3cub17CUB_300001_SM_8006detail11EmptyKernelIvEEvv
        .type           _ZN3cub17CUB_300001_SM_8006detail11EmptyKernelIvEEvv,@function
        .size           _ZN3cub17CUB_300001_SM_8006detail11EmptyKernelIvEEvv,(.L_x_2314 - _ZN3cub17CUB_300001_SM_8006detail11EmptyKernelIvEEvv)
        .other          _ZN3cub17CUB_300001_SM_8006detail11EmptyKernelIvEEvv,@"STO_CUDA_ENTRY STV_DEFAULT"
_ZN3cub17CUB_300001_SM_8006detail11EmptyKernelIvEEvv:
.text._ZN3cub17CUB_300001_SM_8006detail11EmptyKernelIvEEvv:
[----:B------:R-:W-:Y:S02]  /*0000*/  MOV R1, c[0x0][0x28] ;  /* 0x00000a0000017a02 */ /* 0x000fe40000000f00 */
[----:B------:R-:W-:Y:S05]  /*0010*/  EXIT ;  /* 0x000000000000794d */ /* 0x000fea0003800000 */
.L_x_0:
[----:B------:R-:W-:-:S00]  /*0020*/  BRA `(.L_x_0) ;  /* 0xfffffff000007947 */ /* 0x000fc0000383ffff */
[----:B------:R-:W-:-:S00]  /*0030*/  NOP ;  /* 0x0000000000007918 */ /* 0x000fc00000000000 */
        /* <DEDUP_REMOVED lines=12> */
.L_x_2314:


//--------------------- .text._Z35group_norm_nhwc_bwd_one_pass_kernelI11Bf16IOFp32WLi64ELi20ELi640EEv26Group_norm_nhwc_bwd_params --------------------------
	.section	.text._Z35group_norm_nhwc_bwd_one_pass_kernelI11Bf16IOFp32WLi64ELi20ELi640EEv26Group_norm_nhwc_bwd_params,"ax",@progbits
	.sectioninfo	@"SHI_REGISTERS=48"
	.align	128
        .global         _Z35group_norm_nhwc_bwd_one_pass_kernelI11Bf16IOFp32WLi64ELi20ELi640EEv26Group_norm_nhwc_bwd_params
        .type           _Z35group_norm_nhwc_bwd_one_pass_kernelI11Bf16IOFp32WLi64ELi20ELi640EEv26Group_norm_nhwc_bwd_params,@function
        .size           _Z35group_norm_nhwc_bwd_one_pass_kernelI11Bf16IOFp32WLi64ELi20ELi640EEv26Group_norm_nhwc_bwd_params,(.L_x_2315 - _Z35group_norm_nhwc_bwd_one_pass_kernelI11Bf16IOFp32WLi64ELi20ELi640EEv26Group_norm_nhwc_bwd_params)
        .other          _Z35group_norm_nhwc_bwd_one_pass_kernelI11Bf16IOFp32WLi64ELi20ELi640EEv26Group_norm_nhwc_bwd_params,@"STO_CUDA_ENTRY STV_DEFAULT"
_Z35group_norm_nhwc_bwd_one_pass_kernelI11Bf16IOFp32WLi64ELi20ELi640EEv26Group_norm_nhwc_bwd_params:
.text._Z35group_norm_nhwc_bwd_one_pass_kernelI11Bf16IOFp32WLi64ELi20ELi640EEv26Group_norm_nhwc_bwd_params:
[----:B------:R-:W-:Y:S02]  /*0000*/  MOV R1, c[0x0][0x28] ;  /* 0x00000a0000017a02 */ /* 0x000fe40000000f00 */
[----:B------:R-:W0:Y:S01]  /*0010*/  S2UR UR7, SR_CTAID.Y ;  /* 0x00000000000779c3 */ /* 0x000e220000002600 */
[----:B------:R-:W-:Y:S01]  /*0020*/  ULDC UR6, c[0x0][0x1f0] ;  /* 0x00007c0000067ab9 */ /* 0x000fe20000000800 */
[----:B------:R-:W1:Y:S01]  /*0030*/  S2R R36, SR_TID.X ;  /* 0x0000000000247919 */ /* 0x000e620000002100 */
[----:B------:R-:W-:Y:S02]  /*0040*/  ULDC UR4, c[0x0][0x1c0] ;  /* 0x0000700000047ab9 */ /* 0x000fe40000000800 */
[----:B------:R-:W-:Y:S02]  /*0050*/  UIMAD UR6, UR6, UR4, URZ ;  /* 0x00000004060672a4 */ /* 0x000fe4000f8e023f */
[----:B------:R-:W-:Y:S02]  /*0060*/  ULDC.64 UR14, c[0x0][0x118] ;  /* 0x00004600000e7ab9 */ /* 0x000fe40000000a00 */
[----:B0-----:R-:W-:-:S06]  /*0070*/  UISETP.GE.AND UP0, UPT, UR7, UR6, UPT ;  /* 0x000000060700728c */ /* 0x001fcc000bf06270 */
[----:B------:R-:W-:-:S13]  /*0080*/  PLOP3.LUT P0, PT, PT, PT, UP0, 0x80, 0x0 ;  /* 0x000000000000781c */ /* 0x000fda0003f0f008 */
[----:B------:R-:W-:Y:S05]  /*0090*/  @P0 BRA `(.L_x_1) ;  /* 0x00003a9000000947 */ /* 0x000fea0003800000 */
[----:B-1----:R-:W0:Y:S01]  /*00a0*/  S2R R33, SR_CTAID.X ;  /* 0x0000000000217919 */ /* 0x002e220000002500 */
[----:B------:R-:W-:Y:S01]  /*00b0*/  IMAD.WIDE.U32 R2, R36, -0x33333333, RZ ;  /* 0xcccccccd24027825 */ /* 0x000fe200078e00ff */
[----:B------:R-:W-:Y:S01]  /*00c0*/  UMOV UR8, 0x3 ;  /* 0x0000000300087882 */ /* 0x000fe20000000000 */
[--C-:B------:R-:W-:Y:S01]  /*00d0*/  SHF.R.S32.HI R5, RZ, 0x1f, R36.reuse ;  /* 0x0000001fff057819 */ /* 0x100fe20000011424 */
[----:B------:R-:W-:Y:S01]  /*00e0*/  ULDC.64 UR12, c[0x0][0x1d8] ;  /* 0x00007600000c7ab9 */ /* 0x000fe20000000a00 */
[----:B------:R-:W1:Y:S01]  /*00f0*/  S2R R32, SR_LANEID ;  /* 0x0000000000207919 */ /* 0x000e620000000000 */
[----:B------:R-:W-:Y:S01]  /*0100*/  UIMAD.WIDE.U32 UR4, UR8, UR12, URZ ;  /* 0x0000000c080472a5 */ /* 0x000fe2000f8e003f */
[----:B------:R-:W-:Y:S01]  /*0110*/  SHF.R.U32.HI R2, RZ, 0x3, R3 ;  /* 0x00000003ff027819 */ /* 0x000fe20000011603 */
[----:B------:R-:W-:Y:S01]  /*0120*/  UIMAD UR8, UR8, UR13, URZ ;  /* 0x0000000d080872a4 */ /* 0x000fe2000f8e023f */
[----:B------:R-:W-:Y:S01]  /*0130*/  LEA.HI R0, R5, R36, RZ, 0x5 ;  /* 0x0000002405007211 */ /* 0x000fe200078f28ff */
[----:B------:R-:W-:Y:S01]  /*0140*/  ULEA.HI UR11, UP0, UR13, UR12, URZ, 0x1 ;  /* 0x0000000c0d0b7291 */ /* 0x000fe2000f81083f */
[----:B------:R-:W-:Y:S01]  /*0150*/  HFMA2.MMA R34, -RZ, RZ, 0, 0 ;  /* 0x00000000ff227435 */ /* 0x000fe200000001ff */
[----:B------:R-:W-:Y:S01]  /*0160*/  UIADD3 UR8, UR5, UR8, URZ ;  /* 0x0000000805087290 */ /* 0x000fe2000fffe03f */
[----:B------:R-:W-:Y:S01]  /*0170*/  IMAD R37, R2, -0xa, R36 ;  /* 0xfffffff602257824 */ /* 0x000fe200078e0224 */
[----:B------:R-:W-:Y:S01]  /*0180*/  UIADD3.X UR9, URZ, UR13, URZ, UP0, !UPT ;  /* 0x0000000d3f097290 */ /* 0x000fe200087fe43f */
[----:B------:R-:W-:Y:S01]  /*0190*/  SHF.R.S32.HI R0, RZ, 0x5, R0 ;  /* 0x00000005ff007819 */ /* 0x000fe20000011400 */
[----:B------:R-:W-:-:S02]  /*01a0*/  ULEA.HI UR10, UP0, UR8, UR4, URZ, 0x1 ;  /* 0x00000004080a7291 */ /* 0x000fc4000f81083f */
[----:B------:R-:W-:Y:S01]  /*01b0*/  USHF.R.S64 UR11, UR11, 0x1, UR9 ;  /* 0x000000010b0b7899 */ /* 0x000fe20008001009 */
[----:B------:R-:W-:Y:S01]  /*01c0*/  SHF.L.U32 R37, R37, 0x1, RZ ;  /* 0x0000000125257819 */ /* 0x000fe200000006ff */
[----:B------:R-:W-:Y:S02]  /*01d0*/  UIADD3.X UR8, URZ, UR8, URZ, UP0, !UPT ;  /* 0x000000083f087290 */ /* 0x000fe400087fe43f */
[----:B------:R-:W-:Y:S01]  /*01e0*/  USHF.R.S32.HI UR9, URZ, 0x1, UR9 ;  /* 0x000000013f097899 */ /* 0x000fe20008011409 */
[----:B0-----:R-:W-:Y:S01]  /*01f0*/  IMAD R35, R33, c[0x0][0x1fc], R2 ;  /* 0x00007f0021237a24 */ /* 0x001fe200078e0202 */
[----:B------:R-:W-:Y:S02]  /*0200*/  USHF.R.S64 UR10, UR10, 0x1, UR8 ;  /* 0x000000010a0a7899 */ /* 0x000fe40008001008 */
[----:B------:R-:W-:Y:S02]  /*0210*/  USHF.R.S32.HI UR8, URZ, 0x1, UR8 ;  /* 0x000000013f087899 */ /* 0x000fe40008011408 */
[----:B------:R-:W-:Y:S01]  /*0220*/  ISETP.GE.U32.AND P1, PT, R35, c[0x0][0x1e0], PT ;  /* 0x0000780023007a0c */ /* 0x000fe20003f26070 */
[----:B------:R-:W-:Y:S01]  /*0230*/  USHF.L.U64.HI UR9, UR11, 0x2, UR9 ;  /* 0x000000020b097899 */ /* 0x000fe20008010209 */
[----:B------:R-:W-:Y:S01]  /*0240*/  SHF.R.S32.HI R3, RZ, 0x1f, R35 ;  /* 0x0000001fff037819 */ /* 0x000fe20000011423 */
[----:B------:R-:W-:-:S02]  /*0250*/  USHF.L.U64.HI UR8, UR10, 0x2, UR8 ;  /* 0x000000020a087899 */ /* 0x000fc40008010208 */
[----:B------:R-:W-:Y:S01]  /*0260*/  ULDC.U8 UR16, c[0x0][0x1f4] ;  /* 0x00007d0000107ab9 */ /* 0x000fe20000000000 */
[----:B------:R-:W-:-:S04]  /*0270*/  ISETP.GE.AND.EX P1, PT, R3, c[0x0][0x1e4], PT, P1 ;  /* 0x0000790003007a0c */ /* 0x000fc80003f26310 */
[----:B-1----:R-:W-:Y:S02]  /*0280*/  ISETP.LT.U32.AND P1, PT, R36, 0x280, !P1 ;  /* 0x000002802400780c */ /* 0x002fe40004f21070 */
.L_x_24:
[----:B0-----:R-:W-:Y:S01]  /*0290*/  IABS R7, c[0x0][0x1f0] ;  /* 0x00007c0000077a13 */ /* 0x001fe20000000000 */
[----:B------:R-:W-:Y:S01]  /*02a0*/  UMOV UR12, 0x8 ;  /* 0x00000008000c7882 */ /* 0x000fe20000000000 */
[----:B------:R-:W-:Y:S01]  /*02b0*/  IABS R8, UR7 ;  /* 0x0000000700087c13 */ /* 0x000fe20008000000 */
[----:B------:R-:W-:Y:S01]  /*02c0*/  ULDC.64 UR4, c[0x0][0x198] ;  /* 0x0000660000047ab9 */ /* 0x000fe20000000a00 */
[----:B------:R-:W0:Y:S01]  /*02d0*/  I2F.RP R2, R7 ;  /* 0x0000000700027306 */ /* 0x000e220000209400 */
[----:B------:R-:W-:Y:S01]  /*02e0*/  UIMAD.WIDE UR4, UR7, UR12, UR4 ;  /* 0x0000000c070472a5 */ /* 0x000fe2000f8e0204 */
[----:B------:R-:W-:Y:S02]  /*02f0*/  ISETP.LE.AND P4, PT, RZ, UR7, PT ;  /* 0x00000007ff007c0c */ /* 0x000fe4000bf83270 */
[----:B------:R-:W-:-:S04]  /*0300*/  ULDC UR12, c[0x0][0x1f0] ;  /* 0x00007c00000c7ab9 */ /* 0x000fc80000000800 */
[----:B0-----:R-:W0:Y:S02]  /*0310*/  MUFU.RCP R2, R2 ;  /* 0x0000000200027308 */ /* 0x001e240000001000 */
[----:B0-----:R-:W-:-:S06]  /*0320*/  IADD3 R4, R2, 0xffffffe, RZ ;  /* 0x0ffffffe02047810 */ /* 0x001fcc0007ffe0ff */
[----:B------:R0:W1:Y:S02]  /*0330*/  F2I.FTZ.U32.TRUNC.NTZ R5, R4 ;  /* 0x0000000400057305 */ /* 0x000064000021f000 */
[----:B0-----:R-:W-:Y:S02]  /*0340*/  MOV R4, RZ ;  /* 0x000000ff00047202 */ /* 0x001fe40000000f00 */
[----:B-1----:R-:W-:-:S05]  /*0350*/  IADD3 R6, RZ, -R5, RZ ;  /* 0x80000005ff067210 */ /* 0x002fca0007ffe0ff */
[----:B------:R-:W-:-:S04]  /*0360*/  IMAD R9, R6, R7, RZ ;  /* 0x0000000706097224 */ /* 0x000fc800078e02ff */
[----:B------:R-:W-:Y:S01]  /*0370*/  IMAD.HI.U32 R5, R5, R9, R4 ;  /* 0x0000000905057227 */ /* 0x000fe200078e0004 */
[----:B------:R-:W-:Y:S01]  /*0380*/  MOV R4, UR4 ;  /* 0x0000000400047c02 */ /* 0x000fe20008000f00 */
[----:B------:R-:W-:-:S04]  /*0390*/  ULOP3.LUT UR4, UR7, UR12, URZ, 0x3c, !UPT ;  /* 0x0000000c07047292 */ /* 0x000fc8000f8e3c3f */
[----:B------:R-:W-:Y:S01]  /*03a0*/  IMAD.HI.U32 R6, R5, R8, RZ ;  /* 0x0000000805067227 */ /* 0x000fe200078e00ff */
[----:B------:R-:W-:-:S04]  /*03b0*/  MOV R5, UR5 ;  /* 0x0000000500057c02 */ /* 0x000fc80008000f00 */
[----:B------:R-:W-:Y:S02]  /*03c0*/  IADD3 R2, -R6, RZ, RZ ;  /* 0x000000ff06027210 */ /* 0x000fe40007ffe1ff */
[----:B------:R-:W2:Y:S03]  /*03d0*/  LDG.E.64 R4, [R4.64] ;  /* 0x0000000e04047981 */ /* 0x000ea6000c1e1b00 */
[----:B------:R-:W-:-:S05]  /*03e0*/  IMAD R2, R7, R2, R8 ;  /* 0x0000000207027224 */ /* 0x000fca00078e0208 */
[----:B------:R-:W-:Y:S02]  /*03f0*/  ISETP.GT.U32.AND P0, PT, R7, R2, PT ;  /* 0x000000020700720c */ /* 0x000fe40003f04070 */
[----:B------:R-:W-:-:S11]  /*0400*/  ISETP.LE.AND P5, PT, RZ, UR4, PT ;  /* 0x00000004ff007c0c */ /* 0x000fd6000bfa3270 */
[----:B------:R-:W-:-:S04]  /*0410*/  @!P0 IADD3 R2, R2, -R7, RZ ;  /* 0x8000000702028210 */ /* 0x000fc80007ffe0ff */
[CC--:B------:R-:W-:Y:S02]  /*0420*/  ISETP.GE.U32.AND P2, PT, R2.reuse, R7.reuse, PT ;  /* 0x000000070200720c */ /* 0x0c0fe40003f46070 */
[-C--:B------:R-:W-:Y:S02]  /*0430*/  ISETP.GT.U32.AND P3, PT, R7, R2.reuse, PT ;  /* 0x000000020700720c */ /* 0x080fe40003f64070 */
[----:B------:R-:W-:Y:S02]  /*0440*/  IADD3 R7, R2, -R7, RZ ;  /* 0x8000000702077210 */ /* 0x000fe40007ffe0ff */
[----:B------:R-:W-:Y:S02]  /*0450*/  @!P0 IADD3 R6, R6, 0x1, RZ ;  /* 0x0000000106068810 */ /* 0x000fe40007ffe0ff */
[----:B------:R-:W-:Y:S02]  /*0460*/  SEL R2, R7, R2, !P3 ;  /* 0x0000000207027207 */ /* 0x000fe40005800000 */
[----:B------:R-:W-:-:S02]  /*0470*/  ISETP.NE.AND P0, PT, RZ, c[0x0][0x1f0], PT ;  /* 0x00007c00ff007a0c */ /* 0x000fc40003f05270 */
[----:B------:R-:W-:Y:S02]  /*0480*/  LOP3.LUT R7, RZ, c[0x0][0x1f0], RZ, 0x33, !PT ;  /* 0x00007c00ff077a12 */ /* 0x000fe400078e33ff */
[----:B------:R-:W-:Y:S02]  /*0490*/  @!P4 IADD3 R2, -R2, RZ, RZ ;  /* 0x000000ff0202c210 */ /* 0x000fe40007ffe1ff */
[----:B------:R-:W-:Y:S02]  /*04a0*/  @P2 IADD3 R6, R6, 0x1, RZ ;  /* 0x0000000106062810 */ /* 0x000fe40007ffe0ff */
[----:B------:R-:W-:Y:S02]  /*04b0*/  SEL R2, R7, R2, !P0 ;  /* 0x0000000207027207 */ /* 0x000fe40004000000 */
[----:B------:R-:W-:-:S03]  /*04c0*/  @!P5 IADD3 R6, -R6, RZ, RZ ;  /* 0x000000ff0606d210 */ /* 0x000fc60007ffe1ff */
[----:B------:R-:W-:Y:S01]  /*04d0*/  IMAD R10, R2, 0x14, RZ ;  /* 0x00000014020a7824 */ /* 0x000fe200078e02ff */
[----:B------:R-:W-:Y:S02]  /*04e0*/  SEL R7, R7, R6, !P0 ;  /* 0x0000000607077207 */ /* 0x000fe40004000000 */
[----:B------:R-:W-:Y:S02]  /*04f0*/  SHF.R.S32.HI R9, RZ, 0x1f, R37 ;  /* 0x0000001fff097819 */ /* 0x000fe40000011425 */
[----:B------:R-:W-:Y:S02]  /*0500*/  IADD3 R40, P0, R37, R10, RZ ;  /* 0x0000000a25287210 */ /* 0x000fe40007f1e0ff */
[----:B------:R-:W-:Y:S02]  /*0510*/  SHF.R.S32.HI R6, RZ, 0x1f, R7 ;  /* 0x0000001fff067819 */ /* 0x000fe40000011407 */
[----:B------:R-:W-:-:S03]  /*0520*/  LEA.HI.X.SX32 R41, R10, R9, 0x1, P0 ;  /* 0x000000090a297211 */ /* 0x000fc600000f0eff */
[----:B------:R-:W-:Y:S02]  /*0530*/  IMAD R6, R6, c[0x0][0x1e8], RZ ;  /* 0x00007a0006067a24 */ /* 0x000fe400078e02ff */
[----:B------:R-:W-:-:S04]  /*0540*/  IMAD.WIDE.U32 R40, R7, c[0x0][0x1e8], R40 ;  /* 0x00007a0007287a25 */ /* 0x000fc800078e0028 */
[----:B------:R-:W-:Y:S01]  /*0550*/  IMAD R43, R7, c[0x0][0x1ec], R6 ;  /* 0x00007b00072b7a24 */ /* 0x000fe200078e0206 */
[----:B------:R-:W-:Y:S01]  /*0560*/  @P1 MOV R42, R40 ;  /* 0x00000028002a1202 */ /* 0x000fe20000000f00 */
[----:B------:R-:W-:-:S03]  /*0570*/  @P1 IMAD R6, R3, c[0x0][0x1d8], RZ ;  /* 0x0000760003061a24 */ /* 0x000fc600078e02ff */
[----:B------:R-:W-:Y:S01]  /*0580*/  IADD3 R43, R41, R43, RZ ;  /* 0x0000002b292b7210 */ /* 0x000fe20007ffe0ff */
[----:B------:R-:W-:-:S04]  /*0590*/  @P1 IMAD R9, R35, c[0x0][0x1dc], R6 ;  /* 0x0000770023091a24 */ /* 0x000fc800078e0206 */
[----:B------:R-:W-:-:S05]  /*05a0*/  @P1 IMAD.WIDE.U32 R6, R35, c[0x0][0x1d8], R42 ;  /* 0x0000760023061a25 */ /* 0x000fca00078e002a */
[----:B------:R-:W-:Y:S02]  /*05b0*/  @P1 IADD3 R9, R7, R9, RZ ;  /* 0x0000000907091210 */ /* 0x000fe40007ffe0ff */
[C---:B------:R-:W-:Y:S02]  /*05c0*/  @P1 SHF.L.U32 R8, R6.reuse, 0x1, RZ ;  /* 0x0000000106081819 */ /* 0x040fe400000006ff */
[----:B------:R-:W-:Y:S02]  /*05d0*/  @P1 SHF.L.U64.HI R9, R6, 0x1, R9 ;  /* 0x0000000106091819 */ /* 0x000fe40000010209 */
[C---:B------:R-:W-:Y:S02]  /*05e0*/  @P1 IADD3 R6, P0, R8.reuse, c[0x0][0x180], RZ ;  /* 0x0000600008061a10 */ /* 0x040fe40007f1e0ff */
[----:B------:R-:W-:Y:S02]  /*05f0*/  @P1 IADD3 R8, P2, R8, c[0x0][0x178], RZ ;  /* 0x00005e0008081a10 */ /* 0x000fe40007f5e0ff */
[----:B------:R-:W-:-:S02]  /*0600*/  @P1 IADD3.X R7, R9, c[0x0][0x184], RZ, P0, !PT ;  /* 0x0000610009071a10 */ /* 0x000fc400007fe4ff */
[----:B------:R-:W-:-:S03]  /*0610*/  @P1 IADD3.X R9, R9, c[0x0][0x17c], RZ, P2, !PT ;  /* 0x00005f0009091a10 */ /* 0x000fc600017fe4ff */
[----:B------:R-:W3:Y:S04]  /*0620*/  @P1 LDG.E R6, [R6.64] ;  /* 0x0000000e06061981 */ /* 0x000ee8000c1e1900 */
[----:B------:R-:W4:Y:S01]  /*0630*/  @P1 LDG.E R8, [R8.64] ;  /* 0x0000000e08081981 */ /* 0x000f22000c1e1900 */
[----:B------:R-:W-:Y:S01]  /*0640*/  PRMT R38, RZ, 0x5410, RZ ;  /* 0x00005410ff267816 */ /* 0x000fe200000000ff */
[----:B------:R-:W-:Y:S01]  /*0650*/  UMOV UR12, 0x3f800000 ;  /* 0x3f800000000c7882 */ /* 0x000fe20000000000 */
[----:B------:R-:W-:Y:S01]  /*0660*/  BSSY B0, `(.L_x_2) ;  /* 0x000001b000007945 */ /* 0x000fe20003800000 */
[----:B--2---:R-:W-:-:S05]  /*0670*/  FFMA.FTZ R5, -R4, R4, R5 ;  /* 0x0000000404057223 */ /* 0x004fca0000010105 */
[----:B------:R-:W-:-:S13]  /*0680*/  FSETP.GTU.FTZ.AND P0, PT, R5, RZ, PT ;  /* 0x000000ff0500720b */ /* 0x000fda0003f1c000 */
[----:B------:R-:W-:Y:S01]  /*0690*/  VOTEU.ANY UP0, P0 ;  /* 0x00000000003f7886 */ /* 0x000fe20000000100 */
[----:B------:R-:W-:-:S13]  /*06a0*/  PLOP3.LUT P0, PT, PT, PT, UP0, 0x80, 0x0 ;  /* 0x000000000000781c */ /* 0x000fda0003f0f008 */
[----:B------:R-:W-:-:S06]  /*06b0*/  @P0 FADD.FTZ R11, R5, c[0x0][0x1a0] ;  /* 0x00006800050b0621 */ /* 0x000fcc0000010000 */
[----:B------:R-:W0:Y:S02]  /*06c0*/  @P0 MUFU.RSQ R11, R11 ;  /* 0x0000000b000b0308 */ /* 0x000e240000001400 */
[----:B0-----:R-:W0:Y:S01]  /*06d0*/  @P0 R2UR UR4, R11 ;  /* 0x000000000b0403c2 */ /* 0x001e2200000e0000 */
[----:B------:R-:W-:Y:S02]  /*06e0*/  ISETP.GT.U32.AND P0, PT, R36, 0x27f, PT ;  /* 0x0000027f2400780c */ /* 0x000fe40003f04070 */
[----:B------:R-:W-:Y:S01]  /*06f0*/  PRMT R5, RZ, 0x5410, RZ ;  /* 0x00005410ff057816 */ /* 0x000fe200000000ff */
[----:B0-----:R-:W-:Y:S01]  /*0700*/  @UP0 UMOV UR12, UR4 ;  /* 0x00000004000c0c82 */ /* 0x001fe20008000000 */
[----:B---3--:R-:W-:Y:S02]  /*0710*/  @P1 PRMT R38, R6, 0x7610, R38 ;  /* 0x0000761006261816 */ /* 0x008fe40000000026 */
[----:B----4-:R-:W-:Y:S02]  /*0720*/  @P1 PRMT R5, R8, 0x7610, R5 ;  /* 0x0000761008051816 */ /* 0x010fe40000000005 */
[----:B------:R-:W-:-:S02]  /*0730*/  @P1 PRMT R38, R38, 0x7610, R6 ;  /* 0x0000761026261816 */ /* 0x000fc40000000006 */
[----:B------:R-:W-:Y:S01]  /*0740*/  @P1 PRMT R5, R5, 0x7610, R8 ;  /* 0x0000761005051816 */ /* 0x000fe20000000008 */
[----:B------:R-:W-:Y:S01]  /*0750*/  CS2R R6, SRZ ;  /* 0x0000000000067805 */ /* 0x000fe2000001ff00 */
[----:B------:R-:W-:Y:S01]  /*0760*/  CS2R R8, SRZ ;  /* 0x0000000000087805 */ /* 0x000fe2000001ff00 */
[----:B------:R-:W-:Y:S05]  /*0770*/  @P0 BRA `(.L_x_3) ;  /* 0x0000009000000947 */ /* 0x000fea0003800000 */
[----:B------:R-:W-:Y:S01]  /*0780*/  ISETP.NE.AND P0, PT, RZ, UR16, PT ;  /* 0x00000010ff007c0c */ /* 0x000fe2000bf05270 */
[----:B------:R-:W-:Y:S01]  /*0790*/  HFMA2.MMA R6, -RZ, RZ, 0, 2.384185791015625e-07 ;  /* 0x00000004ff067435 */ /* 0x000fe200000001ff */
[----:B------:R-:W-:-:S04]  /*07a0*/  IADD3 R11, R37, R10, RZ ;  /* 0x0000000a250b7210 */ /* 0x000fc80007ffe0ff */
[----:B------:R-:W-:-:S05]  /*07b0*/  SHF.R.S32.HI R12, RZ, 0x1f, R11 ;  /* 0x0000001fff0c7819 */ /* 0x000fca000001140b */
[C---:B------:R-:W-:Y:S02]  /*07c0*/  IMAD.WIDE R6, R11.reuse, R6, c[0x0][0x188] ;  /* 0x000062000b067625 */ /* 0x040fe400078e0206 */
[----:B------:R-:W-:-:S04]  /*07d0*/  @P0 LEA R10, P2, R11, c[0x0][0x190], 0x2 ;  /* 0x000064000b0a0a11 */ /* 0x000fc800078410ff */
[----:B------:R-:W-:Y:S01]  /*07e0*/  @P0 LEA.HI.X R11, R11, c[0x0][0x194], R12, 0x2, P2 ;  /* 0x000065000b0b0a11 */ /* 0x000fe200010f140c */
[----:B------:R-:W5:Y:S04]  /*07f0*/  LDG.E.64 R6, [R6.64] ;  /* 0x0000000e06067981 */ /* 0x000f68000c1e1b00 */
[----:B------:R0:W5:Y:S04]  /*0800*/  @P0 LDG.E.64 R8, [R10.64] ;  /* 0x0000000e0a080981 */ /* 0x000168000c1e1b00 */
.L_x_3:
[----:B------:R-:W-:Y:S05]  /*0810*/  BSYNC B0 ;  /* 0x0000000000007941 */ /* 0x000fea0003800000 */
.L_x_2:
[----:B------:R-:W-:Y:S02]  /*0820*/  ISETP.NE.AND P0, PT, RZ, UR16, PT ;  /* 0x00000010ff007c0c */ /* 0x000fe4000bf05270 */
[--C-:B0-----:R-:W-:Y:S02]  /*0830*/  PRMT R11, RZ, 0x5410, R38.reuse ;  /* 0x00005410ff0b7816 */ /* 0x101fe40000000026 */
[----:B------:R-:W-:-:S03]  /*0840*/  PRMT R13, RZ, 0x7610, R38 ;  /* 0x00007610ff0d7816 */ /* 0x000fc60000000026 */
[C---:B------:R-:W-:Y:S01]  /*0850*/  FADD.FTZ R15, -R4.reuse, R11 ;  /* 0x0000000b040f7221 */ /* 0x040fe20000010100 */
[----:B------:R-:W-:Y:S01]  /*0860*/  PRMT R11, RZ, 0x7610, R5 ;  /* 0x00007610ff0b7816 */ /* 0x000fe20000000005 */
[----:B------:R-:W-:Y:S01]  /*0870*/  FADD.FTZ R10, -R4, R13 ;  /* 0x0000000d040a7221 */ /* 0x000fe20000010100 */
[----:B------:R-:W-:Y:S01]  /*0880*/  PRMT R13, RZ, 0x5410, R5 ;  /* 0x00005410ff0d7816 */ /* 0x000fe20000000005 */
[----:B------:R-:W-:Y:S02]  /*0890*/  FMUL.FTZ R15, R15, UR12 ;  /* 0x0000000c0f0f7c20 */ /* 0x000fe40008410000 */
[----:B------:R-:W-:Y:S01]  /*08a0*/  FMUL.FTZ R10, R10, UR12 ;  /* 0x0000000c0a0a7c20 */ /* 0x000fe20008410000 */
[----:B------:R-:W-:Y:S05]  /*08b0*/  @!P0 BRA `(.L_x_4) ;  /* 0x0000012000008947 */ /* 0x000fea0003800000 */
[----:B-----5:R-:W-:Y:S02]  /*08c0*/  FFMA.FTZ R14, R10, R7, R9 ;  /* 0x000000070a0e7223 */ /* 0x020fe40000010009 */
[----:B------:R-:W-:Y:S02]  /*08d0*/  FFMA.FTZ R12, R15, R6, R8 ;  /* 0x000000060f0c7223 */ /* 0x000fe40000010008 */
[----:B------:R-:W-:-:S02]  /*08e0*/  FMUL.FTZ R19, R14, -1.4426950216293334961 ;  /* 0xbfb8aa3b0e137820 */ /* 0x000fc40000410000 */
[----:B------:R-:W-:-:S04]  /*08f0*/  FMUL.FTZ R16, R12, -1.4426950216293334961 ;  /* 0xbfb8aa3b0c107820 */ /* 0x000fc80000410000 */
[----:B------:R-:W0:Y:S08]  /*0900*/  MUFU.EX2 R19, R19 ;  /* 0x0000001300137308 */ /* 0x000e300000000800 */
[----:B------:R-:W1:Y:S01]  /*0910*/  MUFU.EX2 R16, R16 ;  /* 0x0000001000107308 */ /* 0x000e620000000800 */
[----:B0-----:R-:W-:-:S07]  /*0920*/  FADD.FTZ R20, R19, 1 ;  /* 0x3f80000013147421 */ /* 0x001fce0000010000 */
[----:B------:R-:W0:Y:S01]  /*0930*/  MUFU.RCP R20, R20 ;  /* 0x0000001400147308 */ /* 0x000e220000001000 */
[----:B-1----:R-:W-:-:S07]  /*0940*/  FADD.FTZ R17, R16, 1 ;  /* 0x3f80000010117421 */ /* 0x002fce0000010000 */
[----:B------:R-:W1:Y:S01]  /*0950*/  MUFU.RCP R18, R17 ;  /* 0x0000001100127308 */ /* 0x000e620000001000 */
[----:B0-----:R-:W-:Y:S02]  /*0960*/  FADD.FTZ R23, -R20, 1 ;  /* 0x3f80000014177421 */ /* 0x001fe40000010100 */
[----:B------:R-:W-:Y:S02]  /*0970*/  FMUL.FTZ R11, R11, R20 ;  /* 0x000000140b0b7220 */ /* 0x000fe40000410000 */
[----:B------:R-:W-:Y:S02]  /*0980*/  FFMA.FTZ R14, R14, R23, 1 ;  /* 0x3f8000000e0e7423 */ /* 0x000fe40000010017 */
[----:B-1----:R-:W-:Y:S02]  /*0990*/  FADD.FTZ R21, -R18, 1 ;  /* 0x3f80000012157421 */ /* 0x002fe40000010100 */
[----:B------:R-:W-:Y:S02]  /*09a0*/  FMUL.FTZ R13, R13, R18 ;  /* 0x000000120d0d7220 */ /* 0x000fe40000410000 */
[----:B------:R-:W-:-:S02]  /*09b0*/  FFMA.FTZ R12, R12, R21, 1 ;  /* 0x3f8000000c0c7423 */ /* 0x000fc40000010015 */
[----:B------:R-:W-:Y:S02]  /*09c0*/  FMUL.FTZ R11, R11, R14 ;  /* 0x0000000e0b0b7220 */ /* 0x000fe40000410000 */
[----:B------:R-:W-:-:S04]  /*09d0*/  FMUL.FTZ R13, R13, R12 ;  /* 0x0000000c0d0d7220 */ /* 0x000fc80000410000 */
.L_x_4:
[----:B-----5:R-:W-:Y:S01]  /*09e0*/  FMUL.FTZ R12, R13, R6 ;  /* 0x000000060d0c7220 */ /* 0x020fe20000410000 */
[C---:B------:R-:W-:Y:S01]  /*09f0*/  ISETP.GT.AND P0, PT, R32.reuse, 0x1e, PT ;  /* 0x0000001e2000780c */ /* 0x040fe20003f04270 */
[----:B------:R-:W-:Y:S01]  /*0a00*/  FMUL.FTZ R14, R11, R7 ;  /* 0x000000070b0e7220 */ /* 0x000fe20000410000 */
[----:B------:R-:W-:Y:S01]  /*0a10*/  ISETP.NE.AND P3, PT, R32, RZ, PT ;  /* 0x000000ff2000720c */ /* 0x000fe20003f65270 */
[C---:B------:R-:W-:Y:S01]  /*0a20*/  FFMA.FTZ R17, R15.reuse, R12, RZ ;  /* 0x0000000c0f117223 */ /* 0x040fe200000100ff */
[----:B------:R-:W-:Y:S01]  /*0a30*/  ISETP.NE.AND P2, PT, R36, RZ, PT ;  /* 0x000000ff2400720c */ /* 0x000fe20003f45270 */
[----:B------:R-:W-:Y:S01]  /*0a40*/  FADD.FTZ R19, RZ, R12 ;  /* 0x0000000cff137221 */ /* 0x000fe20000010000 */
[----:B------:R-:W-:Y:S01]  /*0a50*/  ULDC UR5, c[0x0][0xc] ;  /* 0x0000030000057ab9 */ /* 0x000fe20000000800 */
[----:B------:R-:W-:Y:S01]  /*0a60*/  FFMA.FTZ R17, R10, R14, R17 ;  /* 0x0000000e0a117223 */ /* 0x000fe20000010011 */
[----:B------:R-:W-:Y:S01]  /*0a70*/  BSSY B0, `(.L_x_5) ;  /* 0x0000056000007945 */ /* 0x000fe20003800000 */
[----:B------:R-:W-:Y:S01]  /*0a80*/  FADD.FTZ R14, R14, R19 ;  /* 0x000000130e0e7221 */ /* 0x000fe20000010000 */
[----:B------:R-:W-:Y:S01]  /*0a90*/  SHF.L.U32 R39, R36, 0x4, RZ ;  /* 0x0000000424277819 */ /* 0x000fe200000006ff */
[----:B------:R-:W-:Y:S01]  /*0aa0*/  FFMA.FTZ R28, R15, R13, RZ ;  /* 0x0000000d0f1c7223 */ /* 0x000fe200000100ff */
[----:B------:R-:W0:Y:S01]  /*0ab0*/  SHFL.DOWN PT, R12, R17, 0x1, 0x1f ;  /* 0x08201f00110c7f89 */ /* 0x000e2200000e0000 */
[----:B------:R-:W-:-:S02]  /*0ac0*/  FADD.FTZ R30, RZ, R13 ;  /* 0x0000000dff1e7221 */ /* 0x000fc40000010000 */
[----:B------:R-:W-:Y:S01]  /*0ad0*/  FFMA.FTZ R29, R10, R11, RZ ;  /* 0x0000000b0a1d7223 */ /* 0x000fe200000100ff */
[----:B------:R-:W1:Y:S01]  /*0ae0*/  SHFL.DOWN PT, R19, R14, 0x1, 0x1f ;  /* 0x08201f000e137f89 */ /* 0x000e6200000e0000 */
[----:B------:R-:W-:-:S05]  /*0af0*/  FADD.FTZ R31, RZ, R11 ;  /* 0x0000000bff1f7221 */ /* 0x000fca0000010000 */
[----:B------:R-:W-:Y:S01]  /*0b00*/  STS.128 [R36.X16+0xd0], R28 ;  /* 0x0000d01c24007388 */ /* 0x000fe2000000cc00 */
[----:B0-----:R-:W-:Y:S02]  /*0b10*/  @!P0 FADD.FTZ R17, R17, R12 ;  /* 0x0000000c11118221 */ /* 0x001fe40000010000 */
[----:B-1----:R-:W-:-:S03]  /*0b20*/  @!P0 FADD.FTZ R14, R14, R19 ;  /* 0x000000130e0e8221 */ /* 0x002fc60000010000 */
[----:B------:R-:W0:Y:S01]  /*0b30*/  SHFL.DOWN PT, R12, R17, 0x2, 0x1f ;  /* 0x08401f00110c7f89 */ /* 0x000e2200000e0000 */
[----:B------:R-:W-:-:S03]  /*0b40*/  ISETP.GT.AND P0, PT, R32, 0x1d, PT ;  /* 0x0000001d2000780c */ /* 0x000fc60003f04270 */
[----:B------:R-:W1:Y:S10]  /*0b50*/  SHFL.DOWN PT, R19, R14, 0x2, 0x1f ;  /* 0x08401f000e137f89 */ /* 0x000e7400000e0000 */
[----:B0-----:R-:W-:-:S02]  /*0b60*/  @!P0 FADD.FTZ R17, R17, R12 ;  /* 0x0000000c11118221 */ /* 0x001fc40000010000 */
        /* <DEDUP_REMOVED lines=16> */
[----:B------:R-:W-:Y:S02]  /*0c70*/  MOV R10, R17 ;  /* 0x00000011000a7202 */ /* 0x000fe40000000f00 */
[----:B------:R-:W-:Y:S02]  /*0c80*/  ISETP.GT.U32.AND P0, PT, R36, 0x9, PT ;  /* 0x000000092400780c */ /* 0x000fe40003f04070 */
[----:B------:R-:W-:-:S05]  /*0c90*/  MOV R11, R14 ;  /* 0x0000000e000b7202 */ /* 0x000fca0000000f00 */
[----:B------:R0:W-:Y:S04]  /*0ca0*/  @!P3 STS.64 [R0.X8+0x18], R10 ;  /* 0x0000180a0000b388 */ /* 0x0001e80000008a00 */
[----:B------:R-:W-:Y:S06]  /*0cb0*/  BAR.SYNC.DEFER_BLOCKING 0x0 ;  /* 0x0000000000007b1d */ /* 0x000fec0000010000 */
[----:B------:R-:W-:Y:S05]  /*0cc0*/  @P2 BRA `(.L_x_6) ;  /* 0x0000030000002947 */ /* 0x000fea0003800000 */
[----:B------:R-:W1:Y:S04]  /*0cd0*/  LDS.128 R12, [0x20] ;  /* 0x00002000ff0c7984 */ /* 0x000e680000000c00 */
[----:B------:R-:W2:Y:S04]  /*0ce0*/  LDS.128 R20, [0x30] ;  /* 0x00003000ff147984 */ /* 0x000ea80000000c00 */
[----:B------:R-:W3:Y:S04]  /*0cf0*/  LDS.128 R16, [0x40] ;  /* 0x00004000ff107984 */ /* 0x000ee80000000c00 */
[----:B------:R-:W4:Y:S01]  /*0d00*/  LDS.128 R24, [0x50] ;  /* 0x00005000ff187984 */ /* 0x000f220000000c00 */
[----:B-1----:R-:W-:-:S02]  /*0d10*/  FADD.FTZ R45, R10, R12 ;  /* 0x0000000c0a2d7221 */ /* 0x002fc40000010000 */
[----:B0-----:R-:W-:Y:S02]  /*0d20*/  FADD.FTZ R10, R11, R13 ;  /* 0x0000000d0b0a7221 */ /* 0x001fe40000010000 */
[----:B------:R-:W-:Y:S02]  /*0d30*/  FADD.FTZ R11, R45, R14 ;  /* 0x0000000e2d0b7221 */ /* 0x000fe40000010000 */
[----:B------:R-:W-:Y:S02]  /*0d40*/  FADD.FTZ R10, R10, R15 ;  /* 0x0000000f0a0a7221 */ /* 0x000fe40000010000 */
[----:B------:R-:W0:Y:S01]  /*0d50*/  LDS.128 R12, [0x60] ;  /* 0x00006000ff0c7984 */ /* 0x000e220000000c00 */
[----:B--2---:R-:W-:Y:S02]  /*0d60*/  FADD.FTZ R11, R11, R20 ;  /* 0x000000140b0b7221 */ /* 0x004fe40000010000 */
[----:B------:R-:W-:Y:S02]  /*0d70*/  FADD.FTZ R10, R10, R21 ;  /* 0x000000150a0a7221 */ /* 0x000fe40000010000 */
[----:B------:R-:W-:-:S02]  /*0d80*/  FADD.FTZ R11, R11, R22 ;  /* 0x000000160b0b7221 */ /* 0x000fc40000010000 */
[----:B------:R-:W-:Y:S02]  /*0d90*/  FADD.FTZ R10, R10, R23 ;  /* 0x000000170a0a7221 */ /* 0x000fe40000010000 */
[----:B------:R-:W1:Y:S01]  /*0da0*/  LDS.128 R20, [0x70] ;  /* 0x00007000ff147984 */ /* 0x000e620000000c00 */
[----:B---3--:R-:W-:Y:S02]  /*0db0*/  FADD.FTZ R11, R11, R16 ;  /* 0x000000100b0b7221 */ /* 0x008fe40000010000 */
[----:B------:R-:W-:Y:S02]  /*0dc0*/  FADD.FTZ R10, R10, R17 ;  /* 0x000000110a0a7221 */ /* 0x000fe40000010000 */
[----:B------:R-:W-:Y:S02]  /*0dd0*/  FADD.FTZ R11, R11, R18 ;  /* 0x000000120b0b7221 */ /* 0x000fe40000010000 */
[----:B------:R-:W-:Y:S02]  /*0de0*/  FADD.FTZ R10, R10, R19 ;  /* 0x000000130a0a7221 */ /* 0x000fe40000010000 */
[----:B------:R-:W2:Y:S01]  /*0df0*/  LDS.128 R16, [0x80] ;  /* 0x00008000ff107984 */ /* 0x000ea20000000c00 */
[----:B----4-:R-:W-:-:S02]  /*0e00*/  FADD.FTZ R11, R11, R24 ;  /* 0x000000180b0b7221 */ /* 0x010fc40000010000 */
[----:B------:R-:W-:Y:S02]  /*0e10*/  FADD.FTZ R10, R10, R25 ;  /* 0x000000190a0a7221 */ /* 0x000fe40000010000 */
[----:B------:R-:W-:Y:S02]  /*0e20*/  FADD.FTZ R11, R11, R26 ;  /* 0x0000001a0b0b7221 */ /* 0x000fe40000010000 */
[----:B------:R-:W-:Y:S02]  /*0e30*/  FADD.FTZ R10, R10, R27 ;  /* 0x0000001b0a0a7221 */ /* 0x000fe40000010000 */
[----:B------:R-:W3:Y:S01]  /*0e40*/  LDS.128 R24, [0x90] ;  /* 0x00009000ff187984 */ /* 0x000ee20000000c00 */
[----:B0-----:R-:W-:Y:S02]  /*0e50*/  FADD.FTZ R11, R11, R12 ;  /* 0x0000000c0b0b7221 */ /* 0x001fe40000010000 */
[----:B------:R-:W-:Y:S02]  /*0e60*/  FADD.FTZ R10, R10, R13 ;  /* 0x0000000d0a0a7221 */ /* 0x000fe40000010000 */
[----:B------:R-:W-:-:S02]  /*0e70*/  FADD.FTZ R11, R11, R14 ;  /* 0x0000000e0b0b7221 */ /* 0x000fc40000010000 */
[----:B------:R-:W-:Y:S02]  /*0e80*/  FADD.FTZ R10, R10, R15 ;  /* 0x0000000f0a0a7221 */ /* 0x000fe40000010000 */
[----:B------:R-:W0:Y:S01]  /*0e90*/  LDS.128 R12, [0xa0] ;  /* 0x0000a000ff0c7984 */ /* 0x000e220000000c00 */
[----:B-1----:R-:W-:Y:S02]  /*0ea0*/  FADD.FTZ R20, R11, R20 ;  /* 0x000000140b147221 */ /* 0x002fe40000010000 */
[----:B------:R-:W-:Y:S02]  /*0eb0*/  FADD.FTZ R44, R10, R21 ;  /* 0x000000150a2c7221 */ /* 0x000fe40000010000 */
[----:B------:R-:W1:Y:S01]  /*0ec0*/  LDS.64 R10, [0xb0] ;  /* 0x0000b000ff0a7984 */ /* 0x000e620000000a00 */
[----:B------:R-:W-:Y:S02]  /*0ed0*/  FADD.FTZ R21, R20, R22 ;  /* 0x0000001614157221 */ /* 0x000fe40000010000 */
[----:B------:R-:W-:-:S02]  /*0ee0*/  FADD.FTZ R44, R44, R23 ;  /* 0x000000172c2c7221 */ /* 0x000fc40000010000 */
[----:B--2---:R-:W-:Y:S02]  /*0ef0*/  FADD.FTZ R21, R21, R16 ;  /* 0x0000001015157221 */ /* 0x004fe40000010000 */
[----:B------:R-:W-:Y:S02]  /*0f00*/  FADD.FTZ R44, R44, R17 ;  /* 0x000000112c2c7221 */ /* 0x000fe40000010000 */
[----:B------:R-:W-:Y:S02]  /*0f10*/  FADD.FTZ R21, R21, R18 ;  /* 0x0000001215157221 */ /* 0x000fe40000010000 */
[----:B------:R-:W-:Y:S02]  /*0f20*/  FADD.FTZ R44, R44, R19 ;  /* 0x000000132c2c7221 */ /* 0x000fe40000010000 */
[----:B---3--:R-:W-:Y:S02]  /*0f30*/  FADD.FTZ R21, R21, R24 ;  /* 0x0000001815157221 */ /* 0x008fe40000010000 */
[----:B------:R-:W-:-:S02]  /*0f40*/  FADD.FTZ R44, R44, R25 ;  /* 0x000000192c2c7221 */ /* 0x000fc40000010000 */
[----:B------:R-:W-:Y:S02]  /*0f50*/  FADD.FTZ R21, R21, R26 ;  /* 0x0000001a15157221 */ /* 0x000fe40000010000 */
[----:B------:R-:W-:Y:S02]  /*0f60*/  FADD.FTZ R44, R44, R27 ;  /* 0x0000001b2c2c7221 */ /* 0x000fe40000010000 */
[----:B0-----:R-:W-:Y:S02]  /*0f70*/  FADD.FTZ R21, R21, R12 ;  /* 0x0000000c15157221 */ /* 0x001fe40000010000 */
[----:B------:R-:W-:Y:S02]  /*0f80*/  FADD.FTZ R44, R44, R13 ;  /* 0x0000000d2c2c7221 */ /* 0x000fe40000010000 */
[----:B------:R-:W-:Y:S02]  /*0f90*/  FADD.FTZ R21, R21, R14 ;  /* 0x0000000e15157221 */ /* 0x000fe40000010000 */
[----:B------:R-:W-:-:S02]  /*0fa0*/  FADD.FTZ R44, R44, R15 ;  /* 0x0000000f2c2c7221 */ /* 0x000fc40000010000 */
[----:B-1----:R-:W-:Y:S02]  /*0fb0*/  FADD.FTZ R10, R21, R10 ;  /* 0x0000000a150a7221 */ /* 0x002fe40000010000 */
[----:B------:R-:W-:Y:S02]  /*0fc0*/  FADD.FTZ R11, R44, R11 ;  /* 0x0000000b2c0b7221 */ /* 0x000fe40000010000 */
.L_x_6:
[----:B------:R-:W-:Y:S05]  /*0fd0*/  BSYNC B0 ;  /* 0x0000000000007941 */ /* 0x000fea0003800000 */
.L_x_5:
[----:B------:R-:W-:Y:S06]  /*0fe0*/  BAR.SYNC.DEFER_BLOCKING 0x0 ;  /* 0x0000000000007b1d */ /* 0x000fec0000010000 */
[----:B------:R-:W-:Y:S01]  /*0ff0*/  BSSY B0, `(.L_x_7) ;  /* 0x000013d000007945 */ /* 0x000fe20003800000 */
[----:B------:R-:W-:Y:S05]  /*1000*/  @P0 BRA `(.L_x_8) ;  /* 0x000013b000000947 */ /* 0x000fea0003800000 */
[----:B------:R-:W1:Y:S04]  /*1010*/  LDS.128 R16, [R39+0x170] ;  /* 0x0001700027107984 */ /* 0x000e680000000c00 */
[----:B------:R-:W2:Y:S04]  /*1020*/  LDS.128 R24, [R39+0x210] ;  /* 0x0002100027187984 */ /* 0x000ea80000000c00 */
[----:B------:R-:W3:Y:S01]  /*1030*/  LDS.128 R12, [R39+0x2b0] ;  /* 0x0002b000270c7984 */ /* 0x000ee20000000c00 */
[----:B-1----:R-:W-:-:S02]  /*1040*/  FADD.FTZ R21, R28, R16 ;  /* 0x000000101c157221 */ /* 0x002fc40000010000 */
[----:B------:R-:W-:Y:S02]  /*1050*/  FADD.FTZ R20, R29, R17 ;  /* 0x000000111d147221 */ /* 0x000fe40000010000 */
[----:B------:R-:W-:Y:S02]  /*1060*/  FADD.FTZ R23, R30, R18 ;  /* 0x000000121e177221 */ /* 0x000fe40000010000 */
[----:B------:R-:W-:Y:S02]  /*1070*/  FADD.FTZ R28, R31, R19 ;  /* 0x000000131f1c7221 */ /* 0x000fe40000010000 */
[----:B------:R-:W1:Y:S01]  /*1080*/  LDS.128 R16, [R39+0x350] ;  /* 0x0003500027107984 */ /* 0x000e620000000c00 */
[----:B--2---:R-:W-:Y:S02]  /*1090*/  FADD.FTZ R29, R21, R24 ;  /* 0x00000018151d7221 */ /* 0x004fe40000010000 */
[----:B------:R-:W-:Y:S02]  /*10a0*/  FADD.FTZ R24, R20, R25 ;  /* 0x0000001914187221 */ /* 0x000fe40000010000 */
[----:B------:R-:W-:-:S02]  /*10b0*/  FADD.FTZ R30, R23, R26 ;  /* 0x0000001a171e7221 */ /* 0x000fc40000010000 */
[----:B------:R-:W2:Y:S01]  /*10c0*/  LDS.128 R20, [R39+0x3f0] ;  /* 0x0003f00027147984 */ /* 0x000ea20000000c00 */
[----:B------:R-:W-:Y:S02]  /*10d0*/  FADD.FTZ R31, R28, R27 ;  /* 0x0000001b1c1f7221 */ /* 0x000fe40000010000 */
[----:B---3--:R-:W-:Y:S02]  /*10e0*/  FADD.FTZ R28, R29, R12 ;  /* 0x0000000c1d1c7221 */ /* 0x008fe40000010000 */
[----:B------:R-:W-:Y:S02]  /*10f0*/  FADD.FTZ R29, R24, R13 ;  /* 0x0000000d181d7221 */ /* 0x000fe40000010000 */
[----:B------:R-:W3:Y:S01]  /*1100*/  LDS.128 R24, [R39+0x490] ;  /* 0x0004900027187984 */ /* 0x000ee20000000c00 */
[----:B------:R-:W-:Y:S02]  /*1110*/  FADD.FTZ R30, R30, R14 ;  /* 0x0000000e1e1e7221 */ /* 0x000fe40000010000 */
[----:B------:R-:W-:-:S02]  /*1120*/  FADD.FTZ R44, R31, R15 ;  /* 0x0000000f1f2c7221 */ /* 0x000fc40000010000 */
[----:B------:R-:W4:Y:S01]  /*1130*/  LDS.128 R12, [R39+0x530] ;  /* 0x00053000270c7984 */ /* 0x000f220000000c00 */
[----:B-1----:R-:W-:Y:S02]  /*1140*/  FADD.FTZ R31, R28, R16 ;  /* 0x000000101c1f7221 */ /* 0x002fe40000010000 */
[----:B------:R-:W-:Y:S02]  /*1150*/  FADD.FTZ R16, R29, R17 ;  /* 0x000000111d107221 */ /* 0x000fe40000010000 */
[----:B------:R-:W-:Y:S02]  /*1160*/  FADD.FTZ R17, R30, R18 ;  /* 0x000000121e117221 */ /* 0x000fe40000010000 */
[----:B------:R-:W-:Y:S02]  /*1170*/  FADD.FTZ R28, R44, R19 ;  /* 0x000000132c1c7221 */ /* 0x000fe40000010000 */
[----:B--2---:R-:W-:Y:S02]  /*1180*/  FADD.FTZ R29, R31, R20 ;  /* 0x000000141f1d7221 */ /* 0x004fe40000010000 */
[----:B------:R-:W-:-:S02]  /*1190*/  FADD.FTZ R20, R16, R21 ;  /* 0x0000001510147221 */ /* 0x000fc40000010000 */
[----:B------:R-:W-:Y:S02]  /*11a0*/  FADD.FTZ R21, R17, R22 ;  /* 0x0000001611157221 */ /* 0x000fe40000010000 */
[----:B------:R-:W1:Y:S01]  /*11b0*/  LDS.128 R16, [R39+0x5d0] ;  /* 0x0005d00027107984 */ /* 0x000e620000000c00 */
[----:B---3--:R-:W-:Y:S02]  /*11c0*/  FADD.FTZ R29, R29, R24 ;  /* 0x000000181d1d7221 */ /* 0x008fe40000010000 */
[----:B------:R-:W-:Y:S02]  /*11d0*/  FADD.FTZ R28, R28, R23 ;  /* 0x000000171c1c7221 */ /* 0x000fe40000010000 */
[----:B------:R-:W-:Y:S02]  /*11e0*/  FADD.FTZ R24, R20, R25 ;  /* 0x0000001914187221 */ /* 0x000fe40000010000 */
[----:B------:R-:W-:Y:S02]  /*11f0*/  FADD.FTZ R30, R21, R26 ;  /* 0x0000001a151e7221 */ /* 0x000fe40000010000 */
[----:B------:R-:W2:Y:S01]  /*1200*/  LDS.128 R20, [R39+0x670] ;  /* 0x0006700027147984 */ /* 0x000ea20000000c00 */
[----:B------:R-:W-:-:S02]  /*1210*/  FADD.FTZ R31, R28, R27 ;  /* 0x0000001b1c1f7221 */ /* 0x000fc40000010000 */
[----:B----4-:R-:W-:Y:S02]  /*1220*/  FADD.FTZ R28, R29, R12 ;  /* 0x0000000c1d1c7221 */ /* 0x010fe40000010000 */
[----:B------:R-:W-:Y:S02]  /*1230*/  FADD.FTZ R29, R24, R13 ;  /* 0x0000000d181d7221 */ /* 0x000fe40000010000 */
[----:B------:R-:W3:Y:S01]  /*1240*/  LDS.128 R24, [R39+0x710] ;  /* 0x0007100027187984 */ /* 0x000ee20000000c00 */
[----:B------:R-:W-:Y:S02]  /*1250*/  FADD.FTZ R30, R30, R14 ;  /* 0x0000000e1e1e7221 */ /* 0x000fe40000010000 */
[----:B------:R-:W-:Y:S02]  /*1260*/  FADD.FTZ R44, R31, R15 ;  /* 0x0000000f1f2c7221 */ /* 0x000fe40000010000 */
[----:B------:R-:W4:Y:S01]  /*1270*/  LDS.128 R12, [R39+0x7b0] ;  /* 0x0007b000270c7984 */ /* 0x000f220000000c00 */
[----:B-1----:R-:W-:-:S02]  /*1280*/  FADD.FTZ R31, R28, R16 ;  /* 0x000000101c1f7221 */ /* 0x002fc40000010000 */
[----:B------:R-:W-:Y:S02]  /*1290*/  FADD.FTZ R16, R29, R17 ;  /* 0x000000111d107221 */ /* 0x000fe40000010000 */
[----:B------:R-:W-:Y:S02]  /*12a0*/  FADD.FTZ R17, R30, R18 ;  /* 0x000000121e117221 */ /* 0x000fe40000010000 */
[----:B------:R-:W-:Y:S02]  /*12b0*/  FADD.FTZ R28, R44, R19 ;  /* 0x000000132c1c7221 */ /* 0x000fe40000010000 */
[----:B--2---:R-:W-:Y:S02]  /*12c0*/  FADD.FTZ R29, R31, R20 ;  /* 0x000000141f1d7221 */ /* 0x004fe40000010000 */
[----:B------:R-:W-:Y:S02]  /*12d0*/  FADD.FTZ R20, R16, R21 ;  /* 0x0000001510147221 */ /* 0x000fe40000010000 */
[----:B------:R-:W-:-:S02]  /*12e0*/  FADD.FTZ R21, R17, R22 ;  /* 0x0000001611157221 */ /* 0x000fc40000010000 */
        /* <DEDUP_REMOVED lines=248> */
[----:B------:R-:W3:Y:S01]  /*2270*/  LDS.128 R24, [R39+0x2790] ;  /* 0x0027900027187984 */ /* 0x000ee20000000c00 */
[----:B------:R-:W-:Y:S02]  /*2280*/  FADD.FTZ R12, R29, R12 ;  /* 0x0000000c1d0c7221 */ /* 0x000fe40000010000 */
[----:B------:R-:W-:Y:S02]  /*2290*/  FADD.FTZ R14, R28, R14 ;  /* 0x0000000e1c0e7221 */ /* 0x000fe40000010000 */
[----:B------:R-:W4:Y:S01]  /*22a0*/  LDS.128 R28, [R39+0x2830] ;  /* 0x00283000271c7984 */ /* 0x000f220000000c00 */
[----:B------:R-:W-:Y:S02]  /*22b0*/  FADD.FTZ R44, R44, R15 ;  /* 0x0000000f2c2c7221 */ /* 0x000fe40000010000 */
[----:B-1----:R-:W-:-:S02]  /*22c0*/  FADD.FTZ R15, R16, R12 ;  /* 0x0000000c100f7221 */ /* 0x002fc40000010000 */
[----:B------:R-:W-:Y:S02]  /*22d0*/  FADD.FTZ R12, R17, R13 ;  /* 0x0000000d110c7221 */ /* 0x000fe40000010000 */
[----:B------:R-:W-:Y:S02]  /*22e0*/  FADD.FTZ R13, R18, R14 ;  /* 0x0000000e120d7221 */ /* 0x000fe40000010000 */
[----:B------:R-:W-:Y:S02]  /*22f0*/  FADD.FTZ R44, R19, R44 ;  /* 0x0000002c132c7221 */ /* 0x000fe40000010000 */
[----:B--2---:R-:W-:Y:S02]  /*2300*/  FADD.FTZ R15, R15, R20 ;  /* 0x000000140f0f7221 */ /* 0x004fe40000010000 */
[----:B------:R-:W-:Y:S02]  /*2310*/  FADD.FTZ R12, R12, R21 ;  /* 0x000000150c0c7221 */ /* 0x000fe40000010000 */
[----:B------:R-:W-:-:S02]  /*2320*/  FADD.FTZ R13, R13, R22 ;  /* 0x000000160d0d7221 */ /* 0x000fc40000010000 */
[----:B------:R-:W-:Y:S02]  /*2330*/  FADD.FTZ R44, R44, R23 ;  /* 0x000000172c2c7221 */ /* 0x000fe40000010000 */
[----:B---3--:R-:W-:Y:S02]  /*2340*/  FADD.FTZ R15, R15, R24 ;  /* 0x000000180f0f7221 */ /* 0x008fe40000010000 */
[----:B------:R-:W-:Y:S02]  /*2350*/  FADD.FTZ R12, R12, R25 ;  /* 0x000000190c0c7221 */ /* 0x000fe40000010000 */
[----:B------:R-:W-:Y:S02]  /*2360*/  FADD.FTZ R13, R13, R26 ;  /* 0x0000001a0d0d7221 */ /* 0x000fe40000010000 */
[----:B------:R-:W-:Y:S02]  /*2370*/  FADD.FTZ R44, R44, R27 ;  /* 0x0000001b2c2c7221 */ /* 0x000fe40000010000 */
[----:B----4-:R-:W-:-:S02]  /*2380*/  FADD.FTZ R28, R15, R28 ;  /* 0x0000001c0f1c7221 */ /* 0x010fc40000010000 */
[----:B------:R-:W-:Y:S02]  /*2390*/  FADD.FTZ R29, R12, R29 ;  /* 0x0000001d0c1d7221 */ /* 0x000fe40000010000 */
[----:B------:R-:W-:Y:S02]  /*23a0*/  FADD.FTZ R30, R13, R30 ;  /* 0x0000001e0d1e7221 */ /* 0x000fe40000010000 */
[----:B------:R-:W-:Y:S02]  /*23b0*/  FADD.FTZ R31, R44, R31 ;  /* 0x0000001f2c1f7221 */ /* 0x000fe40000010000 */
.L_x_8:
[----:B------:R-:W-:Y:S05]  /*23c0*/  BSYNC B0 ;  /* 0x0000000000007941 */ /* 0x000fea0003800000 */
.L_x_7:
[----:B------:R-:W-:Y:S01]  /*23d0*/  BSSY B0, `(.L_x_9) ;  /* 0x0000013000007945 */ /* 0x000fe20003800000 */
[----:B------:R-:W-:Y:S01]  /*23e0*/  HFMA2.MMA R22, -RZ, RZ, 0, 2.384185791015625e-07 ;  /* 0x00000004ff167435 */ /* 0x000fe200000001ff */
[----:B------:R-:W-:Y:S05]  /*23f0*/  @P0 BRA `(.L_x_10) ;  /* 0x0000010000000947 */ /* 0x000fea0003800000 */
[----:B------:R-:W-:Y:S01]  /*2400*/  IMAD R13, R2, 0xa, R36 ;  /* 0x0000000a020d7824 */ /* 0x000fe200078e0224 */
[----:B------:R-:W-:Y:S02]  /*2410*/  MOV R19, UR11 ;  /* 0x0000000b00137c02 */ /* 0x000fe40008000f00 */
[----:B------:R-:W-:Y:S01]  /*2420*/  MOV R15, c[0x0][0x1d8] ;  /* 0x00007600000f7a02 */ /* 0x000fe20000000f00 */
[----:B------:R-:W-:Y:S01]  /*2430*/  IMAD.WIDE R12, R13, R22, c[0x0][0x1b8] ;  /* 0x00006e000d0c7625 */ /* 0x000fe200078e0216 */
[----:B------:R-:W-:-:S02]  /*2440*/  MOV R17, UR10 ;  /* 0x0000000a00117c02 */ /* 0x000fc40008000f00 */
[----:B------:R-:W-:Y:S02]  /*2450*/  MOV R2, c[0x0][0x1dc] ;  /* 0x0000770000027a02 */ /* 0x000fe40000000f00 */
[-C--:B------:R-:W-:Y:S01]  /*2460*/  LEA R18, P0, R19, R12.reuse, 0x2 ;  /* 0x0000000c13127211 */ /* 0x080fe200078010ff */
[----:B------:R1:W-:Y:S01]  /*2470*/  RED.E.ADD.F32.FTZ.RN.STRONG.GPU [R12.64], R28 ;  /* 0x0000001c0c00798e */ /* 0x0003e2000c10e78e */
[-C--:B------:R-:W-:Y:S02]  /*2480*/  LEA R16, P3, R15, R12.reuse, 0x2 ;  /* 0x0000000c0f107211 */ /* 0x080fe400078610ff */
[----:B------:R-:W-:Y:S02]  /*2490*/  LEA R14, P4, R17, R12, 0x2 ;  /* 0x0000000c110e7211 */ /* 0x000fe400078810ff */
[----:B------:R-:W-:Y:S02]  /*24a0*/  IADD3.X R19, R13, UR9, RZ, P0, !PT ;  /* 0x000000090d137c10 */ /* 0x000fe400087fe4ff */
[----:B------:R-:W-:-:S02]  /*24b0*/  LEA.HI.X R17, R15, R13, R2, 0x2, P3 ;  /* 0x0000000d0f117211 */ /* 0x000fc400018f1402 */
[----:B------:R-:W-:Y:S01]  /*24c0*/  IADD3.X R15, R13, UR8, RZ, P4, !PT ;  /* 0x000000080d0f7c10 */ /* 0x000fe2000a7fe4ff */
[----:B------:R1:W-:Y:S04]  /*24d0*/  RED.E.ADD.F32.FTZ.RN.STRONG.GPU [R18.64], R29 ;  /* 0x0000001d1200798e */ /* 0x0003e8000c10e78e */
[----:B------:R1:W-:Y:S04]  /*24e0*/  RED.E.ADD.F32.FTZ.RN.STRONG.GPU [R16.64], R30 ;  /* 0x0000001e1000798e */ /* 0x0003e8000c10e78e */
[----:B------:R1:W-:Y:S02]  /*24f0*/  RED.E.ADD.F32.FTZ.RN.STRONG.GPU [R14.64], R31 ;  /* 0x0000001f0e00798e */ /* 0x0003e4000c10e78e */
.L_x_10:
[----:B------:R-:W-:Y:S05]  /*2500*/  BSYNC B0 ;  /* 0x0000000000007941 */ /* 0x000fea0003800000 */
.L_x_9:
[----:B------:R-:W-:-:S06]  /*2510*/  UISETP.GE.U32.AND UP0, UPT, UR5, 0x2, UPT ;  /* 0x000000020500788c */ /* 0x000fcc000bf06070 */
[----:B------:R-:W-:-:S13]  /*2520*/  PLOP3.LUT P0, PT, PT, PT, UP0, 0x80, 0x0 ;  /* 0x000000000000781c */ /* 0x000fda0003f0f008 */
[----:B------:R-:W-:Y:S05]  /*2530*/  @!P0 BRA `(.L_x_11) ;  /* 0x0000124000008947 */ /* 0x000fea0003800000 */
[----:B------:R-:W2:Y:S01]  /*2540*/  S2R R2, SR_CTAID.Y ;  /* 0x0000000000027919 */ /* 0x000ea20000002600 */
[----:B-1----:R-:W-:-:S05]  /*2550*/  LOP3.LUT R12, R34, 0x1, RZ, 0xc0, !PT ;  /* 0x00000001220c7812 */ /* 0x002fca00078ec0ff */
[----:B------:R-:W-:-:S04]  /*2560*/  IMAD R13, R12, c[0x0][0x10], RZ ;  /* 0x000004000c0d7a24 */ /* 0x000fc800078e02ff */
[----:B------:R-:W-:-:S05]  /*2570*/  IMAD R12, R13, c[0x0][0xc], RZ ;  /* 0x000003000d0c7a24 */ /* 0x000fca00078e02ff */
[----:B------:R-:W-:Y:S02]  /*2580*/  SHF.L.U32 R23, R12, 0x1, RZ ;  /* 0x000000010c177819 */ /* 0x000fe400000006ff */
[----:B--2---:R-:W-:-:S05]  /*2590*/  IADD3 R13, R13, R2, RZ ;  /* 0x000000020d0d7210 */ /* 0x004fca0007ffe0ff */
[----:B------:R-:W-:-:S04]  /*25a0*/  IMAD.WIDE.U32 R12, R13, R22, c[0x0][0x1a8] ;  /* 0x00006a000d0c7625 */ /* 0x000fc800078e0016 */
[----:B------:R-:W-:Y:S01]  /*25b0*/  IMAD.WIDE R22, R23, R22, c[0x0][0x1b0] ;  /* 0x00006c0017167625 */ /* 0x000fe200078e0216 */
[----:B------:R-:W-:Y:S05]  /*25c0*/  @P2 BRA `(.L_x_12) ;  /* 0x0000017000002947 */ /* 0x000fea0003800000 */
[----:B------:R-:W-:Y:S01]  /*25d0*/  IMAD R15, R33, c[0x0][0x10], R2 ;  /* 0x00000400210f7a24 */ /* 0x000fe200078e0202 */
[----:B------:R-:W1:Y:S03]  /*25e0*/  S2R R32, SR_LANEID ;  /* 0x0000000000207919 */ /* 0x000e660000000000 */
[----:B------:R-:W-:-:S05]  /*25f0*/  IMAD.WIDE.U32 R14, R15, 0x8, R22 ;  /* 0x000000080f0e7825 */ /* 0x000fca00078e0016 */
[----:B------:R2:W-:Y:S01]  /*2600*/  STG.E.64 [R14.64], R10 ;  /* 0x0000000a0e007986 */ /* 0x0005e2000c101b0e */
[----:B------:R-:W-:Y:S06]  /*2610*/  MEMBAR.ALL.GPU ;  /* 0x0000000000007992 */ /* 0x000fec000000a000 */
[----:B------:R-:W-:Y:S01]  /*2620*/  VOTEU.ANY UR4, UPT, PT ;  /* 0x0000000000047886 */ /* 0x000fe200038e0100 */
[----:B------:R-:W-:Y:S01]  /*2630*/  LOP3.LUT P0, RZ, R34, 0x2, RZ, 0xc0, !PT ;  /* 0x0000000222ff7812 */ /* 0x000fe2000780c0ff */
[----:B------:R-:W-:Y:S01]  /*2640*/  UFLO.U32 UR13, UR4 ;  /* 0x00000004000d72bd */ /* 0x000fe200080e0000 */
[----:B--2---:R-:W-:Y:S01]  /*2650*/  MOV R14, 0x1 ;  /* 0x00000001000e7802 */ /* 0x004fe20000000f00 */
[----:B------:R-:W-:Y:S01]  /*2660*/  UPOPC UR4, UR4 ;  /* 0x00000004000472bf */ /* 0x000fe20008000000 */
[----:B------:R-:W-:Y:S01]  /*2670*/  SEL R17, RZ, c[0x0][0xc], P0 ;  /* 0x00000300ff117a07 */ /* 0x000fe20000000000 */
[----:B------:R-:W-:-:S00]  /*2680*/  ERRBAR ;  /* 0x00000000000079ab */ /* 0x000fc00000000000 */
[----:B------:R-:W-:Y:S02]  /*2690*/  SEL R14, R14, 0xffffffff, !P0 ;  /* 0xffffffff0e0e7807 */ /* 0x000fe40004000000 */
[----:B-1----:R-:W-:-:S02]  /*26a0*/  ISETP.EQ.U32.AND P3, PT, R32, UR13, PT ;  /* 0x0000000d20007c0c */ /* 0x002fc4000bf62070 */
[----:B------:R-:W-:Y:S01]  /*26b0*/  ISETP.NE.AND P0, PT, R17, -0x1, PT ;  /* 0xffffffff1100780c */ /* 0x000fe20003f05270 */
[----:B------:R-:W-:-:S10]  /*26c0*/  IMAD R15, R14, UR4, RZ ;  /* 0x000000040e0f7c24 */ /* 0x000fd4000f8e02ff */
[----:B------:R1:W-:Y:S02]  /*26d0*/  @P3 RED.E.ADD.S32.STRONG.GPU [R12.64], R15 ;  /* 0x0000000f0c00398e */ /* 0x0003e4000c10e38e */
[----:B------:R-:W-:Y:S05]  /*26e0*/  @!P0 BRA `(.L_x_12) ;  /* 0x0000005000008947 */ /* 0x000fea0003800000 */
.L_x_13:
[----:B------:R-:W2:Y:S01]  /*26f0*/  LDG.E.STRONG.GPU R14, [R12.64] ;  /* 0x0000000e0c0e7981 */ /* 0x000ea2000c1ef900 */
[----:B------:R-:W-:Y:S01]  /*2700*/  YIELD ;  /* 0x0000000000007946 */ /* 0x000fe20003800000 */
[----:B--2---:R-:W-:Y:S01]  /*2710*/  ISETP.NE.AND P0, PT, R14, R17, PT ;  /* 0x000000110e00720c */ /* 0x004fe20003f05270 */
[----:B------:R-:W-:-:S12]  /*2720*/  CCTL.IVALL ;  /* 0x00000000ff00798f */ /* 0x000fd80002000000 */
[----:B------:R-:W-:Y:S05]  /*2730*/  @P0 BRA `(.L_x_13) ;  /* 0xffffffb000000947 */ /* 0x000fea000383ffff */
.L_x_12:
[----:B------:R-:W-:Y:S01]  /*2740*/  ISETP.NE.AND P0, PT, RZ, c[0x0][0xc], PT ;  /* 0x00000300ff007a0c */ /* 0x000fe20003f05270 */
[----:B------:R-:W-:Y:S01]  /*2750*/  WARPSYNC 0xffffffff ;  /* 0xffffffff00007948 */ /* 0x000fe20003800000 */
[----:B------:R-:W-:Y:S11]  /*2760*/  BAR.SYNC.DEFER_BLOCKING 0x0 ;  /* 0x0000000000007b1d */ /* 0x000ff60000010000 */
[----:B------:R-:W-:Y:S05]  /*2770*/  @!P0 BRA `(.L_x_11) ;  /* 0x0000100000008947 */ /* 0x000fea0003800000 */
[----:B------:R-:W-:Y:S01]  /*2780*/  UIADD3 UR4, UR5, -0x1, URZ ;  /* 0xffffffff05047890 */ /* 0x000fe2000fffe03f */
[----:B------:R-:W-:-:S03]  /*2790*/  HFMA2.MMA R20, -RZ, RZ, 0, 0 ;  /* 0x00000000ff147435 */ /* 0x000fc600000001ff */
[----:B------:R-:W-:-:S06]  /*27a0*/  UISETP.GE.U32.AND UP0, UPT, UR4, 0x3, UPT ;  /* 0x000000030400788c */ /* 0x000fcc000bf06070 */
[----:B------:R-:W-:-:S13]  /*27b0*/  PLOP3.LUT P0, PT, PT, PT, UP0, 0x80, 0x0 ;  /* 0x000000000000781c */ /* 0x000fda0003f0f008 */
[----:B------:R-:W-:Y:S05]  /*27c0*/  @!P0 BRA `(.L_x_14) ;  /* 0x00000de000008947 */ /* 0x000fea0003800000 */
[----:B------:R-:W-:Y:S01]  /*27d0*/  ULOP3.LUT UR4, UR5, 0x3, URZ, 0xc0, !UPT ;  /* 0x0000000305047892 */ /* 0x000fe2000f8ec03f */
[----:B------:R-:W-:Y:S02]  /*27e0*/  MOV R20, RZ ;  /* 0x000000ff00147202 */ /* 0x000fe40000000f00 */
[----:B------:R-:W-:Y:S02]  /*27f0*/  ULDC UR5, c[0x0][0xc] ;  /* 0x0000030000057ab9 */ /* 0x000fe40000000800 */
[----:B------:R-:W-:-:S06]  /*2800*/  UIADD3 UR4, -UR4, UR5, URZ ;  /* 0x0000000504047290 */ /* 0x000fcc000fffe13f */
[----:B------:R-:W-:-:S13]  /*2810*/  ISETP.LT.AND P0, PT, RZ, UR4, PT ;  /* 0x00000004ff007c0c */ /* 0x000fda000bf01270 */
[----:B------:R-:W-:Y:S05]  /*2820*/  @!P0 BRA `(.L_x_15) ;  /* 0x00000b9000008947 */ /* 0x000fea0003800000 */
[----:B------:R-:W-:Y:S01]  /*2830*/  UISETP.GT.AND UP0, UPT, UR4, 0xc, UPT ;  /* 0x0000000c0400788c */ /* 0x000fe2000bf04270 */
[----:B------:R-:W-:-:S05]  /*2840*/  PLOP3.LUT P0, PT, PT, PT, PT, 0x80, 0x0 ;  /* 0x000000000000781c */ /* 0x000fca0003f0f070 */
[----:B------:R-:W-:-:S13]  /*2850*/  PLOP3.LUT P3, PT, PT, PT, UP0, 0x80, 0x0 ;  /* 0x000000000000781c */ /* 0x000fda0003f6f008 */
[----:B------:R-:W-:Y:S05]  /*2860*/  @!P3 BRA `(.L_x_16) ;  /* 0x000007500000b947 */ /* 0x000fea0003800000 */
[----:B------:R-:W-:Y:S02]  /*2870*/  PLOP3.LUT P0, PT, PT, PT, PT, 0x8, 0x0 ;  /* 0x000000000000781c */ /* 0x000fe40003f0e170 */
.L_x_17:
[C---:B-1----:R-:W-:Y:S02]  /*2880*/  IADD3 R15, R20.reuse, 0x1, RZ ;  /* 0x00000001140f7810 */ /* 0x042fe40007ffe0ff */
[CC--:B------:R-:W-:Y:S02]  /*2890*/  ISETP.EQ.OR P3, PT, R20.reuse, R33.reuse, P2 ;  /* 0x000000211400720c */ /* 0x0c0fe40001762670 */
[-C--:B------:R-:W-:Y:S02]  /*28a0*/  ISETP.EQ.OR P4, PT, R15, R33.reuse, P2 ;  /* 0x000000210f00720c */ /* 0x080fe40001782670 */
[C---:B------:R-:W-:Y:S02]  /*28b0*/  IADD3 R17, R20.reuse, 0x2, RZ ;  /* 0x0000000214117810 */ /* 0x040fe40007ffe0ff */
[----:B------:R-:W-:Y:S02]  /*28c0*/  IADD3 R19, R20, 0x3, RZ ;  /* 0x0000000314137810 */ /* 0x000fe40007ffe0ff */
[----:B------:R-:W-:-:S02]  /*28d0*/  ISETP.EQ.OR P6, PT, R17, R33, P2 ;  /* 0x000000211100720c */ /* 0x000fc400017c2670 */
[----:B------:R-:W-:-:S03]  /*28e0*/  ISETP.EQ.OR P5, PT, R19, R33, P2 ;  /* 0x000000211300720c */ /* 0x000fc600017a2670 */
[--C-:B------:R-:W-:Y:S02]  /*28f0*/  @!P3 IMAD R13, R20, c[0x0][0x10], R2.reuse ;  /* 0x00000400140dba24 */ /* 0x100fe400078e0202 */
[----:B------:R-:W-:Y:S02]  /*2900*/  @!P4 IMAD R15, R15, c[0x0][0x10], R2 ;  /* 0x000004000f0fca24 */ /* 0x000fe400078e0202 */
[----:B------:R-:W-:-:S04]  /*2910*/  @!P3 IMAD.WIDE.U32 R12, R13, 0x8, R22 ;  /* 0x000000080d0cb825 */ /* 0x000fc800078e0016 */
[----:B------:R-:W-:Y:S02]  /*2920*/  @!P4 IMAD.WIDE.U32 R14, R15, 0x8, R22 ;  /* 0x000000080f0ec825 */ /* 0x000fe400078e0016 */
[----:B------:R-:W2:Y:S02]  /*2930*/  @!P3 LDG.E.64 R12, [R12.64] ;  /* 0x0000000e0c0cb981 */ /* 0x000ea4000c1e1b00 */
[--C-:B------:R-:W-:Y:S02]  /*2940*/  @!P6 IMAD R17, R17, c[0x0][0x10], R2.reuse ;  /* 0x000004001111ea24 */ /* 0x100fe400078e0202 */
[----:B------:R-:W-:Y:S01]  /*2950*/  @!P5 IMAD R19, R19, c[0x0][0x10], R2 ;  /* 0x000004001313da24 */ /* 0x000fe200078e0202 */
[----:B------:R-:W3:Y:S01]  /*2960*/  @!P4 LDG.E.64 R14, [R14.64] ;  /* 0x0000000e0e0ec981 */ /* 0x000ee2000c1e1b00 */
[----:B------:R-:W-:-:S04]  /*2970*/  @!P6 IMAD.WIDE.U32 R16, R17, 0x8, R22 ;  /* 0x000000081110e825 */ /* 0x000fc800078e0016 */
[----:B------:R-:W-:Y:S02]  /*2980*/  @!P5 IMAD.WIDE.U32 R18, R19, 0x8, R22 ;  /* 0x000000081312d825 */ /* 0x000fe400078e0016 */
[----:B------:R-:W4:Y:S04]  /*2990*/  @!P6 LDG.E.64 R16, [R16.64] ;  /* 0x0000000e1010e981 */ /* 0x000f28000c1e1b00 */
[----:B------:R-:W5:Y:S01]  /*29a0*/  @!P5 LDG.E.64 R18, [R18.64] ;  /* 0x0000000e1212d981 */ /* 0x000f62000c1e1b00 */
[----:B------:R-:W-:Y:S01]  /*29b0*/  IADD3 R21, R20, 0x4, RZ ;  /* 0x0000000414157810 */ /* 0x000fe20007ffe0ff */
[----:B0-2---:R-:W-:Y:S01]  /*29c0*/  @!P3 FADD.FTZ R10, R10, R12 ;  /* 0x0000000c0a0ab221 */ /* 0x005fe20000010000 */
[----:B------:R-:W-:Y:S01]  /*29d0*/  IADD3 R12, R20, 0x5, RZ ;  /* 0x00000005140c7810 */ /* 0x000fe20007ffe0ff */
[----:B------:R-:W-:Y:S01]  /*29e0*/  @!P3 FADD.FTZ R11, R11, R13 ;  /* 0x0000000d0b0bb221 */ /* 0x000fe20000010000 */
[-C--:B------:R-:W-:Y:S01]  /*29f0*/  ISETP.EQ.OR P3, PT, R21, R33.reuse, P2 ;  /* 0x000000211500720c */ /* 0x080fe20001762670 */
[----:B---3--:R-:W-:Y:S01]  /*2a00*/  @!P4 FADD.FTZ R10, R10, R14 ;  /* 0x0000000e0a0ac221 */ /* 0x008fe20000010000 */
[----:B------:R-:W-:Y:S01]  /*2a10*/  IADD3 R14, R20, 0x6, RZ ;  /* 0x00000006140e7810 */ /* 0x000fe20007ffe0ff */
[----:B------:R-:W-:Y:S01]  /*2a20*/  @!P4 FADD.FTZ R11, R11, R15 ;  /* 0x0000000f0b0bc221 */ /* 0x000fe20000010000 */
[-C--:B------:R-:W-:Y:S01]  /*2a30*/  ISETP.EQ.OR P4, PT, R12, R33.reuse, P2 ;  /* 0x000000210c00720c */ /* 0x080fe20001782670 */
[----:B----4-:R-:W-:Y:S01]  /*2a40*/  @!P6 FADD.FTZ R10, R10, R16 ;  /* 0x000000100a0ae221 */ /* 0x010fe20000010000 */
[----:B------:R-:W-:Y:S01]  /*2a50*/  IADD3 R16, R20, 0x7, RZ ;  /* 0x0000000714107810 */ /* 0x000fe20007ffe0ff */
[----:B------:R-:W-:Y:S01]  /*2a60*/  @!P6 FADD.FTZ R11, R11, R17 ;  /* 0x000000110b0be221 */ /* 0x000fe20000010000 */
[----:B------:R-:W-:Y:S01]  /*2a70*/  ISETP.EQ.OR P6, PT, R14, R33, P2 ;  /* 0x000000210e00720c */ /* 0x000fe200017c2670 */
[----:B-----5:R-:W-:-:S02]  /*2a80*/  @!P5 FADD.FTZ R10, R10, R18 ;  /* 0x000000120a0ad221 */ /* 0x020fc40000010000 */
[----:B------:R-:W-:Y:S01]  /*2a90*/  @!P5 FADD.FTZ R11, R11, R19 ;  /* 0x000000130b0bd221 */ /* 0x000fe20000010000 */
[----:B------:R-:W-:Y:S01]  /*2aa0*/  ISETP.EQ.OR P5, PT, R16, R33, P2 ;  /* 0x000000211000720c */ /* 0x000fe200017a2670 */
[----:B------:R-:W-:-:S04]  /*2ab0*/  @!P3 IMAD R13, R21, c[0x0][0x10], R2 ;  /* 0x00000400150dba24 */ /* 0x000fc800078e0202 */
[----:B------:R-:W-:Y:S02]  /*2ac0*/  @!P4 IMAD R15, R12, c[0x0][0x10], R2 ;  /* 0x000004000c0fca24 */ /* 0x000fe400078e0202 */
[----:B------:R-:W-:-:S04]  /*2ad0*/  @!P3 IMAD.WIDE.U32 R12, R13, 0x8, R22 ;  /* 0x000000080d0cb825 */ /* 0x000fc800078e0016 */
[----:B------:R-:W-:Y:S02]  /*2ae0*/  @!P6 IMAD R17, R14, c[0x0][0x10], R2 ;  /* 0x000004000e11ea24 */ /* 0x000fe400078e0202 */
[----:B------:R-:W-:Y:S01]  /*2af0*/  @!P4 IMAD.WIDE.U32 R14, R15, 0x8, R22 ;  /* 0x000000080f0ec825 */ /* 0x000fe200078e0016 */
[----:B------:R-:W2:Y:S03]  /*2b00*/  @!P3 LDG.E.64 R12, [R12.64] ;  /* 0x0000000e0c0cb981 */ /* 0x000ea6000c1e1b00 */
[----:B------:R-:W-:Y:S02]  /*2b10*/  @!P5 IMAD R19, R16, c[0x0][0x10], R2 ;  /* 0x000004001013da24 */ /* 0x000fe400078e0202 */
[--C-:B------:R-:W-:Y:S01]  /*2b20*/  @!P6 IMAD.WIDE.U32 R16, R17, 0x8, R22.reuse ;  /* 0x000000081110e825 */ /* 0x100fe200078e0016 */
[----:B------:R-:W3:Y:S03]  /*2b30*/  @!P4 LDG.E.64 R14, [R14.64] ;  /* 0x0000000e0e0ec981 */ /* 0x000ee6000c1e1b00 */
[----:B------:R-:W-:-:S02]  /*2b40*/  @!P5 IMAD.WIDE.U32 R18, R19, 0x8, R22 ;  /* 0x000000081312d825 */ /* 0x000fc400078e0016 */
[----:B------:R-:W4:Y:S04]  /*2b50*/  @!P6 LDG.E.64 R16, [R16.64] ;  /* 0x0000000e1010e981 */ /* 0x000f28000c1e1b00 */
[----:B------:R-:W5:Y:S01]  /*2b60*/  @!P5 LDG.E.64 R18, [R18.64] ;  /* 0x0000000e1212d981 */ /* 0x000f62000c1e1b00 */
[C---:B------:R-:W-:Y:S02]  /*2b70*/  IADD3 R21, R20.reuse, 0x8, RZ ;  /* 0x0000000814157810 */ /* 0x040fe40007ffe0ff */
[C---:B------:R-:W-:Y:S02]  /*2b80*/  IADD3 R24, R20.reuse, 0x9, RZ ;  /* 0x0000000914187810 */ /* 0x040fe40007ffe0ff */
[----:B------:R-:W-:Y:S01]  /*2b90*/  IADD3 R25, R20, 0xb, RZ ;  /* 0x0000000b14197810 */ /* 0x000fe20007ffe0ff */
[----:B--2---:R-:W-:-:S02]  /*2ba0*/  @!P3 FADD.FTZ R10, R10, R12 ;  /* 0x0000000c0a0ab221 */ /* 0x004fc40000010000 */
[----:B------:R-:W-:Y:S01]  /*2bb0*/  @!P3 FADD.FTZ R11, R11, R13 ;  /* 0x0000000d0b0bb221 */ /* 0x000fe20000010000 */
[-C--:B------:R-:W-:Y:S01]  /*2bc0*/  ISETP.EQ.OR P3, PT, R21, R33.reuse, P2 ;  /* 0x000000211500720c */ /* 0x080fe20001762670 */
[----:B---3--:R-:W-:Y:S02]  /*2bd0*/  @!P4 FADD.FTZ R10, R10, R14 ;  /* 0x0000000e0a0ac221 */ /* 0x008fe40000010000 */
[----:B------:R-:W-:Y:S01]  /*2be0*/  @!P4 FADD.FTZ R11, R11, R15 ;  /* 0x0000000f0b0bc221 */ /* 0x000fe20000010000 */
[-C--:B------:R-:W-:Y:S01]  /*2bf0*/  ISETP.EQ.OR P4, PT, R24, R33.reuse, P2 ;  /* 0x000000211800720c */ /* 0x080fe20001782670 */
[----:B----4-:R-:W-:Y:S01]  /*2c00*/  @!P6 FADD.FTZ R10, R10, R16 ;  /* 0x000000100a0ae221 */ /* 0x010fe20000010000 */
[----:B------:R-:W-:Y:S01]  /*2c10*/  IADD3 R16, R20, 0xa, RZ ;  /* 0x0000000a14107810 */ /* 0x000fe20007ffe0ff */
[----:B------:R-:W-:Y:S02]  /*2c20*/  @!P6 FADD.FTZ R11, R11, R17 ;  /* 0x000000110b0be221 */ /* 0x000fe40000010000 */
[----:B-----5:R-:W-:Y:S01]  /*2c30*/  @!P5 FADD.FTZ R10, R10, R18 ;  /* 0x000000120a0ad221 */ /* 0x020fe20000010000 */
[----:B------:R-:W-:-:S03]  /*2c40*/  ISETP.EQ.OR P6, PT, R16, R33, P2 ;  /* 0x000000211000720c */ /* 0x000fc600017c2670 */
[----:B------:R-:W-:Y:S02]  /*2c50*/  @!P3 IMAD R13, R21, c[0x0][0x10], R2 ;  /* 0x00000400150dba24 */ /* 0x000fe400078e0202 */
[----:B------:R-:W-:Y:S01]  /*2c60*/  @!P5 FADD.FTZ R11, R11, R19 ;  /* 0x000000130b0bd221 */ /* 0x000fe20000010000 */
[----:B------:R-:W-:Y:S01]  /*2c70*/  ISETP.EQ.OR P5, PT, R25, R33, P2 ;  /* 0x000000211900720c */ /* 0x000fe200017a2670 */
[----:B------:R-:W-:-:S04]  /*2c80*/  @!P3 IMAD.WIDE.U32 R12, R13, 0x8, R22 ;  /* 0x000000080d0cb825 */ /* 0x000fc800078e0016 */
[----:B------:R-:W-:Y:S02]  /*2c90*/  @!P4 IMAD R15, R24, c[0x0][0x10], R2 ;  /* 0x00000400180fca24 */ /* 0x000fe400078e0202 */
[----:B------:R-:W2:Y:S02]  /*2ca0*/  @!P3 LDG.E.64 R12, [R12.64] ;  /* 0x0000000e0c0cb981 */ /* 0x000ea4000c1e1b00 */
[----:B------:R-:W-:-:S04]  /*2cb0*/  @!P4 IMAD.WIDE.U32 R14, R15, 0x8, R22 ;  /* 0x000000080f0ec825 */ /* 0x000fc800078e0016 */
[--C-:B------:R-:W-:Y:S02]  /*2cc0*/  @!P6 IMAD R17, R16, c[0x0][0x10], R2.reuse ;  /* 0x000004001011ea24 */ /* 0x100fe400078e0202 */
[----:B------:R-:W3:Y:S01]  /*2cd0*/  @!P4 LDG.E.64 R14, [R14.64] ;  /* 0x0000000e0e0ec981 */ /* 0x000ee2000c1e1b00 */
[----:B------:R-:W-:Y:S02]  /*2ce0*/  @!P5 IMAD R19, R25, c[0x0][0x10], R2 ;  /* 0x000004001913da24 */ /* 0x000fe400078e0202 */
[----:B------:R-:W-:-:S04]  /*2cf0*/  @!P6 IMAD.WIDE.U32 R16, R17, 0x8, R22 ;  /* 0x000000081110e825 */ /* 0x000fc800078e0016 */
[----:B------:R-:W-:Y:S02]  /*2d00*/  @!P5 IMAD.WIDE.U32 R18, R19, 0x8, R22 ;  /* 0x000000081312d825 */ /* 0x000fe400078e0016 */
[----:B------:R-:W4:Y:S04]  /*2d10*/  @!P6 LDG.E.64 R16, [R16.64] ;  /* 0x0000000e1010e981 */ /* 0x000f28000c1e1b00 */
[----:B------:R-:W5:Y:S01]  /*2d20*/  @!P5 LDG.E.64 R18, [R18.64] ;  /* 0x0000000e1212d981 */ /* 0x000f62000c1e1b00 */
[----:B------:R-:W-:Y:S01]  /*2d30*/  IADD3 R21, R20, 0xc, RZ ;  /* 0x0000000c14157810 */ /* 0x000fe20007ffe0ff */
[----:B--2---:R-:W-:Y:S01]  /*2d40*/  @!P3 FADD.FTZ R10, R10, R12 ;  /* 0x0000000c0a0ab221 */ /* 0x004fe20000010000 */
[----:B------:R-:W-:Y:S01]  /*2d50*/  IADD3 R12, R20, 0xd, RZ ;  /* 0x0000000d140c7810 */ /* 0x000fe20007ffe0ff */
[----:B------:R-:W-:Y:S01]  /*2d60*/  @!P3 FADD.FTZ R11, R11, R13 ;  /* 0x0000000d0b0bb221 */ /* 0x000fe20000010000 */
[----:B------:R-:W-:Y:S01]  /*2d70*/  ISETP.EQ.OR P3, PT, R21, R33, P2 ;  /* 0x000000211500720c */ /* 0x000fe20001762670 */
[----:B---3--:R-:W-:-:S02]  /*2d80*/  @!P4 FADD.FTZ R10, R10, R14 ;  /* 0x0000000e0a0ac221 */ /* 0x008fc40000010000 */
[----:B------:R-:W-:Y:S01]  /*2d90*/  @!P4 FADD.FTZ R11, R11, R15 ;  /* 0x0000000f0b0bc221 */ /* 0x000fe20000010000 */
[-C--:B------:R-:W-:Y:S02]  /*2da0*/  ISETP.EQ.OR P4, PT, R12, R33.reuse, P2 ;  /* 0x000000210c00720c */ /* 0x080fe40001782670 */
[----:B------:R-:W-:Y:S01]  /*2db0*/  IADD3 R14, R20, 0xe, RZ ;  /* 0x0000000e140e7810 */ /* 0x000fe20007ffe0ff */
[----:B----4-:R-:W-:Y:S01]  /*2dc0*/  @!P6 FADD.FTZ R10, R10, R16 ;  /* 0x000000100a0ae221 */ /* 0x010fe20000010000 */
[----:B------:R-:W-:Y:S01]  /*2dd0*/  IADD3 R16, R20, 0xf, RZ ;  /* 0x0000000f14107810 */ /* 0x000fe20007ffe0ff */
[----:B------:R-:W-:Y:S01]  /*2de0*/  @!P6 FADD.FTZ R11, R11, R17 ;  /* 0x000000110b0be221 */ /* 0x000fe20000010000 */
[----:B------:R-:W-:-:S03]  /*2df0*/  ISETP.EQ.OR P6, PT, R14, R33, P2 ;  /* 0x000000210e00720c */ /* 0x000fc600017c2670 */
[----:B------:R-:W-:Y:S02]  /*2e00*/  @!P3 IMAD R13, R21, c[0x0][0x10], R2 ;  /* 0x00000400150dba24 */ /* 0x000fe400078e0202 */
[----:B-----5:R-:W-:Y:S02]  /*2e10*/  @!P5 FADD.FTZ R10, R10, R18 ;  /* 0x000000120a0ad221 */ /* 0x020fe40000010000 */
[----:B------:R-:W-:Y:S01]  /*2e20*/  @!P5 FADD.FTZ R11, R11, R19 ;  /* 0x000000130b0bd221 */ /* 0x000fe20000010000 */
[----:B------:R-:W-:Y:S01]  /*2e30*/  ISETP.EQ.OR P5, PT, R16, R33, P2 ;  /* 0x000000211000720c */ /* 0x000fe200017a2670 */
[----:B------:R-:W-:Y:S02]  /*2e40*/  @!P4 IMAD R15, R12, c[0x0][0x10], R2 ;  /* 0x000004000c0fca24 */ /* 0x000fe400078e0202 */
[----:B------:R-:W-:-:S04]  /*2e50*/  @!P3 IMAD.WIDE.U32 R12, R13, 0x8, R22 ;  /* 0x000000080d0cb825 */ /* 0x000fc800078e0016 */
[----:B------:R-:W-:Y:S02]  /*2e60*/  @!P6 IMAD R17, R14, c[0x0][0x10], R2 ;  /* 0x000004000e11ea24 */ /* 0x000fe400078e0202 */
[----:B------:R-:W2:Y:S01]  /*2e70*/  @!P3 LDG.E.64 R12, [R12.64] ;  /* 0x0000000e0c0cb981 */ /* 0x000ea2000c1e1b00 */
[----:B------:R-:W-:-:S04]  /*2e80*/  @!P4 IMAD.WIDE.U32 R14, R15, 0x8, R22 ;  /* 0x000000080f0ec825 */ /* 0x000fc800078e0016 */
[----:B------:R-:W-:Y:S02]  /*2e90*/  @!P5 IMAD R19, R16, c[0x0][0x10], R2 ;  /* 0x000004001013da24 */ /* 0x000fe400078e0202 */
[--C-:B------:R-:W-:Y:S01]  /*2ea0*/  @!P6 IMAD.WIDE.U32 R16, R17, 0x8, R22.reuse ;  /* 0x000000081110e825 */ /* 0x100fe200078e0016 */
[----:B------:R-:W3:Y:S03]  /*2eb0*/  @!P4 LDG.E.64 R14, [R14.64] ;  /* 0x0000000e0e0ec981 */ /* 0x000ee6000c1e1b00 */
[----:B------:R-:W-:Y:S02]  /*2ec0*/  @!P5 IMAD.WIDE.U32 R18, R19, 0x8, R22 ;  /* 0x000000081312d825 */ /* 0x000fe400078e0016 */
[----:B------:R-:W4:Y:S04]  /*2ed0*/  @!P6 LDG.E.64 R16, [R16.64] ;  /* 0x0000000e1010e981 */ /* 0x000f28000c1e1b00 */
[----:B------:R-:W5:Y:S01]  /*2ee0*/  @!P5 LDG.E.64 R18, [R18.64] ;  /* 0x0000000e1212d981 */ /* 0x000f62000c1e1b00 */
[----:B------:R-:W-:-:S04]  /*2ef0*/  UIADD3 UR4, UR4, -0x10, URZ ;  /* 0xfffffff004047890 */ /* 0x000fc8000fffe03f */
[----:B------:R-:W-:Y:S01]  /*2f00*/  UISETP.GT.AND UP0, UPT, UR4, 0xc, UPT ;  /* 0x0000000c0400788c */ /* 0x000fe2000bf04270 */
[----:B------:R-:W-:Y:S01]  /*2f10*/  IADD3 R20, R20, 0x10, RZ ;  /* 0x0000001014147810 */ /* 0x000fe20007ffe0ff */
[----:B--2---:R-:W-:Y:S02]  /*2f20*/  @!P3 FADD.FTZ R10, R10, R12 ;  /* 0x0000000c0a0ab221 */ /* 0x004fe40000010000 */
[----:B------:R-:W-:Y:S02]  /*2f30*/  @!P3 FADD.FTZ R11, R11, R13 ;  /* 0x0000000d0b0bb221 */ /* 0x000fe40000010000 */
[----:B------:R-:W-:Y:S01]  /*2f40*/  PLOP3.LUT P3, PT, PT, PT, UP0, 0x80, 0x0 ;  /* 0x000000000000781c */ /* 0x000fe20003f6f008 */
[----:B---3--:R-:W-:Y:S02]  /*2f50*/  @!P4 FADD.FTZ R10, R10, R14 ;  /* 0x0000000e0a0ac221 */ /* 0x008fe40000010000 */
[----:B------:R-:W-:Y:S02]  /*2f60*/  @!P4 FADD.FTZ R11, R11, R15 ;  /* 0x0000000f0b0bc221 */ /* 0x000fe40000010000 */
[----:B----4-:R-:W-:-:S02]  /*2f70*/  @!P6 FADD.FTZ R10, R10, R16 ;  /* 0x000000100a0ae221 */ /* 0x010fc40000010000 */
[----:B------:R-:W-:Y:S02]  /*2f80*/  @!P6 FADD.FTZ R11, R11, R17 ;  /* 0x000000110b0be221 */ /* 0x000fe40000010000 */
[----:B-----5:R-:W-:Y:S02]  /*2f90*/  @!P5 FADD.FTZ R10, R10, R18 ;  /* 0x000000120a0ad221 */ /* 0x020fe40000010000 */
[----:B------:R-:W-:Y:S02]  /*2fa0*/  @!P5 FADD.FTZ R11, R11, R19 ;  /* 0x000000130b0bd221 */ /* 0x000fe40000010000 */
[----:B------:R-:W-:Y:S05]  /*2fb0*/  @P3 BRA `(.L_x_17) ;  /* 0xfffff8c000003947 */ /* 0x000fea000383ffff */
.L_x_16:
[----:B------:R-:W-:-:S06]  /*2fc0*/  UISETP.GT.AND UP0, UPT, UR4, 0x4, UPT ;  /* 0x000000040400788c */ /* 0x000fcc000bf04270 */
[----:B------:R-:W-:-:S13]  /*2fd0*/  PLOP3.LUT P3, PT, PT, PT, UP0, 0x80, 0x0 ;  /* 0x000000000000781c */ /* 0x000fda0003f6f008 */
[----:B------:R-:W-:Y:S05]  /*2fe0*/  @!P3 BRA `(.L_x_18) ;  /* 0x000003b00000b947 */ /* 0x000fea0003800000 */
[C---:B-1----:R-:W-:Y:S02]  /*2ff0*/  IADD3 R15, R20.reuse, 0x1, RZ ;  /* 0x00000001140f7810 */ /* 0x042fe40007ffe0ff */
[CC--:B------:R-:W-:Y:S02]  /*3000*/  ISETP.EQ.OR P5, PT, R20.reuse, R33.reuse, P2 ;  /* 0x000000211400720c */ /* 0x0c0fe400017a2670 */
[----:B------:R-:W-:Y:S02]  /*3010*/  IADD3 R17, R20, 0x2, RZ ;  /* 0x0000000214117810 */ /* 0x000fe40007ffe0ff */
[-C--:B------:R-:W-:Y:S02]  /*3020*/  ISETP.EQ.OR P6, PT, R15, R33.reuse, P2 ;  /* 0x000000210f00720c */ /* 0x080fe400017c2670 */
[----:B------:R-:W-:-:S07]  /*3030*/  ISETP.EQ.OR P3, PT, R17, R33, P2 ;  /* 0x000000211100720c */ /* 0x000fce0001762670 */
[----:B------:R-:W-:-:S04]  /*3040*/  @!P5 IMAD R13, R20, c[0x0][0x10], R2 ;  /* 0x00000400140dda24 */ /* 0x000fc800078e0202 */
[----:B------:R-:W-:Y:S02]  /*3050*/  @!P6 IMAD R15, R15, c[0x0][0x10], R2 ;  /* 0x000004000f0fea24 */ /* 0x000fe400078e0202 */
[----:B------:R-:W-:-:S04]  /*3060*/  @!P5 IMAD.WIDE.U32 R12, R13, 0x8, R22 ;  /* 0x000000080d0cd825 */ /* 0x000fc800078e0016 */
[----:B------:R-:W-:Y:S02]  /*3070*/  @!P3 IMAD R17, R17, c[0x0][0x10], R2 ;  /* 0x000004001111ba24 */ /* 0x000fe400078e0202 */
[--C-:B------:R-:W-:Y:S01]  /*3080*/  @!P6 IMAD.WIDE.U32 R14, R15, 0x8, R22.reuse ;  /* 0x000000080f0ee825 */ /* 0x100fe200078e0016 */
[----:B------:R-:W2:Y:S03]  /*3090*/  @!P5 LDG.E.64 R12, [R12.64] ;  /* 0x0000000e0c0cd981 */ /* 0x000ea6000c1e1b00 */
[----:B------:R-:W-:Y:S02]  /*30a0*/  @!P3 IMAD.WIDE.U32 R16, R17, 0x8, R22 ;  /* 0x000000081110b825 */ /* 0x000fe400078e0016 */
[----:B------:R-:W3:Y:S04]  /*30b0*/  @!P6 LDG.E.64 R14, [R14.64] ;  /* 0x0000000e0e0ee981 */ /* 0x000ee8000c1e1b00 */
[----:B------:R-:W4:Y:S01]  /*30c0*/  @!P3 LDG.E.64 R16, [R16.64] ;  /* 0x0000000e1010b981 */ /* 0x000f22000c1e1b00 */
[----:B------:R-:W-:-:S02]  /*30d0*/  IADD3 R18, R20, 0x3, RZ ;  /* 0x0000000314127810 */ /* 0x000fc40007ffe0ff */
[----:B------:R-:W-:Y:S02]  /*30e0*/  IADD3 R24, R20, 0x4, RZ ;  /* 0x0000000414187810 */ /* 0x000fe40007ffe0ff */
[-C--:B------:R-:W-:Y:S02]  /*30f0*/  ISETP.EQ.OR P0, PT, R18, R33.reuse, P2 ;  /* 0x000000211200720c */ /* 0x080fe40001702670 */
[C---:B------:R-:W-:Y:S02]  /*3100*/  ISETP.EQ.OR P4, PT, R24.reuse, R33, P2 ;  /* 0x000000211800720c */ /* 0x040fe40001782670 */
[C---:B------:R-:W-:Y:S02]  /*3110*/  IADD3 R19, R24.reuse, 0x1, RZ ;  /* 0x0000000118137810 */ /* 0x040fe40007ffe0ff */
[C---:B------:R-:W-:Y:S02]  /*3120*/  IADD3 R21, R24.reuse, 0x2, RZ ;  /* 0x0000000218157810 */ /* 0x040fe40007ffe0ff */
[----:B------:R-:W-:Y:S01]  /*3130*/  IADD3 R20, R24, 0x3, RZ ;  /* 0x0000000318147810 */ /* 0x000fe20007ffe0ff */
[----:B0-2---:R-:W-:-:S02]  /*3140*/  @!P5 FADD.FTZ R10, R10, R12 ;  /* 0x0000000c0a0ad221 */ /* 0x005fc40000010000 */
[----:B------:R-:W-:Y:S01]  /*3150*/  @!P5 FADD.FTZ R11, R11, R13 ;  /* 0x0000000d0b0bd221 */ /* 0x000fe20000010000 */
[-C--:B------:R-:W-:Y:S01]  /*3160*/  ISETP.EQ.OR P5, PT, R19, R33.reuse, P2 ;  /* 0x000000211300720c */ /* 0x080fe200017a2670 */
[----:B------:R-:W-:Y:S02]  /*3170*/  @!P0 IMAD R13, R18, c[0x0][0x10], R2 ;  /* 0x00000400120d8a24 */ /* 0x000fe400078e0202 */
[----:B---3--:R-:W-:Y:S02]  /*3180*/  @!P6 FADD.FTZ R10, R10, R14 ;  /* 0x0000000e0a0ae221 */ /* 0x008fe40000010000 */
[----:B------:R-:W-:Y:S01]  /*3190*/  @!P6 FADD.FTZ R11, R11, R15 ;  /* 0x0000000f0b0be221 */ /* 0x000fe20000010000 */
[-C--:B------:R-:W-:Y:S01]  /*31a0*/  ISETP.EQ.OR P6, PT, R21, R33.reuse, P2 ;  /* 0x000000211500720c */ /* 0x080fe200017c2670 */
[----:B----4-:R-:W-:Y:S02]  /*31b0*/  @!P3 FADD.FTZ R10, R10, R16 ;  /* 0x000000100a0ab221 */ /* 0x010fe40000010000 */
[----:B------:R-:W-:Y:S01]  /*31c0*/  @!P3 FADD.FTZ R11, R11, R17 ;  /* 0x000000110b0bb221 */ /* 0x000fe20000010000 */
[----:B------:R-:W-:Y:S01]  /*31d0*/  ISETP.EQ.OR P3, PT, R20, R33, P2 ;  /* 0x000000211400720c */ /* 0x000fe20001762670 */
[----:B------:R-:W-:-:S02]  /*31e0*/  @!P4 IMAD R15, R24, c[0x0][0x10], R2 ;  /* 0x00000400180fca24 */ /* 0x000fc400078e0202 */
        /* <DEDUP_REMOVED lines=8> */
[----:B------:R-:W4:Y:S02]  /*3270*/  @!P5 LDG.E.64 R16, [R16.64] ;  /* 0x0000000e1010d981 */ /* 0x000f24000c1e1b00 */
[----:B------:R-:W-:Y:S02]  /*3280*/  @!P3 IMAD R21, R20, c[0x0][0x10], R2 ;  /* 0x000004001415ba24 */ /* 0x000fe400078e0202 */
[----:B------:R-:W5:Y:S02]  /*3290*/  @!P6 LDG.E.64 R18, [R18.64] ;  /* 0x0000000e1212e981 */ /* 0x000f64000c1e1b00 */
[----:B------:R-:W-:-:S06]  /*32a0*/  @!P3 IMAD.WIDE.U32 R20, R21, 0x8, R22 ;  /* 0x000000081514b825 */ /* 0x000fcc00078e0016 */
[----:B------:R-:W5:Y:S01]  /*32b0*/  @!P3 LDG.E.64 R20, [R20.64] ;  /* 0x0000000e1414b981 */ /* 0x000f62000c1e1b00 */
[----:B------:R-:W-:-:S04]  /*32c0*/  UIADD3 UR4, UR4, -0x4, URZ ;  /* 0xfffffffc04047890 */ /* 0x000fc8000fffe03f */
[----:B------:R-:W-:Y:S01]  /*32d0*/  UIADD3 UR4, UR4, -0x4, URZ ;  /* 0xfffffffc04047890 */ /* 0x000fe2000fffe03f */
[----:B--2---:R-:W-:Y:S02]  /*32e0*/  @!P0 FADD.FTZ R10, R10, R12 ;  /* 0x0000000c0a0a8221 */ /* 0x004fe40000010000 */
[----:B------:R-:W-:Y:S01]  /*32f0*/  @!P0 FADD.FTZ R11, R11, R13 ;  /* 0x0000000d0b0b8221 */ /* 0x000fe20000010000 */
[----:B------:R-:W-:Y:S01]  /*3300*/  PLOP3.LUT P0, PT, PT, PT, PT, 0x8, 0x0 ;  /* 0x000000000000781c */ /* 0x000fe20003f0e170 */
[----:B---3--:R-:W-:Y:S02]  /*3310*/  @!P4 FADD.FTZ R10, R10, R14 ;  /* 0x0000000e0a0ac221 */ /* 0x008fe40000010000 */
[----:B------:R-:W-:Y:S02]  /*3320*/  @!P4 FADD.FTZ R11, R11, R15 ;  /* 0x0000000f0b0bc221 */ /* 0x000fe40000010000 */
[----:B----4-:R-:W-:Y:S02]  /*3330*/  @!P5 FADD.FTZ R10, R10, R16 ;  /* 0x000000100a0ad221 */ /* 0x010fe40000010000 */
[----:B------:R-:W-:-:S02]  /*3340*/  @!P5 FADD.FTZ R11, R11, R17 ;  /* 0x000000110b0bd221 */ /* 0x000fc40000010000 */
[----:B-----5:R-:W-:Y:S02]  /*3350*/  @!P6 FADD.FTZ R10, R10, R18 ;  /* 0x000000120a0ae221 */ /* 0x020fe40000010000 */
[----:B------:R-:W-:Y:S02]  /*3360*/  @!P6 FADD.FTZ R11, R11, R19 ;  /* 0x000000130b0be221 */ /* 0x000fe40000010000 */
[----:B------:R-:W-:Y:S01]  /*3370*/  @!P3 FADD.FTZ R10, R10, R20 ;  /* 0x000000140a0ab221 */ /* 0x000fe20000010000 */
[----:B------:R-:W-:Y:S01]  /*3380*/  IADD3 R20, R24, 0x4, RZ ;  /* 0x0000000418147810 */ /* 0x000fe20007ffe0ff */
[----:B------:R-:W-:Y:S02]  /*3390*/  @!P3 FADD.FTZ R11, R11, R21 ;  /* 0x000000150b0bb221 */ /* 0x000fe40000010000 */
.L_x_18:
[----:B------:R-:W-:-:S13]  /*33a0*/  ISETP.NE.OR P0, PT, RZ, UR4, P0 ;  /* 0x00000004ff007c0c */ /* 0x000fda0008705670 */
[----:B------:R-:W-:Y:S05]  /*33b0*/  @!P0 BRA `(.L_x_14) ;  /* 0x000001f000008947 */ /* 0x000fea0003800000 */
.L_x_15:
[CC--:B------:R-:W-:Y:S02]  /*33c0*/  ISETP.EQ.OR P0, PT, R20.reuse, R33.reuse, P2 ;  /* 0x000000211400720c */ /* 0x0c0fe40001702670 */
[C---:B-1----:R-:W-:Y:S02]  /*33d0*/  IADD3 R15, R20.reuse, 0x1, RZ ;  /* 0x00000001140f7810 */ /* 0x042fe40007ffe0ff */
[C---:B------:R-:W-:Y:S02]  /*33e0*/  IADD3 R17, R20.reuse, 0x2, RZ ;  /* 0x0000000214117810 */ /* 0x040fe40007ffe0ff */
[-C--:B------:R-:W-:Y:S02]  /*33f0*/  ISETP.EQ.OR P3, PT, R15, R33.reuse, P2 ;  /* 0x000000210f00720c */ /* 0x080fe40001762670 */
[----:B------:R-:W-:Y:S02]  /*3400*/  IADD3 R19, R20, 0x3, RZ ;  /* 0x0000000314137810 */ /* 0x000fe40007ffe0ff */
[----:B------:R-:W-:-:S02]  /*3410*/  ISETP.EQ.OR P4, PT, R17, R33, P2 ;  /* 0x000000211100720c */ /* 0x000fc40001782670 */
[----:B------:R-:W-:Y:S01]  /*3420*/  ISETP.EQ.OR P5, PT, R19, R33, P2 ;  /* 0x000000211300720c */ /* 0x000fe200017a2670 */
[----:B------:R-:W-:-:S04]  /*3430*/  @!P0 IMAD R13, R20, c[0x0][0x10], R2 ;  /* 0x00000400140d8a24 */ /* 0x000fc800078e0202 */
[----:B------:R-:W-:-:S04]  /*3440*/  @!P0 IMAD.WIDE.U32 R12, R13, 0x8, R22 ;  /* 0x000000080d0c8825 */ /* 0x000fc800078e0016 */
[--C-:B------:R-:W-:Y:S02]  /*3450*/  @!P3 IMAD R15, R15, c[0x0][0x10], R2.reuse ;  /* 0x000004000f0fba24 */ /* 0x100fe400078e0202 */
[----:B------:R-:W2:Y:S01]  /*3460*/  @!P0 LDG.E.64 R12, [R12.64] ;  /* 0x0000000e0c0c8981 */ /* 0x000ea2000c1e1b00 */
[----:B------:R-:W-:Y:S02]  /*3470*/  @!P4 IMAD R17, R17, c[0x0][0x10], R2 ;  /* 0x000004001111ca24 */ /* 0x000fe400078e0202 */
[----:B------:R-:W-:-:S04]  /*3480*/  @!P3 IMAD.WIDE.U32 R14, R15, 0x8, R22 ;  /* 0x000000080f0eb825 */ /* 0x000fc800078e0016 */
[----:B------:R-:W-:Y:S02]  /*3490*/  @!P5 IMAD R19, R19, c[0x0][0x10], R2 ;  /* 0x000004001313da24 */ /* 0x000fe400078e0202 */
[--C-:B------:R-:W-:Y:S01]  /*34a0*/  @!P4 IMAD.WIDE.U32 R16, R17, 0x8, R22.reuse ;  /* 0x000000081110c825 */ /* 0x100fe200078e0016 */
[----:B------:R-:W3:Y:S03]  /*34b0*/  @!P3 LDG.E.64 R14, [R14.64] ;  /* 0x0000000e0e0eb981 */ /* 0x000ee6000c1e1b00 */
[----:B------:R-:W-:Y:S02]  /*34c0*/  @!P5 IMAD.WIDE.U32 R18, R19, 0x8, R22 ;  /* 0x000000081312d825 */ /* 0x000fe400078e0016 */
[----:B------:R-:W4:Y:S04]  /*34d0*/  @!P4 LDG.E.64 R16, [R16.64] ;  /* 0x0000000e1010c981 */ /* 0x000f28000c1e1b00 */
[----:B------:R-:W5:Y:S01]  /*34e0*/  @!P5 LDG.E.64 R18, [R18.64] ;  /* 0x0000000e1212d981 */ /* 0x000f62000c1e1b00 */
[----:B------:R-:W-:Y:S01]  /*34f0*/  UIADD3 UR4, UR4, -0x4, URZ ;  /* 0xfffffffc04047890 */ /* 0x000fe2000fffe03f */
[----:B------:R-:W-:Y:S01]  /*3500*/  IADD3 R20, R20, 0x4, RZ ;  /* 0x0000000414147810 */ /* 0x000fe20007ffe0ff */
[----:B0-2---:R-:W-:-:S02]  /*3510*/  @!P0 FADD.FTZ R10, R10, R12 ;  /* 0x0000000c0a0a8221 */ /* 0x005fc40000010000 */
[----:B------:R-:W-:Y:S02]  /*3520*/  @!P0 FADD.FTZ R11, R11, R13 ;  /* 0x0000000d0b0b8221 */ /* 0x000fe40000010000 */
[----:B------:R-:W-:Y:S01]  /*3530*/  ISETP.NE.AND P0, PT, RZ, UR4, PT ;  /* 0x00000004ff007c0c */ /* 0x000fe2000bf05270 */
[----:B---3--:R-:W-:Y:S02]  /*3540*/  @!P3 FADD.FTZ R10, R10, R14 ;  /* 0x0000000e0a0ab221 */ /* 0x008fe40000010000 */
[----:B------:R-:W-:Y:S02]  /*3550*/  @!P3 FADD.FTZ R11, R11, R15 ;  /* 0x0000000f0b0bb221 */ /* 0x000fe40000010000 */
[----:B----4-:R-:W-:Y:S02]  /*3560*/  @!P4 FADD.FTZ R10, R10, R16 ;  /* 0x000000100a0ac221 */ /* 0x010fe40000010000 */
[----:B------:R-:W-:Y:S02]  /*3570*/  @!P4 FADD.FTZ R11, R11, R17 ;  /* 0x000000110b0bc221 */ /* 0x000fe40000010000 */
[----:B-----5:R-:W-:-:S02]  /*3580*/  @!P5 FADD.FTZ R10, R10, R18 ;  /* 0x000000120a0ad221 */ /* 0x020fc40000010000 */
[----:B------:R-:W-:Y:S02]  /*3590*/  @!P5 FADD.FTZ R11, R11, R19 ;  /* 0x000000130b0bd221 */ /* 0x000fe40000010000 */
[----:B------:R-:W-:Y:S05]  /*35a0*/  @P0 BRA `(.L_x_15) ;  /* 0xfffffe1000000947 */ /* 0x000fea000383ffff */
.L_x_14:
[----:B------:R-:W-:-:S04]  /*35b0*/  MOV R14, c[0x0][0xc] ;  /* 0x00000300000e7a02 */ /* 0x000fc80000000f00 */
[----:B------:R-:W-:-:S13]  /*35c0*/  LOP3.LUT P0, R14, R14, 0x3, RZ, 0xc0, !PT ;  /* 0x000000030e0e7812 */ /* 0x000fda000780c0ff */
[----:B------:R-:W-:Y:S05]  /*35d0*/  @!P0 BRA `(.L_x_11) ;  /* 0x000001a000008947 */ /* 0x000fea0003800000 */
[----:B------:R-:W-:Y:S01]  /*35e0*/  ISETP.EQ.OR P0, PT, R20, R33, P2 ;  /* 0x000000211400720c */ /* 0x000fe20001702670 */
[----:B------:R-:W-:Y:S01]  /*35f0*/  BSSY B0, `(.L_x_19) ;  /* 0x0000008000007945 */ /* 0x000fe20003800000 */
[----:B------:R-:W-:-:S11]  /*3600*/  ISETP.NE.AND P3, PT, R14, 0x1, PT ;  /* 0x000000010e00780c */ /* 0x000fd60003f65270 */
[----:B------:R-:W-:Y:S05]  /*3610*/  @P0 BRA `(.L_x_20) ;  /* 0x0000005000000947 */ /* 0x000fea0003800000 */
[----:B-1----:R-:W-:-:S04]  /*3620*/  IMAD R13, R20, c[0x0][0x10], R2 ;  /* 0x00000400140d7a24 */ /* 0x002fc800078e0202 */
[----:B------:R-:W-:-:S06]  /*3630*/  IMAD.WIDE.U32 R12, R13, 0x8, R22 ;  /* 0x000000080d0c7825 */ /* 0x000fcc00078e0016 */
[----:B------:R-:W2:Y:S02]  /*3640*/  LDG.E.64 R12, [R12.64] ;  /* 0x0000000e0c0c7981 */ /* 0x000ea4000c1e1b00 */
[----:B0-2---:R-:W-:Y:S02]  /*3650*/  FADD.FTZ R10, R10, R12 ;  /* 0x0000000c0a0a7221 */ /* 0x005fe40000010000 */
[----:B------:R-:W-:Y:S02]  /*3660*/  FADD.FTZ R11, R11, R13 ;  /* 0x0000000d0b0b7221 */ /* 0x000fe40000010000 */
.L_x_20:
[----:B------:R-:W-:Y:S05]  /*3670*/  BSYNC B0 ;  /* 0x0000000000007941 */ /* 0x000fea0003800000 */
.L_x_19:
[----:B------:R-:W-:Y:S05]  /*3680*/  @!P3 BRA `(.L_x_11) ;  /* 0x000000f00000b947 */ /* 0x000fea0003800000 */
[C---:B-1----:R-:W-:Y:S02]  /*3690*/  IADD3 R15, R20.reuse, 0x2, RZ ;  /* 0x00000002140f7810 */ /* 0x042fe40007ffe0ff */
[----:B------:R-:W-:Y:S02]  /*36a0*/  IADD3 R13, R20, 0x1, RZ ;  /* 0x00000001140d7810 */ /* 0x000fe40007ffe0ff */
[-C--:B------:R-:W-:Y:S02]  /*36b0*/  ISETP.EQ.OR P0, PT, R15, R33.reuse, P2 ;  /* 0x000000210f00720c */ /* 0x080fe40001702670 */
[----:B------:R-:W-:-:S02]  /*36c0*/  ISETP.EQ.OR P3, PT, R13, R33, P2 ;  /* 0x000000210d00720c */ /* 0x000fc40001762670 */
[----:B------:R-:W-:-:S11]  /*36d0*/  ISETP.EQ.OR P0, PT, R14, 0x2, P0 ;  /* 0x000000020e00780c */ /* 0x000fd60000702670 */
[--C-:B------:R-:W-:Y:S02]  /*36e0*/  @!P3 IMAD R13, R13, c[0x0][0x10], R2.reuse ;  /* 0x000004000d0dba24 */ /* 0x100fe400078e0202 */
[----:B------:R-:W-:Y:S02]  /*36f0*/  @!P0 IMAD R15, R15, c[0x0][0x10], R2 ;  /* 0x000004000f0f8a24 */ /* 0x000fe400078e0202 */
[----:B------:R-:W-:-:S04]  /*3700*/  @!P3 IMAD.WIDE.U32 R12, R13, 0x8, R22 ;  /* 0x000000080d0cb825 */ /* 0x000fc800078e0016 */
[----:B------:R-:W-:Y:S02]  /*3710*/  @!P0 IMAD.WIDE.U32 R22, R15, 0x8, R22 ;  /* 0x000000080f168825 */ /* 0x000fe400078e0016 */
[----:B------:R-:W2:Y:S04]  /*3720*/  @!P3 LDG.E.64 R12, [R12.64] ;  /* 0x0000000e0c0cb981 */ /* 0x000ea8000c1e1b00 */
[----:B------:R-:W3:Y:S01]  /*3730*/  @!P0 LDG.E.64 R22, [R22.64] ;  /* 0x0000000e16168981 */ /* 0x000ee2000c1e1b00 */
[----:B0-2---:R-:W-:Y:S02]  /*3740*/  @!P3 FADD.FTZ R10, R10, R12 ;  /* 0x0000000c0a0ab221 */ /* 0x005fe40000010000 */
[----:B------:R-:W-:Y:S02]  /*3750*/  @!P3 FADD.FTZ R11, R11, R13 ;  /* 0x0000000d0b0bb221 */ /* 0x000fe40000010000 */
[----:B---3--:R-:W-:-:S02]  /*3760*/  @!P0 FADD.FTZ R10, R10, R22 ;  /* 0x000000160a0a8221 */ /* 0x008fc40000010000 */
[----:B------:R-:W-:-:S05]  /*3770*/  @!P0 FADD.FTZ R11, R11, R23 ;  /* 0x000000170b0b8221 */ /* 0x000fca0000010000 */
.L_x_11:
[----:B------:R2:W-:Y:S04]  /*3780*/  @!P2 STS.64 [0xc0], R10 ;  /* 0x0000c00aff00a388 */ /* 0x0005e80000000a00 */
[----:B------:R-:W-:Y:S01]  /*3790*/  BAR.SYNC.DEFER_BLOCKING 0x0 ;  /* 0x0000000000007b1d */ /* 0x000fe20000010000 */
[----:B------:R-:W-:Y:S02]  /*37a0*/  ISETP.NE.AND P0, PT, RZ, UR16, PT ;  /* 0x00000010ff007c0c */ /* 0x000fe4000bf05270 */
[--C-:B0-2---:R-:W-:Y:S02]  /*37b0*/  PRMT R11, RZ, 0x5410, R38.reuse ;  /* 0x00005410ff0b7816 */ /* 0x105fe40000000026 */
[----:B------:R-:W-:-:S03]  /*37c0*/  PRMT R38, RZ, 0x7610, R38 ;  /* 0x00007610ff267816 */ /* 0x000fc60000000026 */
[C---:B------:R-:W-:Y:S01]  /*37d0*/  FADD.FTZ R2, -R4.reuse, R11 ;  /* 0x0000000b04027221 */ /* 0x040fe20000010100 */
[--C-:B------:R-:W-:Y:S01]  /*37e0*/  PRMT R11, RZ, 0x5410, R5.reuse ;  /* 0x00005410ff0b7816 */ /* 0x100fe20000000005 */
[----:B------:R-:W-:Y:S01]  /*37f0*/  FADD.FTZ R38, -R4, R38 ;  /* 0x0000002604267221 */ /* 0x000fe20000010100 */
[----:B------:R-:W-:Y:S01]  /*3800*/  PRMT R5, RZ, 0x7610, R5 ;  /* 0x00007610ff057816 */ /* 0x000fe20000000005 */
[----:B-1----:R-:W-:Y:S02]  /*3810*/  FMUL.FTZ R17, R2, UR12 ;  /* 0x0000000c02117c20 */ /* 0x002fe40008410000 */
[----:B------:R-:W-:Y:S01]  /*3820*/  FMUL.FTZ R38, R38, UR12 ;  /* 0x0000000c26267c20 */ /* 0x000fe20008410000 */
[----:B------:R-:W0:Y:S01]  /*3830*/  LDS.64 R12, [0xc0] ;  /* 0x0000c000ff0c7984 */ /* 0x000e220000000a00 */
[----:B------:R-:W-:Y:S05]  /*3840*/  @!P0 BRA `(.L_x_21) ;  /* 0x0000012000008947 */ /* 0x000fea0003800000 */
[----:B------:R-:W-:Y:S02]  /*3850*/  FFMA.FTZ R8, R17, R6, R8 ;  /* 0x0000000611087223 */ /* 0x000fe40000010008 */
[----:B------:R-:W-:-:S02]  /*3860*/  FFMA.FTZ R9, R38, R7, R9 ;  /* 0x0000000726097223 */ /* 0x000fc40000010009 */
[----:B------:R-:W-:Y:S02]  /*3870*/  FMUL.FTZ R2, R8, -1.4426950216293334961 ;  /* 0xbfb8aa3b08027820 */ /* 0x000fe40000410000 */
[----:B------:R-:W-:-:S04]  /*3880*/  FMUL.FTZ R10, R9, -1.4426950216293334961 ;  /* 0xbfb8aa3b090a7820 */ /* 0x000fc80000410000 */
[----:B------:R-:W1:Y:S08]  /*3890*/  MUFU.EX2 R2, R2 ;  /* 0x0000000200027308 */ /* 0x000e700000000800 */
[----:B------:R-:W2:Y:S01]  /*38a0*/  MUFU.EX2 R10, R10 ;  /* 0x0000000a000a7308 */ /* 0x000ea20000000800 */
[----:B-1----:R-:W-:-:S07]  /*38b0*/  FADD.FTZ R4, R2, 1 ;  /* 0x3f80000002047421 */ /* 0x002fce0000010000 */
[----:B------:R-:W1:Y:S01]  /*38c0*/  MUFU.RCP R4, R4 ;  /* 0x0000000400047308 */ /* 0x000e620000001000 */
[----:B--2---:R-:W-:-:S07]  /*38d0*/  FADD.FTZ R14, R10, 1 ;  /* 0x3f8000000a0e7421 */ /* 0x004fce0000010000 */
[----:B------:R-:W2:Y:S01]  /*38e0*/  MUFU.RCP R14, R14 ;  /* 0x0000000e000e7308 */ /* 0x000ea20000001000 */
[----:B-1----:R-:W-:Y:S02]  /*38f0*/  FADD.FTZ R15, -R4, 1 ;  /* 0x3f800000040f7421 */ /* 0x002fe40000010100 */
[----:B------:R-:W-:Y:S02]  /*3900*/  FMUL.FTZ R11, R11, R4 ;  /* 0x000000040b0b7220 */ /* 0x000fe40000410000 */
[----:B------:R-:W-:Y:S02]  /*3910*/  FFMA.FTZ R8, R8, R15, 1 ;  /* 0x3f80000008087423 */ /* 0x000fe4000001000f */
[----:B--2---:R-:W-:Y:S02]  /*3920*/  FADD.FTZ R16, -R14, 1 ;  /* 0x3f8000000e107421 */ /* 0x004fe40000010100 */
[----:B------:R-:W-:Y:S02]  /*3930*/  FMUL.FTZ R5, R5, R14 ;  /* 0x0000000e05057220 */ /* 0x000fe40000410000 */
[----:B------:R-:W-:-:S02]  /*3940*/  FFMA.FTZ R16, R9, R16, 1 ;  /* 0x3f80000009107423 */ /* 0x000fc40000010010 */
[----:B------:R-:W-:Y:S02]  /*3950*/  FMUL.FTZ R11, R11, R8 ;  /* 0x000000080b0b7220 */ /* 0x000fe40000410000 */
[----:B------:R-:W-:Y:S02]  /*3960*/  FMUL.FTZ R5, R5, R16 ;  /* 0x0000001005057220 */ /* 0x000fe40000410000 */
.L_x_21:
[----:B------:R-:W-:Y:S01]  /*3970*/  BSSY B0, `(.L_x_22) ;  /* 0x0000014000007945 */ /* 0x000fe20003800000 */
[----:B------:R-:W-:Y:S05]  /*3980*/  @!P1 BRA `(.L_x_23) ;  /* 0x0000012000009947 */ /* 0x000fea0003800000 */
[----:B0-----:R-:W-:Y:S01]  /*3990*/  FMUL.FTZ R12, R12, c[0x0][0x20c] ;  /* 0x000083000c0c7a20 */ /* 0x001fe20000410000 */
[----:B------:R-:W-:Y:S01]  /*39a0*/  MOV R41, R43 ;  /* 0x0000002b00297202 */ /* 0x000fe20000000f00 */
[----:B------:R-:W-:Y:S02]  /*39b0*/  IMAD R4, R3, c[0x0][0x1d8], RZ ;  /* 0x0000760003047a24 */ /* 0x000fe400078e02ff */
[-C--:B------:R-:W-:Y:S02]  /*39c0*/  FMUL.FTZ R2, R17, R12.reuse ;  /* 0x0000000c11027220 */ /* 0x080fe40000410000 */
[----:B------:R-:W-:Y:S02]  /*39d0*/  FMUL.FTZ R12, R38, R12 ;  /* 0x0000000c260c7220 */ /* 0x000fe40000410000 */
[----:B------:R-:W-:-:S02]  /*39e0*/  FFMA.FTZ R2, R13, c[0x0][0x20c], R2 ;  /* 0x000083000d027a23 */ /* 0x000fc40000010002 */
[----:B------:R-:W-:Y:S02]  /*39f0*/  FFMA.FTZ R12, R13, c[0x0][0x20c], R12 ;  /* 0x000083000d0c7a23 */ /* 0x000fe4000001000c */
[----:B------:R-:W-:-:S04]  /*3a00*/  IMAD.WIDE.U32 R40, R35, c[0x0][0x1d8], R40 ;  /* 0x0000760023287a25 */ /* 0x000fc800078e0028 */
[----:B------:R-:W-:Y:S01]  /*3a10*/  IMAD R9, R35, c[0x0][0x1dc], R4 ;  /* 0x0000770023097a24 */ /* 0x000fe200078e0204 */
[----:B------:R-:W-:Y:S01]  /*3a20*/  LEA R4, P0, R40, c[0x0][0x160], 0x1 ;  /* 0x0000580028047a11 */ /* 0x000fe200078008ff */
[----:B------:R-:W-:Y:S02]  /*3a30*/  FFMA.FTZ R2, R11, R6, -R2 ;  /* 0x000000060b027223 */ /* 0x000fe40000010802 */
[----:B------:R-:W-:Y:S01]  /*3a40*/  FFMA.FTZ R12, R5, R7, -R12 ;  /* 0x00000007050c7223 */ /* 0x000fe2000001080c */
[----:B------:R-:W-:Y:S01]  /*3a50*/  IADD3 R9, R41, R9, RZ ;  /* 0x0000000929097210 */ /* 0x000fe20007ffe0ff */
[----:B------:R-:W-:Y:S02]  /*3a60*/  FMUL.FTZ R2, R2, UR12 ;  /* 0x0000000c02027c20 */ /* 0x000fe40008410000 */
[----:B------:R-:W-:Y:S01]  /*3a70*/  FMUL.FTZ R7, R12, UR12 ;  /* 0x0000000c0c077c20 */ /* 0x000fe20008410000 */
[----:B------:R-:W-:-:S04]  /*3a80*/  LEA.HI.X R5, R40, c[0x0][0x164], R9, 0x1, P0 ;  /* 0x0000590028057a11 */ /* 0x000fc800000f0c09 */
[----:B------:R-:W-:-:S05]  /*3a90*/  F2FP.BF16.PACK_AB R7, R7, R2 ;  /* 0x000000020707723e */ /* 0x000fca00000010ff */
[----:B------:R0:W-:Y:S02]  /*3aa0*/  STG.E [R4.64], R7 ;  /* 0x0000000704007986 */ /* 0x0001e4000c10190e */
.L_x_23:
[----:B------:R-:W-:Y:S05]  /*3ab0*/  BSYNC B0 ;  /* 0x0000000000007941 */ /* 0x000fea0003800000 */
.L_x_22:
[----:B------:R-:W-:Y:S01]  /*3ac0*/  ULDC UR4, c[0x0][0x10] ;  /* 0x0000040000047ab9 */ /* 0x000fe20000000800 */
[----:B------:R-:W-:Y:S01]  /*3ad0*/  IADD3 R34, R34, 0x1, RZ ;  /* 0x0000000122227810 */ /* 0x000fe20007ffe0ff */
[----:B------:R-:W-:-:S04]  /*3ae0*/  UIADD3 UR7, UR7, UR4, URZ ;  /* 0x0000000407077290 */ /* 0x000fc8000fffe03f */
[----:B------:R-:W-:-:S06]  /*3af0*/  UISETP.GE.AND UP0, UPT, UR7, UR6, UPT ;  /* 0x000000060700728c */ /* 0x000fcc000bf06270 */
[----:B------:R-:W-:-:S13]  /*3b00*/  PLOP3.LUT P0, PT, PT, PT, UP0, 0x80, 0x0 ;  /* 0x000000000000781c */ /* 0x000fda0003f0f008 */
[----:B------:R-:W-:Y:S01]  /*3b10*/  @P0 CALL.REL.NOINC `(.L_x_1) ;  /* 0x0000001000000944 */ /* 0x000fe20003c00000 */
[----:B------:R-:W-:Y:S05]  /*3b20*/  BRA `(.L_x_24) ;  /* 0xffffc76000007947 */ /* 0x000fea000383ffff */
.L_x_1:
[----:B-1----:R-:W-:Y:S01]  /*3b30*/  ISETP.NE.AND P1, PT, R36, RZ, PT ;  /* 0x000000ff2400720c */ /* 0x002fe20003f25270 */
[----:B------:R-:W-:Y:S01]  /*3b40*/  HFMA2.MMA R0, -RZ, RZ, 0, 2.384185791015625e-07 ;  /* 0x00000004ff007435 */ /* 0x000fe200000001ff */
[----:B------:R-:W-:Y:S01]  /*3b50*/  MOV R6, c[0x0][0xc] ;  /* 0x0000030000067a02 */ /* 0x000fe20000000f00 */
[----:B------:R-:W-:Y:S01]  /*3b60*/  BSSY B0, `(.L_x_25) ;  /* 0x000000f000007945 */ /* 0x000fe20003800000 */
[----:B0-----:R-:W-:Y:S02]  /*3b70*/  MOV R4, c[0x0][0x10] ;  /* 0x0000040000047a02 */ /* 0x001fe40000000f00 */
[----:B------:R-:W-:Y:S02]  /*3b80*/  ISETP.NE.AND P0, PT, R6, 0x1, PT ;  /* 0x000000010600780c */ /* 0x000fe40003f05270 */
[----:B------:R-:W-:-:S04]  /*3b90*/  SHF.L.U32 R2, R4, 0x1, RZ ;  /* 0x0000000104027819 */ /* 0x000fc800000006ff */
[----:B------:R-:W-:-:S05]  /*3ba0*/  SEL R3, R2, RZ, P0 ;  /* 0x000000ff02037207 */ /* 0x000fca0000000000 */
[----:B------:R-:W-:Y:S01]  /*3bb0*/  IMAD.WIDE.U32 R2, R3, R0, c[0x0][0x1a8] ;  /* 0x00006a0003027625 */ /* 0x000fe200078e0000 */
[----:B------:R-:W-:Y:S05]  /*3bc0*/  @P1 BRA `(.L_x_26) ;  /* 0x0000008000001947 */ /* 0x000fea0003800000 */
[----:B------:R-:W-:Y:S06]  /*3bd0*/  MEMBAR.ALL.GPU ;  /* 0x0000000000007992 */ /* 0x000fec000000a000 */
[----:B------:R-:W0:Y:S01]  /*3be0*/  S2R R7, SR_LANEID ;  /* 0x0000000000077919 */ /* 0x000e220000000000 */
[----:B------:R-:W-:Y:S01]  /*3bf0*/  VOTEU.ANY UR4, UPT, PT ;  /* 0x0000000000047886 */ /* 0x000fe200038e0100 */
[----:B------:R-:W-:-:S00]  /*3c00*/  ERRBAR ;  /* 0x00000000000079ab */ /* 0x000fc00000000000 */
[----:B------:R-:W-:Y:S01]  /*3c10*/  UFLO.U32 UR5, UR4 ;  /* 0x00000004000572bd */ /* 0x000fe200080e0000 */
[----:B------:R-:W1:Y:S05]  /*3c20*/  POPC R5, UR4 ;  /* 0x0000000400057d09 */ /* 0x000e6a0008000000 */
[----:B0-----:R-:W-:-:S13]  /*3c30*/  ISETP.EQ.U32.AND P0, PT, R7, UR5, PT ;  /* 0x0000000507007c0c */ /* 0x001fda000bf02070 */
[----:B-1----:R0:W-:Y:S02]  /*3c40*/  @P0 RED.E.ADD.S32.STRONG.GPU [R2.64], R5 ;  /* 0x000000050200098e */ /* 0x0021e4000c10e38e */
.L_x_26:
[----:B------:R-:W-:Y:S05]  /*3c50*/  BSYNC B0 ;  /* 0x0000000000007941 */ /* 0x000fea0003800000 */
.L_x_25:
[----:B------:R-:W1:Y:S01]  /*3c60*/  S2UR UR4, SR_CTAID.X ;  /* 0x00000000000479c3 */ /* 0x000e620000002500 */
[----:B0-----:R-:W-:Y:S02]  /*3c70*/  IADD3 R5, R6, -0x1, RZ ;  /* 0xffffffff06057810 */ /* 0x001fe40007ffe0ff */
[----:B------:R-:W-:-:S05]  /*3c80*/  IADD3 R4, R4, -0x1, RZ ;  /* 0xffffffff04047810 */ /* 0x000fca0007ffe0ff */
[----:B------:R-:W0:Y:S01]  /*3c90*/  S2UR UR5, SR_CTAID.Y ;  /* 0x00000000000579c3 */ /* 0x000e220000002600 */
[----:B-1----:R-:W-:-:S04]  /*3ca0*/  ISETP.NE.AND P0, PT, R5, UR4, PT ;  /* 0x0000000405007c0c */ /* 0x002fc8000bf05270 */
[----:B0-----:R-:W-:-:S13]  /*3cb0*/  ISETP.NE.OR P0, PT, R4, UR5, P0 ;  /* 0x0000000504007c0c */ /* 0x001fda0008705670 */
[----:B------:R-:W-:Y:S05]  /*3cc0*/  @P0 EXIT ;  /* 0x000000000000094d */ /* 0x000fea0003800000 */
[----:B------:R-:W-:Y:S05]  /*3cd0*/  @P1 BRA `(.L_x_27) ;  /* 0x0000008000001947 */ /* 0x000fea0003800000 */
[----:B------:R-:W-:-:S05]  /*3ce0*/  IMAD R4, R6, c[0x0][0x10], RZ ;  /* 0x0000040006047a24 */ /* 0x000fca00078e02ff */
[----:B------:R-:W-:-:S13]  /*3cf0*/  ISETP.NE.AND P0, PT, R4, -0x1, PT ;  /* 0xffffffff0400780c */ /* 0x000fda0003f05270 */
[----:B------:R-:W-:Y:S05]  /*3d00*/  @!P0 BRA `(.L_x_27) ;  /* 0x0000005000008947 */ /* 0x000fea0003800000 */
.L_x_28:
[----:B------:R-:W2:Y:S01]  /*3d10*/  LDG.E.STRONG.GPU R5, [R2.64] ;  /* 0x0000000e02057981 */ /* 0x000ea2000c1ef900 */
[----:B------:R-:W-:Y:S01]  /*3d20*/  YIELD ;  /* 0x0000000000007946 */ /* 0x000fe20003800000 */
[----:B--2---:R-:W-:Y:S01]  /*3d30*/  ISETP.NE.AND P0, PT, R5, R4, PT ;  /* 0x000000040500720c */ /* 0x004fe20003f05270 */
[----:B------:R-:W-:-:S12]  /*3d40*/  CCTL.IVALL ;  /* 0x00000000ff00798f */ /* 0x000fd80002000000 */
[----:B------:R-:W-:Y:S05]  /*3d50*/  @P0 BRA `(.L_x_28) ;  /* 0xffffffb000000947 */ /* 0x000fea000383ffff */
.L_x_27:
[----:B------:R-:W-:Y:S02]  /*3d60*/  WARPSYNC 0xffffffff ;  /* 0xffffffff00007948 */ /* 0x000fe40003800000 */
[----:B------:R-:W-:Y:S01]  /*3d70*/  MOV R19, c[0x0][0x1dc] ;  /* 0x0000770000137a02 */ /* 0x000fe20000000f00 */
[----:B------:R-:W-:Y:S03]  /*3d80*/  BAR.SYNC.DEFER_BLOCKING 0x0 ;  /* 0x0000000000007b1d */ /* 0x000fe60000010000 */
[----:B------:R-:W-:-:S04]  /*3d90*/  LEA.HI R2, P0, R19, c[0x0][0x1d8], RZ, 0x1 ;  /* 0x0000760013027a11 */ /* 0x000fc800078108ff */
[----:B------:R-:W-:-:S04]  /*3da0*/  IADD3.X R3, RZ, c[0x0][0x1dc], RZ, P0, !PT ;  /* 0x00007700ff037a10 */ /* 0x000fc800007fe4ff */
[--C-:B------:R-:W-:Y:S02]  /*3db0*/  SHF.R.S64 R25, R2, 0x1, R3.reuse ;  /* 0x0000000102197819 */ /* 0x100fe40000001003 */
[----:B------:R-:W-:Y:S02]  /*3dc0*/  SHF.R.S32.HI R2, RZ, 0x1f, R36 ;  /* 0x0000001fff027819 */ /* 0x000fe40000011424 */
[----:B------:R-:W-:Y:S02]  /*3dd0*/  SHF.R.S32.HI R18, RZ, 0x1, R3 ;  /* 0x00000001ff127819 */ /* 0x000fe40000011403 */
[----:B------:R-:W-:-:S04]  /*3de0*/  ISETP.GT.U32.AND P0, PT, R25, R36, PT ;  /* 0x000000241900720c */ /* 0x000fc80003f04070 */
[----:B------:R-:W-:-:S13]  /*3df0*/  ISETP.GT.AND.EX P0, PT, R18, R2, PT, P0 ;  /* 0x000000021200720c */ /* 0x000fda0003f04300 */
[----:B------:R-:W-:Y:S05]  /*3e00*/  @!P0 EXIT ;  /* 0x000000000000894d */ /* 0x000fea0003800000 */
[----:B------:R-:W-:Y:S01]  /*3e10*/  UMOV UR4, 0x3 ;  /* 0x0000000300047882 */ /* 0x000fe20000000000 */
[----:B------:R-:W-:Y:S01]  /*3e20*/  LEA R4, R19, R19, 0x1 ;  /* 0x0000001313047211 */ /* 0x000fe200078e08ff */
[----:B------:R-:W-:Y:S01]  /*3e30*/  ULDC UR5, c[0x0][0x1d8] ;  /* 0x0000760000057ab9 */ /* 0x000fe20000000800 */
[----:B------:R-:W-:Y:S01]  /*3e40*/  MOV R7, R2 ;  /* 0x0000000200077202 */ /* 0x000fe20000000f00 */
[----:B------:R-:W-:Y:S01]  /*3e50*/  UIMAD.WIDE.U32 UR4, UR4, UR5, URZ ;  /* 0x00000005040472a5 */ /* 0x000fe2000f8e003f */
[----:B------:R-:W-:Y:S02]  /*3e60*/  MOV R20, c[0x0][0x1d8] ;  /* 0x0000760000147a02 */ /* 0x000fe40000000f00 */
[----:B------:R-:W-:Y:S02]  /*3e70*/  SHF.L.U64.HI R27, R25, 0x2, R18 ;  /* 0x00000002191b7819 */ /* 0x000fe40000010212 */
[----:B------:R-:W-:Y:S02]  /*3e80*/  SHF.L.U64.HI R19, R20, 0x2, R19 ;  /* 0x0000000214137819 */ /* 0x000fe40000010213 */
[----:B------:R-:W-:-:S04]  /*3e90*/  IADD3 R4, R4, UR5, RZ ;  /* 0x0000000504047c10 */ /* 0x000fc8000fffe0ff */
[----:B------:R-:W-:-:S04]  /*3ea0*/  LEA.HI R23, P0, R4, UR4, RZ, 0x1 ;  /* 0x0000000404177c11 */ /* 0x000fc8000f8108ff */
[----:B------:R-:W-:-:S04]  /*3eb0*/  IADD3.X R4, RZ, R4, RZ, P0, !PT ;  /* 0x00000004ff047210 */ /* 0x000fc800007fe4ff */
[--C-:B------:R-:W-:Y:S02]  /*3ec0*/  SHF.R.S64 R23, R23, 0x1, R4.reuse ;  /* 0x0000000117177819 */ /* 0x100fe40000001004 */
[----:B------:R-:W-:-:S04]  /*3ed0*/  SHF.R.S32.HI R2, RZ, 0x1, R4 ;  /* 0x00000001ff027819 */ /* 0x000fc80000011404 */
[----:B------:R-:W-:Y:S02]  /*3ee0*/  SHF.L.U64.HI R21, R23, 0x2, R2 ;  /* 0x0000000217157819 */ /* 0x000fe40000010202 */
.L_x_29:
[----:B------:R-:W-:-:S04]  /*3ef0*/  LEA R6, P0, R36, c[0x0][0x1b8], 0x2 ;  /* 0x00006e0024067a11 */ /* 0x000fc800078010ff */
[----:B------:R-:W-:Y:S02]  /*3f00*/  LEA.HI.X R7, R36, c[0x0][0x1bc], R7, 0x2, P0 ;  /* 0x00006f0024077a11 */ /* 0x000fe400000f1407 */
[-C--:B------:R-:W-:Y:S02]  /*3f10*/  LEA R8, P0, R25, R6.reuse, 0x2 ;  /* 0x0000000619087211 */ /* 0x080fe400078010ff */
[-C--:B------:R-:W-:Y:S01]  /*3f20*/  LEA R12, P1, R20, R6.reuse, 0x2 ;  /* 0x00000006140c7211 */ /* 0x080fe200078210ff */
[----:B0-----:R0:W2:Y:S01]  /*3f30*/  LDG.E R14, [R6.64] ;  /* 0x0000000e060e7981 */ /* 0x0010a2000c1e1900 */
[----:B------:R-:W-:Y:S02]  /*3f40*/  LEA R10, P2, R23, R6, 0x2 ;  /* 0x00000006170a7211 */ /* 0x000fe400078410ff */
[----:B------:R-:W-:Y:S02]  /*3f50*/  IADD3.X R9, R7, R27, RZ, P0, !PT ;  /* 0x0000001b07097210 */ /* 0x000fe400007fe4ff */
[----:B------:R-:W-:-:S02]  /*3f60*/  IADD3.X R13, R19, R7, RZ, P1, !PT ;  /* 0x00000007130d7210 */ /* 0x000fc40000ffe4ff */
[----:B------:R-:W-:Y:S01]  /*3f70*/  IADD3.X R11, R7, R21, RZ, P2, !PT ;  /* 0x00000015070b7210 */ /* 0x000fe200017fe4ff */
[----:B------:R-:W2:Y:S04]  /*3f80*/  LDG.E R15, [R8.64] ;  /* 0x0000000e080f7981 */ /* 0x000ea8000c1e1900 */
[----:B------:R-:W3:Y:S04]  /*3f90*/  LDG.E R16, [R12.64] ;  /* 0x0000000e0c107981 */ /* 0x000ee8000c1e1900 */
[----:B------:R-:W3:Y:S01]  /*3fa0*/  LDG.E R17, [R10.64] ;  /* 0x0000000e0a117981 */ /* 0x000ee2000c1e1900 */
[----:B------:R-:W-:-:S02]  /*3fb0*/  SHF.L.U32 R5, R36, 0x1, RZ ;  /* 0x0000000124057819 */ /* 0x000fc400000006ff */
[----:B------:R-:W-:-:S03]  /*3fc0*/  IADD3 R36, R36, 0x280, RZ ;  /* 0x0000028024247810 */ /* 0x000fc60007ffe0ff */
[----:B------:R-:W-:-:S04]  /*3fd0*/  IMAD.WIDE R2, R5, R0, c[0x0][0x168] ;  /* 0x00005a0005027625 */ /* 0x000fc800078e0200 */
[----:B------:R-:W-:Y:S01]  /*3fe0*/  IMAD.WIDE R4, R5, R0, c[0x0][0x170] ;  /* 0x00005c0005047625 */ /* 0x000fe200078e0200 */
[----:B------:R-:W-:Y:S02]  /*3ff0*/  ISETP.GT.U32.AND P0, PT, R25, R36, PT ;  /* 0x000000241900720c */ /* 0x000fe40003f04070 */
[----:B0-----:R-:W-:-:S04]  /*4000*/  SHF.R.S32.HI R7, RZ, 0x1f, R36 ;  /* 0x0000001fff077819 */ /* 0x001fc80000011424 */
[----:B------:R-:W-:Y:S01]  /*4010*/  ISETP.GT.AND.EX P0, PT, R18, R7, PT, P0 ;  /* 0x000000071200720c */ /* 0x000fe20003f04300 */
[----:B--2---:R0:W-:Y:S04]  /*4020*/  STG.E.64 [R2.64], R14 ;  /* 0x0000000e02007986 */ /* 0x0041e8000c101b0e */
[----:B---3--:R0:W-:Y:S08]  /*4030*/  STG.E.64 [R4.64], R16 ;  /* 0x0000001004007986 */ /* 0x0081f0000c101b0e */
[----:B------:R-:W-:Y:S05]  /*4040*/  @P0 BRA `(.L_x_29) ;  /* 0xfffffea000000947 */ /* 0x000fea000383ffff */
[----:B------:R-:W-:Y:S05]  /*4050*/  EXIT ;  /* 0x000000000000794d */ /* 0x000fea0003800000 */
.L_x_30:
        /* <DEDUP_REMOVED lines=10> */
.L_x_2315:


//--------------------- .text._Z35group_norm_nhwc_bwd_one_pass_kernelI11Bf16IOFp32WLi128ELi20ELi640EEv26Group_norm_nhwc_bwd_params --------------------------
	.section	.text._Z35group_norm_nhwc_bwd_one_pass_kernelI11Bf16IOFp32WLi128ELi20ELi640EEv26Group_norm_nhwc_bwd_params,"ax",@progbits
	.sectioninfo	@"SHI_REGISTERS=48"
	.align	128
        .global         _Z35group_norm_nhwc_bwd_one_pass_kernelI11Bf16IOFp32WLi128ELi20ELi640EEv26Group_norm_nhwc_bwd_params
        .type           _Z35group_norm_nhwc_bwd_one_pass_kernelI11Bf16IOFp32WLi128ELi20ELi640EEv26Group_norm_nhwc_bwd_params,@function
        .size           _Z35group_norm_nhwc_bwd_one_pass_kernelI11Bf16IOFp32WLi128ELi20ELi640EEv26Group_norm_nhwc_bwd_params,(.L_x_2316 - _Z35group_norm_nhwc_bwd_one_pass_kernelI11Bf16IOFp32WLi128ELi20ELi640EEv26Group_norm_nhwc_bwd_params)
        .other          _Z35group_norm_nhwc_bwd_one_pass_kernelI11Bf16IOFp32WLi128ELi20ELi640EEv26Group_norm_nhwc_bwd_params,@"STO_CUDA_ENTRY STV_DEFAULT"
_Z35group_norm_nhwc_bwd_one_pass_kernelI11Bf16IOFp32WLi128ELi20ELi640EEv26Group_norm_nhwc_bwd_params:
.text._Z35group_norm_nhwc_bwd_one_pass_kernelI11Bf16IOFp32WLi128ELi20ELi640EEv26Group_norm_nhwc_bwd_params:
        /* <DEDUP_REMOVED lines=13> */
[----:B------:R-:W-:Y:S01]  /*00d0*/  SHF.R.S32.HI R0, RZ, 0x1f, R39 ;  /* 0x0000001fff007819 */ /* 0x000fe20000011427 */
        /* <DEDUP_REMOVED lines=20> */
[C---:B------:R-:W-:Y:S01]  /*0220*/  ISETP.GE.U32.AND P1, PT, R37.reuse, c[0x0][0x1e0], PT ;  /* 0x0000780025007a0c */ /* 0x040fe20003f26070 */
[----:B------:R-:W-:Y:S01]  /*0230*/  USHF.L.U64.HI UR9, UR11, 0x2, UR9 ;  /* 0x000000020b097899 */ /* 0x000fe20008010209 */
[----:B------:R-:W-:Y:S01]  /*0240*/  SHF.R.S32.HI R28, RZ, 0x1f, R37 ;  /* 0x0000001fff1c7819 */ /* 0x000fe20000011425 */
[----:B------:R-:W-:Y:S01]  /*0250*/  USHF.L.U64.HI UR8, UR10, 0x2, UR8 ;  /* 0x000000020a087899 */ /* 0x000fe20008010208 */
[----:B------:R-:W-:Y:S01]  /*0260*/  IADD3 R36, R37, 0x40, RZ ;  /* 0x0000004025247810 */ /* 0x000fe20007ffe0ff */
[----:B------:R-:W-:Y:S01]  /*0270*/  ULDC.U8 UR16, c[0x0][0x1f4] ;  /* 0x00007d0000107ab9 */ /* 0x000fe20000000000 */
[----:B------:R-:W-:-:S04]  /*0280*/  ISETP.GE.AND.EX P1, PT, R28, c[0x0][0x1e4], PT, P1 ;  /* 0x000079001c007a0c */ /* 0x000fc80003f26310 */
[----:B-1----:R-:W-:Y:S02]  /*0290*/  ISETP.LT.U32.AND P1, PT, R39, 0x280, !P1 ;  /* 0x000002802700780c */ /* 0x002fe40004f21070 */
.L_x_58:
[----:B------:R-:W-:Y:S01]  /*02a0*/  IABS R7, c[0x0][0x1f0] ;  /* 0x00007c0000077a13 */ /* 0x000fe20000000000 */
[----:B------:R-:W-:Y:S02]  /*02b0*/  UMOV UR12, 0x8 ;  /* 0x00000008000c7882 */ /* 0x000fe40000000000 */
[----:B------:R-:W-:Y:S01]  /*02c0*/  ULDC.64 UR4, c[0x0][0x198] ;  /* 0x0000660000047ab9 */ /* 0x000fe20000000a00 */
[----:B0-----:R-:W0:Y:S01]  /*02d0*/  I2F.RP R4, R7 ;  /* 0x0000000700047306 */ /* 0x001e220000209400 */
[----:B------:R-:W-:-:S07]  /*02e0*/  UIMAD.WIDE UR4, UR7, UR12, UR4 ;  /* 0x0000000c070472a5 */ /* 0x000fce000f8e0204 */
[----:B0-----:R-:W0:Y:S02]  /*02f0*/  MUFU.RCP R4, R4 ;  /* 0x0000000400047308 */ /* 0x001e240000001000 */
[----:B0-----:R-:W-:Y:S02]  /*0300*/  IADD3 R2, R4, 0xffffffe, RZ ;  /* 0x0ffffffe04027810 */ /* 0x001fe40007ffe0ff */
[----:B------:R-:W-:-:S04]  /*0310*/  MOV R4, UR4 ;  /* 0x0000000400047c02 */ /* 0x000fc80008000f00 */
[----:B------:R0:W1:Y:S02]  /*0320*/  F2I.FTZ.U32.TRUNC.NTZ R3, R2 ;  /* 0x0000000200037305 */ /* 0x000064000021f000 */
[----:B0-----:R-:W-:Y:S02]  /*0330*/  MOV R2, RZ ;  /* 0x000000ff00027202 */ /* 0x001fe40000000f00 */
[----:B-1----:R-:W-:-:S05]  /*0340*/  IADD3 R6, RZ, -R3, RZ ;  /* 0x80000003ff067210 */ /* 0x002fca0007ffe0ff */
[----:B------:R-:W-:Y:S01]  /*0350*/  IMAD R5, R6, R7, RZ ;  /* 0x0000000706057224 */ /* 0x000fe200078e02ff */
[----:B------:R-:W-:-:S03]  /*0360*/  IABS R6, UR7 ;  /* 0x0000000700067c13 */ /* 0x000fc60008000000 */
[----:B------:R-:W-:Y:S01]  /*0370*/  IMAD.HI.U32 R3, R3, R5, R2 ;  /* 0x0000000503037227 */ /* 0x000fe200078e0002 */
[----:B------:R-:W-:-:S05]  /*0380*/  MOV R5, UR5 ;  /* 0x0000000500057c02 */ /* 0x000fca0008000f00 */
[----:B------:R-:W-:Y:S01]  /*0390*/  IMAD.HI.U32 R3, R3, R6, RZ ;  /* 0x0000000603037227 */ /* 0x000fe200078e00ff */
[----:B------:R-:W2:Y:S04]  /*03a0*/  LDG.E.64 R4, [R4.64] ;  /* 0x0000000e04047981 */ /* 0x000ea8000c1e1b00 */
[----:B------:R-:W-:-:S05]  /*03b0*/  IADD3 R2, -R3, RZ, RZ ;  /* 0x000000ff03027210 */ /* 0x000fca0007ffe1ff */
[----:B------:R-:W-:-:S05]  /*03c0*/  IMAD R2, R7, R2, R6 ;  /* 0x0000000207027224 */ /* 0x000fca00078e0206 */
[----:B------:R-:W-:Y:S01]  /*03d0*/  ISETP.GT.U32.AND P0, PT, R7, R2, PT ;  /* 0x000000020700720c */ /* 0x000fe20003f04070 */
[----:B------:R-:W-:Y:S01]  /*03e0*/  ULDC UR4, c[0x0][0x1f0] ;  /* 0x00007c0000047ab9 */ /* 0x000fe20000000800 */
[----:B------:R-:W-:Y:S01]  /*03f0*/  ISETP.LE.AND P4, PT, RZ, UR7, PT ;  /* 0x00000007ff007c0c */ /* 0x000fe2000bf83270 */
[----:B------:R-:W-:-:S10]  /*0400*/  ULOP3.LUT UR4, UR7, UR4, URZ, 0x3c, !UPT ;  /* 0x0000000407047292 */ /* 0x000fd4000f8e3c3f */
[----:B------:R-:W-:-:S04]  /*0410*/  @!P0 IADD3 R2, R2, -R7, RZ ;  /* 0x8000000702028210 */ /* 0x000fc80007ffe0ff */
[CC--:B------:R-:W-:Y:S02]  /*0420*/  ISETP.GE.U32.AND P2, PT, R2.reuse, R7.reuse, PT ;  /* 0x000000070200720c */ /* 0x0c0fe40003f46070 */
[-C--:B------:R-:W-:Y:S02]  /*0430*/  ISETP.GT.U32.AND P3, PT, R7, R2.reuse, PT ;  /* 0x000000020700720c */ /* 0x080fe40003f64070 */
[----:B------:R-:W-:Y:S02]  /*0440*/  IADD3 R7, R2, -R7, RZ ;  /* 0x8000000702077210 */ /* 0x000fe40007ffe0ff */
[----:B------:R-:W-:Y:S02]  /*0450*/  ISETP.LE.AND P5, PT, RZ, UR4, PT ;  /* 0x00000004ff007c0c */ /* 0x000fe4000bfa3270 */
[----:B------:R-:W-:Y:S02]  /*0460*/  SEL R2, R7, R2, !P3 ;  /* 0x0000000207027207 */ /* 0x000fe40005800000 */
[----:B------:R-:W-:-:S02]  /*0470*/  @!P0 IADD3 R3, R3, 0x1, RZ ;  /* 0x0000000103038810 */ /* 0x000fc40007ffe0ff */
[----:B------:R-:W-:Y:S02]  /*0480*/  ISETP.NE.AND P0, PT, RZ, c[0x0][0x1f0], PT ;  /* 0x00007c00ff007a0c */ /* 0x000fe40003f05270 */
[----:B------:R-:W-:Y:S02]  /*0490*/  LOP3.LUT R7, RZ, c[0x0][0x1f0], RZ, 0x33, !PT ;  /* 0x00007c00ff077a12 */ /* 0x000fe400078e33ff */
[----:B------:R-:W-:Y:S02]  /*04a0*/  @!P4 IADD3 R2, -R2, RZ, RZ ;  /* 0x000000ff0202c210 */ /* 0x000fe40007ffe1ff */
[----:B------:R-:W-:Y:S02]  /*04b0*/  @P2 IADD3 R3, R3, 0x1, RZ ;  /* 0x0000000103032810 */ /* 0x000fe40007ffe0ff */
[----:B------:R-:W-:Y:S02]  /*04c0*/  SEL R2, R7, R2, !P0 ;  /* 0x0000000207027207 */ /* 0x000fe40004000000 */
[----:B------:R-:W-:-:S03]  /*04d0*/  @!P5 IADD3 R3, -R3, RZ, RZ ;  /* 0x000000ff0303d210 */ /* 0x000fc60007ffe1ff */
[----:B------:R-:W-:Y:S01]  /*04e0*/  IMAD R9, R2, 0x14, RZ ;  /* 0x0000001402097824 */ /* 0x000fe200078e02ff */
[----:B------:R-:W-:Y:S02]  /*04f0*/  SEL R7, R7, R3, !P0 ;  /* 0x0000000307077207 */ /* 0x000fe40004000000 */
[----:B------:R-:W-:Y:S02]  /*0500*/  ISETP.GE.U32.AND P0, PT, R36, c[0x0][0x1e0], PT ;  /* 0x0000780024007a0c */ /* 0x000fe40003f06070 */
[----:B------:R-:W-:Y:S02]  /*0510*/  SHF.R.S32.HI R3, RZ, 0x1f, R36 ;  /* 0x0000001fff037819 */ /* 0x000fe40000011424 */
[----:B------:R-:W-:Y:S02]  /*0520*/  SHF.R.S32.HI R8, RZ, 0x1f, R38 ;  /* 0x0000001fff087819 */ /* 0x000fe40000011426 */
[----:B------:R-:W-:Y:S02]  /*0530*/  IADD3 R42, P2, R38, R9, RZ ;  /* 0x00000009262a7210 */ /* 0x000fe40007f5e0ff */
[----:B------:R-:W-:-:S02]  /*0540*/  SHF.R.S32.HI R6, RZ, 0x1f, R7 ;  /* 0x0000001fff067819 */ /* 0x000fc40000011407 */
[----:B------:R-:W-:Y:S02]  /*0550*/  ISETP.GE.AND.EX P0, PT, R3, c[0x0][0x1e4], PT, P0 ;  /* 0x0000790003007a0c */ /* 0x000fe40003f06300 */
[----:B------:R-:W-:Y:S01]  /*0560*/  LEA.HI.X.SX32 R43, R9, R8, 0x1, P2 ;  /* 0x00000008092b7211 */ /* 0x000fe200010f0eff */
[----:B------:R-:W-:Y:S01]  /*0570*/  IMAD R6, R6, c[0x0][0x1e8], RZ ;  /* 0x00007a0006067a24 */ /* 0x000fe200078e02ff */
[----:B------:R-:W-:-:S03]  /*0580*/  ISETP.GT.U32.OR P0, PT, R39, 0x27f, P0 ;  /* 0x0000027f2700780c */ /* 0x000fc60000704470 */
[C---:B------:R-:W-:Y:S02]  /*0590*/  IMAD R45, R7.reuse, c[0x0][0x1ec], R6 ;  /* 0x00007b00072d7a24 */ /* 0x040fe400078e0206 */
[----:B------:R-:W-:-:S04]  /*05a0*/  IMAD.WIDE.U32 R42, R7, c[0x0][0x1e8], R42 ;  /* 0x00007a00072a7a25 */ /* 0x000fc800078e002a */
[----:B------:R-:W-:Y:S01]  /*05b0*/  @P1 IMAD R6, R28, c[0x0][0x1d8], RZ ;  /* 0x000076001c061a24 */ /* 0x000fe200078e02ff */
[----:B------:R-:W-:Y:S02]  /*05c0*/  IADD3 R45, R43, R45, RZ ;  /* 0x0000002d2b2d7210 */ /* 0x000fe40007ffe0ff */
[-C--:B------:R-:W-:Y:S01]  /*05d0*/  @P1 MOV R44, R42.reuse ;  /* 0x0000002a002c1202 */ /* 0x080fe20000000f00 */
[----:B------:R-:W-:Y:S02]  /*05e0*/  @!P0 IMAD R7, R3, c[0x0][0x1d8], RZ ;  /* 0x0000760003078a24 */ /* 0x000fe400078e02ff */
[C---:B------:R-:W-:Y:S02]  /*05f0*/  @P1 IMAD R13, R37.reuse, c[0x0][0x1dc], R6 ;  /* 0x00007700250d1a24 */ /* 0x040fe400078e0206 */
[----:B------:R-:W-:Y:S01]  /*0600*/  @P1 IMAD.WIDE.U32 R10, R37, c[0x0][0x1d8], R44 ;  /* 0x00007600250a1a25 */ /* 0x000fe200078e002c */
[----:B------:R-:W-:-:S03]  /*0610*/  @!P0 MOV R6, R42 ;  /* 0x0000002a00068202 */ /* 0x000fc60000000f00 */
[----:B------:R-:W-:Y:S01]  /*0620*/  @!P0 IMAD R15, R36, c[0x0][0x1dc], R7 ;  /* 0x00007700240f8a24 */ /* 0x000fe200078e0207 */
[----:B------:R-:W-:Y:S02]  /*0630*/  @!P0 MOV R7, R45 ;  /* 0x0000002d00078202 */ /* 0x000fe40000000f00 */
[----:B------:R-:W-:Y:S02]  /*0640*/  @P1 IADD3 R13, R11, R13, RZ ;  /* 0x0000000d0b0d1210 */ /* 0x000fe40007ffe0ff */
[----:B------:R-:W-:Y:S01]  /*0650*/  @P1 SHF.L.U32 R11, R10, 0x1, RZ ;  /* 0x000000010a0b1819 */ /* 0x000fe200000006ff */
[----:B------:R-:W-:Y:S01]  /*0660*/  @!P0 IMAD.WIDE.U32 R6, R36, c[0x0][0x1d8], R6 ;  /* 0x0000760024068a25 */ /* 0x000fe200078e0006 */
[----:B------:R-:W-:Y:S02]  /*0670*/  @P1 SHF.L.U64.HI R13, R10, 0x1, R13 ;  /* 0x000000010a0d1819 */ /* 0x000fe4000001020d */
[----:B------:R-:W-:Y:S01]  /*0680*/  @P1 IADD3 R14, P2, R11, c[0x0][0x180], RZ ;  /* 0x000060000b0e1a10 */ /* 0x000fe20007f5e0ff */
[----:B------:R-:W-:Y:S01]  /*0690*/  CS2R R32, SRZ ;  /* 0x0000000000207805 */ /* 0x000fe2000001ff00 */
[----:B------:R-:W-:-:S02]  /*06a0*/  @!P0 IADD3 R7, R7, R15, RZ ;  /* 0x0000000f07078210 */ /* 0x000fc40007ffe0ff */
[----:B------:R-:W-:-:S05]  /*06b0*/  @P1 IADD3.X R15, R13, c[0x0][0x184], RZ, P2, !PT ;  /* 0x000061000d0f1a10 */ /* 0x000fca00017fe4ff */
[----:B------:R0:W5:Y:S01]  /*06c0*/  @P1 LDG.E R33, [R14.64] ;  /* 0x0000000e0e211981 */ /* 0x000162000c1e1900 */
[C---:B------:R-:W-:Y:S02]  /*06d0*/  @!P0 SHF.L.U32 R12, R6.reuse, 0x1, RZ ;  /* 0x00000001060c8819 */ /* 0x040fe400000006ff */
[----:B------:R-:W-:Y:S02]  /*06e0*/  @!P0 SHF.L.U64.HI R8, R6, 0x1, R7 ;  /* 0x0000000106088819 */ /* 0x000fe40000010207 */
[----:B------:R-:W-:Y:S02]  /*06f0*/  @P1 IADD3 R6, P2, R11, c[0x0][0x178], RZ ;  /* 0x00005e000b061a10 */ /* 0x000fe40007f5e0ff */
[C---:B------:R-:W-:Y:S02]  /*0700*/  @!P0 IADD3 R10, P3, R12.reuse, c[0x0][0x180], RZ ;  /* 0x000060000c0a8a10 */ /* 0x040fe40007f7e0ff */
[----:B------:R-:W-:Y:S02]  /*0710*/  @!P0 IADD3 R12, P4, R12, c[0x0][0x178], RZ ;  /* 0x00005e000c0c8a10 */ /* 0x000fe40007f9e0ff */
[----:B------:R-:W-:-:S02]  /*0720*/  @P1 IADD3.X R7, R13, c[0x0][0x17c], RZ, P2, !PT ;  /* 0x00005f000d071a10 */ /* 0x000fc400017fe4ff */
[C---:B------:R-:W-:Y:S02]  /*0730*/  @!P0 IADD3.X R11, R8.reuse, c[0x0][0x184], RZ, P3, !PT ;  /* 0x00006100080b8a10 */ /* 0x040fe40001ffe4ff */
[----:B------:R-:W-:Y:S02]  /*0740*/  @!P0 IADD3.X R13, R8, c[0x0][0x17c], RZ, P4, !PT ;  /* 0x00005f00080d8a10 */ /* 0x000fe400027fe4ff */
[----:B------:R-:W-:Y:S02]  /*0750*/  MOV R34, RZ ;  /* 0x000000ff00227202 */ /* 0x000fe40000000f00 */
[----:B------:R-:W-:Y:S01]  /*0760*/  MOV R31, RZ ;  /* 0x000000ff001f7202 */ /* 0x000fe20000000f00 */
[----:B------:R-:W-:Y:S01]  /*0770*/  UMOV UR12, 0x3f800000 ;  /* 0x3f800000000c7882 */ /* 0x000fe20000000000 */
[----:B------:R-:W-:Y:S01]  /*0780*/  BSSY B0, `(.L_x_32) ;  /* 0x000001b000007945 */ /* 0x000fe20003800000 */
[----:B------:R1:W5:Y:S04]  /*0790*/  @P1 LDG.E R32, [R6.64] ;  /* 0x0000000e06201981 */ /* 0x000368000c1e1900 */
[----:B------:R0:W5:Y:S04]  /*07a0*/  @!P0 LDG.E R34, [R10.64] ;  /* 0x0000000e0a228981 */ /* 0x000168000c1e1900 */
[----:B------:R0:W5:Y:S01]  /*07b0*/  @!P0 LDG.E R31, [R12.64] ;  /* 0x0000000e0c1f8981 */ /* 0x000162000c1e1900 */
[----:B-1----:R-:W-:Y:S01]  /*07c0*/  CS2R R6, SRZ ;  /* 0x0000000000067805 */ /* 0x002fe2000001ff00 */
[----:B--2---:R-:W1:Y:S02]  /*07d0*/  R2UR UR17, R4 ;  /* 0x00000000041173c2 */ /* 0x004e6400000e0000 */
[----:B-1----:R-:W-:-:S05]  /*07e0*/  MOV R8, UR17 ;  /* 0x0000001100087c02 */ /* 0x002fca0008000f00 */
[----:B------:R-:W-:-:S05]  /*07f0*/  FFMA.FTZ R5, -R8, UR17, R5 ;  /* 0x0000001108057c23 */ /* 0x000fca0008010105 */
[----:B------:R-:W-:-:S13]  /*0800*/  FSETP.GTU.FTZ.AND P0, PT, R5, RZ, PT ;  /* 0x000000ff0500720b */ /* 0x000fda0003f1c000 */
[----:B------:R-:W-:Y:S01]  /*0810*/  VOTEU.ANY UP0, P0 ;  /* 0x00000000003f7886 */ /* 0x000fe20000000100 */
[----:B------:R-:W-:-:S13]  /*0820*/  PLOP3.LUT P0, PT, PT, PT, UP0, 0x80, 0x0 ;  /* 0x000000000000781c */ /* 0x000fda0003f0f008 */
[----:B------:R-:W-:-:S06]  /*0830*/  @P0 FADD.FTZ R8, R5, c[0x0][0x1a0] ;  /* 0x0000680005080621 */ /* 0x000fcc0000010000 */
[----:B------:R-:W1:Y:S02]  /*0840*/  @P0 MUFU.RSQ R8, R8 ;  /* 0x0000000800080308 */ /* 0x000e640000001400 */
[----:B-1----:R-:W1:Y:S01]  /*0850*/  @P0 R2UR UR4, R8 ;  /* 0x00000000080403c2 */ /* 0x002e6200000e0000 */
[----:B------:R-:W-:Y:S01]  /*0860*/  ISETP.GT.U32.AND P0, PT, R39, 0x27f, PT ;  /* 0x0000027f2700780c */ /* 0x000fe20003f04070 */
[----:B------:R-:W-:Y:S01]  /*0870*/  CS2R R4, SRZ ;  /* 0x0000000000047805 */ /* 0x000fe2000001ff00 */
[----:B-1----:R-:W-:-:S11]  /*0880*/  @UP0 UMOV UR12, UR4 ;  /* 0x00000004000c0c82 */ /* 0x002fd60008000000 */
[----:B------:R-:W-:Y:S05]  /*0890*/  @P0 BRA `(.L_x_33) ;  /* 0x0000009000000947 */ /* 0x000fea0003800000 */
[----:B0-----:R-:W-:Y:S01]  /*08a0*/  ISETP.NE.AND P0, PT, RZ, UR16, PT ;  /* 0x00000010ff007c0c */ /* 0x001fe2000bf05270 */
        /* <DEDUP_REMOVED lines=8> */
.L_x_33:
[----:B0-----:R-:W-:Y:S05]  /*0930*/  BSYNC B0 ;  /* 0x0000000000007941 */ /* 0x001fea0003800000 */
.L_x_32:
[----:B------:R-:W-:Y:S02]  /*0940*/  ISETP.NE.AND P2, PT, RZ, UR16, PT ;  /* 0x00000010ff007c0c */ /* 0x000fe4000bf45270 */
[--C-:B-----5:R-:W-:Y:S02]  /*0950*/  PRMT R8, RZ, 0x5410, R33.reuse ;  /* 0x00005410ff087816 */ /* 0x120fe40000000021 */
[----:B------:R-:W-:Y:S02]  /*0960*/  PRMT R12, RZ, 0x7610, R33 ;  /* 0x00007610ff0c7816 */ /* 0x000fe40000000021 */
[----:B------:R-:W-:Y:S01]  /*0970*/  PRMT R15, RZ, 0x5410, R34 ;  /* 0x00005410ff0f7816 */ /* 0x000fe20000000022 */
[----:B------:R-:W-:Y:S01]  /*0980*/  FADD.FTZ R13, R8, -UR17 ;  /* 0x80000011080d7e21 */ /* 0x000fe20008010000 */
[--C-:B------:R-:W-:Y:S01]  /*0990*/  PRMT R11, RZ, 0x5410, R32.reuse ;  /* 0x00005410ff0b7816 */ /* 0x100fe20000000020 */
[----:B------:R-:W-:Y:S01]  /*09a0*/  FADD.FTZ R12, R12, -UR17 ;  /* 0x800000110c0c7e21 */ /* 0x000fe20008010000 */
[----:B------:R-:W-:Y:S01]  /*09b0*/  PRMT R10, RZ, 0x7610, R32 ;  /* 0x00007610ff0a7816 */ /* 0x000fe20000000020 */
[----:B------:R-:W-:Y:S01]  /*09c0*/  FADD.FTZ R15, R15, -UR17 ;  /* 0x800000110f0f7e21 */ /* 0x000fe20008010000 */
[----:B------:R-:W-:Y:S01]  /*09d0*/  PRMT R14, RZ, 0x7610, R34 ;  /* 0x00007610ff0e7816 */ /* 0x000fe20000000022 */
[----:B------:R-:W-:Y:S01]  /*09e0*/  FMUL.FTZ R13, R13, UR12 ;  /* 0x0000000c0d0d7c20 */ /* 0x000fe20008410000 */
[--C-:B------:R-:W-:Y:S01]  /*09f0*/  PRMT R9, RZ, 0x5410, R31.reuse ;  /* 0x00005410ff097816 */ /* 0x100fe2000000001f */
[----:B------:R-:W-:Y:S01]  /*0a00*/  FMUL.FTZ R12, R12, UR12 ;  /* 0x0000000c0c0c7c20 */ /* 0x000fe20008410000 */
[----:B------:R-:W-:Y:S01]  /*0a10*/  PRMT R8, RZ, 0x7610, R31 ;  /* 0x00007610ff087816 */ /* 0x000fe2000000001f */
[----:B------:R-:W-:Y:S05]  /*0a20*/  @!P2 BRA `(.L_x_34) ;  /* 0x000001200000a947 */ /* 0x000fea0003800000 */
[----:B------:R-:W-:Y:S02]  /*0a30*/  FFMA.FTZ R17, R13, R4, R6 ;  /* 0x000000040d117223 */ /* 0x000fe40000010006 */
[----:B------:R-:W-:-:S02]  /*0a40*/  FFMA.FTZ R16, R12, R5, R7 ;  /* 0x000000050c107223 */ /* 0x000fc40000010007 */
[----:B------:R-:W-:Y:S02]  /*0a50*/  FMUL.FTZ R18, R17, -1.4426950216293334961 ;  /* 0xbfb8aa3b11127820 */ /* 0x000fe40000410000 */
        /* <DEDUP_REMOVED lines=14> */
[----:B------:R-:W-:Y:S02]  /*0b40*/  FMUL.FTZ R10, R10, R25 ;  /* 0x000000190a0a7220 */ /* 0x000fe40000410000 */
.L_x_34:
[----:B------:R-:W-:Y:S02]  /*0b50*/  FMUL.FTZ R18, R11, R4 ;  /* 0x000000040b127220 */ /* 0x000fe40000410000 */
[----:B------:R-:W-:Y:S02]  /*0b60*/  FADD.FTZ R14, R14, -UR17 ;  /* 0x800000110e0e7e21 */ /* 0x000fe40008010000 */
[----:B------:R-:W-:Y:S02]  /*0b70*/  FFMA.FTZ R16, R13, R18, RZ ;  /* 0x000000120d107223 */ /* 0x000fe400000100ff */
[----:B------:R-:W-:Y:S02]  /*0b80*/  FMUL.FTZ R15, R15, UR12 ;  /* 0x0000000c0f0f7c20 */ /* 0x000fe40008410000 */
[----:B------:R-:W-:-:S02]  /*0b90*/  FMUL.FTZ R17, R10, R5 ;  /* 0x000000050a117220 */ /* 0x000fc40000410000 */
[----:B------:R-:W-:Y:S02]  /*0ba0*/  FADD.FTZ R18, RZ, R18 ;  /* 0x00000012ff127221 */ /* 0x000fe40000010000 */
[----:B------:R-:W-:Y:S01]  /*0bb0*/  FMUL.FTZ R14, R14, UR12 ;  /* 0x0000000c0e0e7c20 */ /* 0x000fe20008410000 */
[----:B------:R-:W-:Y:S05]  /*0bc0*/  @!P2 BRA `(.L_x_35) ;  /* 0x000001200000a947 */ /* 0x000fea0003800000 */
[----:B------:R-:W-:Y:S02]  /*0bd0*/  FFMA.FTZ R20, R15, R4, R6 ;  /* 0x000000040f147223 */ /* 0x000fe40000010006 */
[----:B------:R-:W-:Y:S02]  /*0be0*/  FFMA.FTZ R19, R14, R5, R7 ;  /* 0x000000050e137223 */ /* 0x000fe40000010007 */
        /* <DEDUP_REMOVED lines=16> */
.L_x_35:
[----:B------:R-:W-:Y:S01]  /*0cf0*/  FFMA.FTZ R19, R12, R17, R16 ;  /* 0x000000110c137223 */ /* 0x000fe20000010010 */
[----:B------:R-:W-:Y:S01]  /*0d00*/  ISETP.GT.AND P0, PT, R29, 0x1e, PT ;  /* 0x0000001e1d00780c */ /* 0x000fe20003f04270 */
[----:B------:R-:W-:Y:S01]  /*0d10*/  FMUL.FTZ R16, R9, R4 ;  /* 0x0000000409107220 */ /* 0x000fe20000410000 */
[----:B------:R-:W-:Y:S01]  /*0d20*/  ISETP.NE.AND P4, PT, R29, RZ, PT ;  /* 0x000000ff1d00720c */ /* 0x000fe20003f85270 */
[----:B------:R-:W-:Y:S01]  /*0d30*/  FADD.FTZ R23, R17, R18 ;  /* 0x0000001211177221 */ /* 0x000fe20000010000 */
[----:B------:R-:W-:Y:S01]  /*0d40*/  ISETP.NE.AND P3, PT, R39, RZ, PT ;  /* 0x000000ff2700720c */ /* 0x000fe20003f65270 */
[----:B------:R-:W-:Y:S01]  /*0d50*/  FMUL.FTZ R21, R8, R5 ;  /* 0x0000000508157220 */ /* 0x000fe20000410000 */
[----:B------:R-:W-:Y:S01]  /*0d60*/  ULDC UR5, c[0x0][0xc] ;  /* 0x0000030000057ab9 */ /* 0x000fe20000000800 */
[----:B------:R-:W-:Y:S01]  /*0d70*/  FFMA.FTZ R17, R15, R16, R19 ;  /* 0x000000100f117223 */ /* 0x000fe20000010013 */
[----:B------:R-:W-:Y:S01]  /*0d80*/  BSSY B0, `(.L_x_36) ;  /* 0x000005c000007945 */ /* 0x000fe20003800000 */
[----:B------:R-:W-:Y:S01]  /*0d90*/  FADD.FTZ R16, R23, R16 ;  /* 0x0000001017107221 */ /* 0x000fe20000010000 */
[----:B------:R-:W-:Y:S01]  /*0da0*/  SHF.L.U32 R40, R39, 0x4, RZ ;  /* 0x0000000427287819 */ /* 0x000fe200000006ff */
[----:B------:R-:W-:-:S02]  /*0db0*/  FFMA.FTZ R20, R14, R21, R17 ;  /* 0x000000150e147223 */ /* 0x000fc40000010011 */
[----:B------:R-:W-:Y:S02]  /*0dc0*/  FADD.FTZ R21, R21, R16 ;  /* 0x0000001015157221 */ /* 0x000fe40000010000 */
[----:B------:R-:W-:Y:S01]  /*0dd0*/  FADD.FTZ R18, RZ, R11 ;  /* 0x0000000bff127221 */ /* 0x000fe20000010000 */
[----:B------:R-:W0:Y:S01]  /*0de0*/  SHFL.DOWN PT, R17, R20, 0x1, 0x1f ;  /* 0x08201f0014117f89 */ /* 0x000e2200000e0000 */
[----:B------:R-:W-:Y:S02]  /*0df0*/  FADD.FTZ R19, RZ, R10 ;  /* 0x0000000aff137221 */ /* 0x000fe40000010000 */
[----:B------:R-:W-:Y:S01]  /*0e00*/  FADD.FTZ R18, R18, R9 ;  /* 0x0000000912127221 */ /* 0x000fe20000010000 */
[----:B------:R-:W1:Y:S01]  /*0e10*/  SHFL.DOWN PT, R16, R21, 0x1, 0x1f ;  /* 0x08201f0015107f89 */ /* 0x000e6200000e0000 */
[----:B------:R-:W-:Y:S02]  /*0e20*/  FADD.FTZ R19, R19, R8 ;  /* 0x0000000813137221 */ /* 0x000fe40000010000 */
        /* <DEDUP_REMOVED lines=21> */
[----:B------:R-:W-:Y:S02]  /*0f80*/  FFMA.FTZ R17, R12, R10, RZ ;  /* 0x0000000a0c117223 */ /* 0x000fe400000100ff */
[----:B-1----:R-:W-:Y:S01]  /*0f90*/  @!P0 FADD.FTZ R21, R21, R16 ;  /* 0x0000001015158221 */ /* 0x002fe20000010000 */
[----:B------:R-:W-:Y:S01]  /*0fa0*/  ISETP.GT.U32.AND P0, PT, R39, 0x9, PT ;  /* 0x000000092700780c */ /* 0x000fe20003f04070 */
[----:B------:R-:W-:Y:S02]  /*0fb0*/  FFMA.FTZ R16, R13, R11, RZ ;  /* 0x0000000b0d107223 */ /* 0x000fe400000100ff */
[----:B------:R-:W-:Y:S01]  /*0fc0*/  FFMA.FTZ R17, R14, R8, R17 ;  /* 0x000000080e117223 */ /* 0x000fe20000010011 */
[----:B------:R-:W-:Y:S01]  /*0fd0*/  MOV R8, R20 ;  /* 0x0000001400087202 */ /* 0x000fe20000000f00 */
[----:B------:R-:W-:Y:S01]  /*0fe0*/  FFMA.FTZ R16, R15, R9, R16 ;  /* 0x000000090f107223 */ /* 0x000fe20000010010 */
[----:B------:R-:W-:-:S04]  /*0ff0*/  MOV R9, R21 ;  /* 0x0000001500097202 */ /* 0x000fc80000000f00 */
[----:B------:R0:W-:Y:S04]  /*1000*/  STS.128 [R39.X16+0xd0], R16 ;  /* 0x0000d01027007388 */ /* 0x0001e8000000cc00 */
[----:B------:R0:W-:Y:S04]  /*1010*/  @!P4 STS.64 [R0.X8+0x18], R8 ;  /* 0x000018080000c388 */ /* 0x0001e80000008a00 */
[----:B------:R-:W-:Y:S06]  /*1020*/  BAR.SYNC.DEFER_BLOCKING 0x0 ;  /* 0x0000000000007b1d */ /* 0x000fec0000010000 */
[----:B------:R-:W-:Y:S05]  /*1030*/  @P3 BRA `(.L_x_37) ;  /* 0x0000030000003947 */ /* 0x000fea0003800000 */
[----:B------:R-:W1:Y:S04]  /*1040*/  LDS.128 R12, [0x20] ;  /* 0x00002000ff0c7984 */ /* 0x000e680000000c00 */
[----:B------:R-:W2:Y:S04]  /*1050*/  LDS.128 R24, [0x30] ;  /* 0x00003000ff187984 */ /* 0x000ea80000000c00 */
[----:B------:R-:W3:Y:S01]  /*1060*/  LDS.128 R20, [0x40] ;  /* 0x00004000ff147984 */ /* 0x000ee20000000c00 */
[----:B-1----:R-:W-:-:S02]  /*1070*/  FADD.FTZ R11, R8, R12 ;  /* 0x0000000c080b7221 */ /* 0x002fc40000010000 */
[----:B------:R-:W-:Y:S02]  /*1080*/  FADD.FTZ R12, R9, R13 ;  /* 0x0000000d090c7221 */ /* 0x000fe40000010000 */
[----:B------:R-:W-:Y:S02]  /*1090*/  FADD.FTZ R13, R11, R14 ;  /* 0x0000000e0b0d7221 */ /* 0x000fe40000010000 */
[----:B0-----:R-:W0:Y:S01]  /*10a0*/  LDS.128 R8, [0x50] ;  /* 0x00005000ff087984 */ /* 0x001e220000000c00 */
[----:B------:R-:W-:Y:S02]  /*10b0*/  FADD.FTZ R12, R12, R15 ;  /* 0x0000000f0c0c7221 */ /* 0x000fe40000010000 */
        /* <DEDUP_REMOVED lines=8> */
[----:B------:R-:W2:Y:S01]  /*1140*/  LDS.128 R12, [0x70] ;  /* 0x00007000ff0c7984 */ /* 0x000ea20000000c00 */
[----:B------:R-:W-:-:S02]  /*1150*/  FADD.FTZ R20, R20, R23 ;  /* 0x0000001714147221 */ /* 0x000fc40000010000 */
[----:B0-----:R-:W-:Y:S02]  /*1160*/  FADD.FTZ R21, R21, R8 ;  /* 0x0000000815157221 */ /* 0x001fe40000010000 */
[----:B------:R-:W-:Y:S02]  /*1170*/  FADD.FTZ R8, R20, R9 ;  /* 0x0000000914087221 */ /* 0x000fe40000010000 */
[----:B------:R-:W-:Y:S02]  /*1180*/  FADD.FTZ R9, R21, R10 ;  /* 0x0000000a15097221 */ /* 0x000fe40000010000 */
[----:B------:R-:W0:Y:S01]  /*1190*/  LDS.128 R20, [0x80] ;  /* 0x00008000ff147984 */ /* 0x000e220000000c00 */
[----:B------:R-:W-:Y:S02]  /*11a0*/  FADD.FTZ R8, R8, R11 ;  /* 0x0000000b08087221 */ /* 0x000fe40000010000 */
[----:B-1----:R-:W-:Y:S02]  /*11b0*/  FADD.FTZ R9, R9, R24 ;  /* 0x0000001809097221 */ /* 0x002fe40000010000 */
[----:B------:R-:W-:-:S02]  /*11c0*/  FADD.FTZ R8, R8, R25 ;  /* 0x0000001908087221 */ /* 0x000fc40000010000 */
[----:B------:R-:W-:Y:S02]  /*11d0*/  FADD.FTZ R25, R9, R26 ;  /* 0x0000001a09197221 */ /* 0x000fe40000010000 */
[----:B------:R-:W-:Y:S02]  /*11e0*/  FADD.FTZ R24, R8, R27 ;  /* 0x0000001b08187221 */ /* 0x000fe40000010000 */
[----:B------:R-:W1:Y:S01]  /*11f0*/  LDS.128 R8, [0x90] ;  /* 0x00009000ff087984 */ /* 0x000e620000000c00 */
[----:B--2---:R-:W-:Y:S02]  /*1200*/  FADD.FTZ R25, R25, R12 ;  /* 0x0000000c19197221 */ /* 0x004fe40000010000 */
[----:B------:R-:W-:Y:S02]  /*1210*/  FADD.FTZ R12, R24, R13 ;  /* 0x0000000d180c7221 */ /* 0x000fe40000010000 */
[----:B------:R-:W-:Y:S02]  /*1220*/  FADD.FTZ R13, R25, R14 ;  /* 0x0000000e190d7221 */ /* 0x000fe40000010000 */
[----:B------:R-:W2:Y:S01]  /*1230*/  LDS.128 R24, [0xa0] ;  /* 0x0000a000ff187984 */ /* 0x000ea20000000c00 */
[----:B------:R-:W-:-:S02]  /*1240*/  FADD.FTZ R14, R12, R15 ;  /* 0x0000000f0c0e7221 */ /* 0x000fc40000010000 */
[----:B0-----:R-:W-:Y:S02]  /*1250*/  FADD.FTZ R15, R13, R20 ;  /* 0x000000140d0f7221 */ /* 0x001fe40000010000 */
[----:B------:R-:W0:Y:S01]  /*1260*/  LDS.64 R12, [0xb0] ;  /* 0x0000b000ff0c7984 */ /* 0x000e220000000a00 */
[----:B------:R-:W-:Y:S02]  /*1270*/  FADD.FTZ R14, R14, R21 ;  /* 0x000000150e0e7221 */ /* 0x000fe40000010000 */
[----:B------:R-:W-:Y:S02]  /*1280*/  FADD.FTZ R15, R15, R22 ;  /* 0x000000160f0f7221 */ /* 0x000fe40000010000 */
[----:B------:R-:W-:Y:S02]  /*1290*/  FADD.FTZ R14, R14, R23 ;  /* 0x000000170e0e7221 */ /* 0x000fe40000010000 */
[----:B-1----:R-:W-:Y:S02]  /*12a0*/  FADD.FTZ R15, R15, R8 ;  /* 0x000000080f0f7221 */ /* 0x002fe40000010000 */
[----:B------:R-:W-:-:S02]  /*12b0*/  FADD.FTZ R14, R14, R9 ;  /* 0x000000090e0e7221 */ /* 0x000fc40000010000 */
[----:B------:R-:W-:Y:S02]  /*12c0*/  FADD.FTZ R15, R15, R10 ;  /* 0x0000000a0f0f7221 */ /* 0x000fe40000010000 */
[----:B------:R-:W-:Y:S02]  /*12d0*/  FADD.FTZ R14, R14, R11 ;  /* 0x0000000b0e0e7221 */ /* 0x000fe40000010000 */
[----:B--2---:R-:W-:Y:S02]  /*12e0*/  FADD.FTZ R15, R15, R24 ;  /* 0x000000180f0f7221 */ /* 0x004fe40000010000 */
[----:B------:R-:W-:Y:S02]  /*12f0*/  FADD.FTZ R14, R14, R25 ;  /* 0x000000190e0e7221 */ /* 0x000fe40000010000 */
[----:B------:R-:W-:Y:S02]  /*1300*/  FADD.FTZ R15, R15, R26 ;  /* 0x0000001a0f0f7221 */ /* 0x000fe40000010000 */
[----:B------:R-:W-:-:S02]  /*1310*/  FADD.FTZ R14, R14, R27 ;  /* 0x0000001b0e0e7221 */ /* 0x000fc40000010000 */
[----:B0-----:R-:W-:Y:S02]  /*1320*/  FADD.FTZ R8, R15, R12 ;  /* 0x0000000c0f087221 */ /* 0x001fe40000010000 */
[----:B------:R-:W-:Y:S02]  /*1330*/  FADD.FTZ R9, R14, R13 ;  /* 0x0000000d0e097221 */ /* 0x000fe40000010000 */
.L_x_37:
[----:B------:R-:W-:Y:S05]  /*1340*/  BSYNC B0 ;  /* 0x0000000000007941 */ /* 0x000fea0003800000 */
.L_x_36:
        /* <DEDUP_REMOVED lines=9> */
[----:B0-----:R-:W-:Y:S02]  /*13e0*/  FADD.FTZ R16, R19, R27 ;  /* 0x0000001b13107221 */ /* 0x001fe40000010000 */
[----:B------:R-:W0:Y:S01]  /*13f0*/  LDS.128 R24, [R40+0x350] ;  /* 0x0003500028187984 */ /* 0x000e220000000c00 */
[----:B--2---:R-:W-:Y:S02]  /*1400*/  FADD.FTZ R41, R41, R12 ;  /* 0x0000000c29297221 */ /* 0x004fe40000010000 */
[----:B------:R-:W-:Y:S02]  /*1410*/  FADD.FTZ R12, R10, R13 ;  /* 0x0000000d0a0c7221 */ /* 0x000fe40000010000 */
[----:B------:R-:W-:-:S02]  /*1420*/  FADD.FTZ R13, R11, R14 ;  /* 0x0000000e0b0d7221 */ /* 0x000fc40000010000 */
[----:B------:R-:W-:Y:S02]  /*1430*/  FADD.FTZ R10, R16, R15 ;  /* 0x0000000f100a7221 */ /* 0x000fe40000010000 */
[----:B------:R-:W1:Y:S01]  /*1440*/  LDS.128 R16, [R40+0x3f0] ;  /* 0x0003f00028107984 */ /* 0x000e620000000c00 */
[----:B---3--:R-:W-:Y:S02]  /*1450*/  FADD.FTZ R11, R41, R20 ;  /* 0x00000014290b7221 */ /* 0x008fe40000010000 */
[----:B------:R-:W-:Y:S02]  /*1460*/  FADD.FTZ R20, R12, R21 ;  /* 0x000000150c147221 */ /* 0x000fe40000010000 */
[----:B------:R-:W-:Y:S02]  /*1470*/  FADD.FTZ R21, R13, R22 ;  /* 0x000000160d157221 */ /* 0x000fe40000010000 */
[----:B------:R-:W2:Y:S01]  /*1480*/  LDS.128 R12, [R40+0x490] ;  /* 0x00049000280c7984 */ /* 0x000ea20000000c00 */
[----:B------:R-:W-:-:S02]  /*1490*/  FADD.FTZ R10, R10, R23 ;  /* 0x000000170a0a7221 */ /* 0x000fc40000010000 */
[----:B0-----:R-:W-:Y:S02]  /*14a0*/  FADD.FTZ R11, R11, R24 ;  /* 0x000000180b0b7221 */ /* 0x001fe40000010000 */
[----:B------:R-:W-:Y:S02]  /*14b0*/  FADD.FTZ R20, R20, R25 ;  /* 0x0000001914147221 */ /* 0x000fe40000010000 */
[----:B------:R-:W-:Y:S02]  /*14c0*/  FADD.FTZ R21, R21, R26 ;  /* 0x0000001a15157221 */ /* 0x000fe40000010000 */
[----:B------:R-:W-:Y:S02]  /*14d0*/  FADD.FTZ R10, R10, R27 ;  /* 0x0000001b0a0a7221 */ /* 0x000fe40000010000 */
[----:B------:R-:W0:Y:S01]  /*14e0*/  LDS.128 R24, [R40+0x530] ;  /* 0x0005300028187984 */ /* 0x000e220000000c00 */
[----:B-1----:R-:W-:Y:S02]  /*14f0*/  FADD.FTZ R11, R11, R16 ;  /* 0x000000100b0b7221 */ /* 0x002fe40000010000 */
[----:B------:R-:W-:-:S02]  /*1500*/  FADD.FTZ R20, R20, R17 ;  /* 0x0000001114147221 */ /* 0x000fc40000010000 */
[----:B------:R-:W-:Y:S02]  /*1510*/  FADD.FTZ R21, R21, R18 ;  /* 0x0000001215157221 */ /* 0x000fe40000010000 */
[----:B------:R-:W-:Y:S02]  /*1520*/  FADD.FTZ R10, R10, R19 ;  /* 0x000000130a0a7221 */ /* 0x000fe40000010000 */
[----:B------:R-:W1:Y:S01]  /*1530*/  LDS.128 R16, [R40+0x5d0] ;  /* 0x0005d00028107984 */ /* 0x000e620000000c00 */
[----:B--2---:R-:W-:Y:S02]  /*1540*/  FADD.FTZ R11, R11, R12 ;  /* 0x0000000c0b0b7221 */ /* 0x004fe40000010000 */
        /* <DEDUP_REMOVED lines=8> */
[----:B-1----:R-:W-:Y:S02]  /*15d0*/  FADD.FTZ R27, R15, R16 ;  /* 0x000000100f1b7221 */ /* 0x002fe40000010000 */
[----:B------:R-:W-:-:S02]  /*15e0*/  FADD.FTZ R24, R12, R17 ;  /* 0x000000110c187221 */ /* 0x000fc40000010000 */
[----:B------:R-:W0:Y:S01]  /*15f0*/  LDS.128 R12, [R40+0x710] ;  /* 0x00071000280c7984 */ /* 0x000e220000000c00 */
        /* <DEDUP_REMOVED lines=8> */
[----:B0-----:R-:W-:Y:S02]  /*1680*/  FADD.FTZ R11, R11, R12 ;  /* 0x0000000c0b0b7221 */ /* 0x001fe40000010000 */
[----:B------:R-:W-:Y:S02]  /*1690*/  FADD.FTZ R20, R20, R13 ;  /* 0x0000000d14147221 */ /* 0x000fe40000010000 */
[----:B------:R-:W-:Y:S02]  /*16a0*/  FADD.FTZ R21, R21, R14 ;  /* 0x0000000e15157221 */ /* 0x000fe40000010000 */
[----:B------:R-:W-:Y:S02]  /*16b0*/  FADD.FTZ R10, R10, R15 ;  /* 0x0000000f0a0a7221 */ /* 0x000fe40000010000 */
[----:B------:R-:W0:Y:S01]  /*16c0*/  LDS.128 R12, [R40+0x8f0] ;  /* 0x0008f000280c7984 */ /* 0x000e220000000c00 */
        /* <DEDUP_REMOVED lines=63> */
[----:B------:R-:W1:Y:S01]  /*1ac0*/  LDS.128 R20, [R40+0x1110] ;  /* 0x0011100028147984 */ /* 0x000e620000000c00 */
[----:B--2---:R-:W-:Y:S02]  /*1ad0*/  FADD.FTZ R11, R11, R24 ;  /* 0x000000180b0b7221 */ /* 0x004fe40000010000 */
[----:B------:R-:W-:Y:S02]  /*1ae0*/  FADD.FTZ R24, R16, R25 ;  /* 0x0000001910187221 */ /* 0x000fe40000010000 */
        /* <DEDUP_REMOVED lines=181> */
[----:B------:R-:W2:Y:S01]  /*2640*/  LDS.128 R20, [R40+0x2830] ;  /* 0x0028300028147984 */ /* 0x000ea20000000c00 */
[----:B------:R-:W-:-:S02]  /*2650*/  FADD.FTZ R11, R26, R11 ;  /* 0x0000000b1a0b7221 */ /* 0x000fc40000010000 */
[----:B------:R-:W-:Y:S02]  /*2660*/  FADD.FTZ R10, R27, R10 ;  /* 0x0000000a1b0a7221 */ /* 0x000fe40000010000 */
[----:B0-----:R-:W-:Y:S02]  /*2670*/  FADD.FTZ R41, R41, R12 ;  /* 0x0000000c29297221 */ /* 0x001fe40000010000 */
[----:B------:R-:W-:Y:S02]  /*2680*/  FADD.FTZ R24, R24, R13 ;  /* 0x0000000d18187221 */ /* 0x000fe40000010000 */
[----:B------:R-:W-:Y:S02]  /*2690*/  FADD.FTZ R11, R11, R14 ;  /* 0x0000000e0b0b7221 */ /* 0x000fe40000010000 */
        /* <DEDUP_REMOVED lines=9> */
.L_x_39:
[----:B------:R-:W-:Y:S05]  /*2730*/  BSYNC B0 ;  /* 0x0000000000007941 */ /* 0x000fea0003800000 */
.L_x_38:
[----:B------:R-:W-:Y:S01]  /*2740*/  BSSY B0, `(.L_x_40) ;  /* 0x0000013000007945 */ /* 0x000fe20003800000 */
[----:B------:R-:W-:Y:S01]  /*2750*/  HFMA2.MMA R22, -RZ, RZ, 0, 2.384185791015625e-07 ;  /* 0x00000004ff167435 */ /* 0x000fe200000001ff */
[----:B------:R-:W-:Y:S05]  /*2760*/  @P0 BRA `(.L_x_41) ;  /* 0x0000010000000947 */ /* 0x000fea0003800000 */
[----:B------:R-:W-:Y:S01]  /*2770*/  IMAD R11, R2, 0xa, R39 ;  /* 0x0000000a020b7824 */ /* 0x000fe200078e0227 */
[----:B------:R-:W-:Y:S02]  /*2780*/  MOV R21, UR11 ;  /* 0x0000000b00157c02 */ /* 0x000fe40008000f00 */
[----:B------:R-:W-:Y:S01]  /*2790*/  MOV R13, c[0x0][0x1d8] ;  /* 0x00007600000d7a02 */ /* 0x000fe20000000f00 */
[----:B------:R-:W-:Y:S01]  /*27a0*/  IMAD.WIDE R10, R11, R22, c[0x0][0x1b8] ;  /* 0x00006e000b0a7625 */ /* 0x000fe200078e0216 */
[----:B------:R-:W-:Y:S02]  /*27b0*/  MOV R15, UR10 ;  /* 0x0000000a000f7c02 */ /* 0x000fe40008000f00 */
[----:B------:R-:W-:Y:S02]  /*27c0*/  MOV R2, c[0x0][0x1dc] ;  /* 0x0000770000027a02 */ /* 0x000fe40000000f00 */
[-C--:B------:R-:W-:Y:S01]  /*27d0*/  LEA R20, P0, R21, R10.reuse, 0x2 ;  /* 0x0000000a15147211 */ /* 0x080fe200078010ff */
[----:B------:R1:W-:Y:S01]  /*27e0*/  RED.E.ADD.F32.FTZ.RN.STRONG.GPU [R10.64], R16 ;  /* 0x000000100a00798e */ /* 0x0003e2000c10e78e */
[----:B------:R-:W-:-:S02]  /*27f0*/  LEA R14, P4, R13, R10, 0x2 ;  /* 0x0000000a0d0e7211 */ /* 0x000fc400078810ff */
[----:B------:R-:W-:Y:S02]  /*2800*/  LEA R12, P5, R15, R10, 0x2 ;  /* 0x0000000a0f0c7211 */ /* 0x000fe400078a10ff */
[----:B------:R-:W-:Y:S02]  /*2810*/  IADD3.X R21, R11, UR9, RZ, P0, !PT ;  /* 0x000000090b157c10 */ /* 0x000fe400087fe4ff */
[----:B------:R-:W-:Y:S02]  /*2820*/  LEA.HI.X R15, R13, R11, R2, 0x2, P4 ;  /* 0x0000000b0d0f7211 */ /* 0x000fe400020f1402 */
[----:B------:R-:W-:Y:S01]  /*2830*/  IADD3.X R13, R11, UR8, RZ, P5, !PT ;  /* 0x000000080b0d7c10 */ /* 0x000fe2000affe4ff */
[----:B------:R1:W-:Y:S04]  /*2840*/  RED.E.ADD.F32.FTZ.RN.STRONG.GPU [R20.64], R17 ;  /* 0x000000111400798e */ /* 0x0003e8000c10e78e */
[----:B------:R1:W-:Y:S04]  /*2850*/  RED.E.ADD.F32.FTZ.RN.STRONG.GPU [R14.64], R18 ;  /* 0x000000120e00798e */ /* 0x0003e8000c10e78e */
[----:B------:R1:W-:Y:S02]  /*2860*/  RED.E.ADD.F32.FTZ.RN.STRONG.GPU [R12.64], R19 ;  /* 0x000000130c00798e */ /* 0x0003e4000c10e78e */
.L_x_41:
[----:B------:R-:W-:Y:S05]  /*2870*/  BSYNC B0 ;  /* 0x0000000000007941 */ /* 0x000fea0003800000 */
.L_x_40:
[----:B------:R-:W-:-:S06]  /*2880*/  UISETP.GE.U32.AND UP0, UPT, UR5, 0x2, UPT ;  /* 0x000000020500788c */ /* 0x000fcc000bf06070 */
[----:B------:R-:W-:-:S13]  /*2890*/  PLOP3.LUT P0, PT, PT, PT, UP0, 0x80, 0x0 ;  /* 0x000000000000781c */ /* 0x000fda0003f0f008 */
[----:B------:R-:W-:Y:S05]  /*28a0*/  @!P0 BRA `(.L_x_42) ;  /* 0x0000124000008947 */ /* 0x000fea0003800000 */
[----:B01----:R-:W0:Y:S01]  /*28b0*/  S2R R19, SR_CTAID.Y ;  /* 0x0000000000137919 */ /* 0x003e220000002600 */
[----:B------:R-:W-:-:S05]  /*28c0*/  LOP3.LUT R2, R35, 0x1, RZ, 0xc0, !PT ;  /* 0x0000000123027812 */ /* 0x000fca00078ec0ff */
[----:B------:R-:W-:-:S04]  /*28d0*/  IMAD R2, R2, c[0x0][0x10], RZ ;  /* 0x0000040002027a24 */ /* 0x000fc800078e02ff */
[----:B------:R-:W-:-:S05]  /*28e0*/  IMAD R10, R2, c[0x0][0xc], RZ ;  /* 0x00000300020a7a24 */ /* 0x000fca00078e02ff */
[----:B------:R-:W-:-:S05]  /*28f0*/  SHF.L.U32 R21, R10, 0x1, RZ ;  /* 0x000000010a157819 */ /* 0x000fca00000006ff */
[----:B------:R-:W-:Y:S01]  /*2900*/  IMAD.WIDE R20, R21, R22, c[0x0][0x1b0] ;  /* 0x00006c0015147625 */ /* 0x000fe200078e0216 */
[----:B0-----:R-:W-:-:S05]  /*2910*/  IADD3 R11, R2, R19, RZ ;  /* 0x00000013020b7210 */ /* 0x001fca0007ffe0ff */
[----:B------:R-:W-:Y:S01]  /*2920*/  IMAD.WIDE.U32 R10, R11, R22, c[0x0][0x1a8] ;  /* 0x00006a000b0a7625 */ /* 0x000fe200078e0016 */
[----:B------:R-:W-:Y:S05]  /*2930*/  @P3 BRA `(.L_x_43) ;  /* 0x0000017000003947 */ /* 0x000fea0003800000 */
[----:B------:R-:W-:Y:S01]  /*2940*/  IMAD R13, R30, c[0x0][0x10], R19 ;  /* 0x000004001e0d7a24 */ /* 0x000fe200078e0213 */
[----:B------:R-:W0:Y:S03]  /*2950*/  S2R R29, SR_LANEID ;  /* 0x00000000001d7919 */ /* 0x000e260000000000 */
[----:B------:R-:W-:-:S05]  /*2960*/  IMAD.WIDE.U32 R12, R13, 0x8, R20 ;  /* 0x000000080d0c7825 */ /* 0x000fca00078e0014 */
[----:B------:R1:W-:Y:S01]  /*2970*/  STG.E.64 [R12.64], R8 ;  /* 0x000000080c007986 */ /* 0x0003e2000c101b0e */
[----:B------:R-:W-:Y:S06]  /*2980*/  MEMBAR.ALL.GPU ;  /* 0x0000000000007992 */ /* 0x000fec000000a000 */
[----:B------:R-:W-:Y:S01]  /*2990*/  VOTEU.ANY UR4, UPT, PT ;  /* 0x0000000000047886 */ /* 0x000fe200038e0100 */
[----:B------:R-:W-:Y:S01]  /*29a0*/  LOP3.LUT P0, RZ, R35, 0x2, RZ, 0xc0, !PT ;  /* 0x0000000223ff7812 */ /* 0x000fe2000780c0ff */
[----:B------:R-:W-:Y:S01]  /*29b0*/  UFLO.U32 UR13, UR4 ;  /* 0x00000004000d72bd */ /* 0x000fe200080e0000 */
[----:B------:R-:W-:Y:S01]  /*29c0*/  MOV R2, 0x1 ;  /* 0x0000000100027802 */ /* 0x000fe20000000f00 */
[----:B------:R-:W-:Y:S01]  /*29d0*/  UPOPC UR4, UR4 ;  /* 0x00000004000472bf */ /* 0x000fe20008000000 */
[----:B------:R-:W-:Y:S01]  /*29e0*/  SEL R15, RZ, c[0x0][0xc], P0 ;  /* 0x00000300ff0f7a07 */ /* 0x000fe20000000000 */
[----:B------:R-:W-:-:S00]  /*29f0*/  ERRBAR ;  /* 0x00000000000079ab */ /* 0x000fc00000000000 */
[----:B------:R-:W-:Y:S02]  /*2a00*/  SEL R2, R2, 0xffffffff, !P0 ;  /* 0xffffffff02027807 */ /* 0x000fe40004000000 */
[----:B0-----:R-:W-:-:S02]  /*2a10*/  ISETP.EQ.U32.AND P4, PT, R29, UR13, PT ;  /* 0x0000000d1d007c0c */ /* 0x001fc4000bf82070 */
[----:B------:R-:W-:Y:S01]  /*2a20*/  ISETP.NE.AND P0, PT, R15, -0x1, PT ;  /* 0xffffffff0f00780c */ /* 0x000fe20003f05270 */
[----:B-1----:R-:W-:-:S10]  /*2a30*/  IMAD R13, R2, UR4, RZ ;  /* 0x00000004020d7c24 */ /* 0x002fd4000f8e02ff */
[----:B------:R0:W-:Y:S02]  /*2a40*/  @P4 RED.E.ADD.S32.STRONG.GPU [R10.64], R13 ;  /* 0x0000000d0a00498e */ /* 0x0001e4000c10e38e */
[----:B------:R-:W-:Y:S05]  /*2a50*/  @!P0 BRA `(.L_x_43) ;  /* 0x0000005000008947 */ /* 0x000fea0003800000 */
.L_x_44:
[----:B------:R-:W2:Y:S01]  /*2a60*/  LDG.E.STRONG.GPU R2, [R10.64] ;  /* 0x0000000e0a027981 */ /* 0x000ea2000c1ef900 */
[----:B------:R-:W-:Y:S01]  /*2a70*/  YIELD ;  /* 0x0000000000007946 */ /* 0x000fe20003800000 */
[----:B--2---:R-:W-:Y:S01]  /*2a80*/  ISETP.NE.AND P0, PT, R2, R15, PT ;  /* 0x0000000f0200720c */ /* 0x004fe20003f05270 */
[----:B------:R-:W-:-:S12]  /*2a90*/  CCTL.IVALL ;  /* 0x00000000ff00798f */ /* 0x000fd80002000000 */
[----:B------:R-:W-:Y:S05]  /*2aa0*/  @P0 BRA `(.L_x_44) ;  /* 0xffffffb000000947 */ /* 0x000fea000383ffff */
.L_x_43:
        /* <DEDUP_REMOVED lines=20> */
.L_x_48:
[----:B------:R-:W-:-:S13]  /*2bf0*/  ISETP.EQ.OR P6, PT, R2, R30, P3 ;  /* 0x0000001e0200720c */ /* 0x000fda0001fc2670 */
[----:B0-----:R-:W-:-:S04]  /*2c00*/  @!P6 IMAD R11, R2, c[0x0][0x10], R19 ;  /* 0x00000400020bea24 */ /* 0x001fc800078e0213 */
[----:B------:R-:W-:-:S06]  /*2c10*/  @!P6 IMAD.WIDE.U32 R10, R11, 0x8, R20 ;  /* 0x000000080b0ae825 */ /* 0x000fcc00078e0014 */
[----:B------:R-:W2:Y:S01]  /*2c20*/  @!P6 LDG.E.64 R10, [R10.64] ;  /* 0x0000000e0a0ae981 */ /* 0x000ea2000c1e1b00 */
[C---:B------:R-:W-:Y:S02]  /*2c30*/  IADD3 R13, R2.reuse, 0x1, RZ ;  /* 0x00000001020d7810 */ /* 0x040fe40007ffe0ff */
[C---:B------:R-:W-:Y:S02]  /*2c40*/  IADD3 R15, R2.reuse, 0x2, RZ ;  /* 0x00000002020f7810 */ /* 0x040fe40007ffe0ff */
[-C--:B------:R-:W-:Y:S02]  /*2c50*/  ISETP.EQ.OR P4, PT, R13, R30.reuse, P3 ;  /* 0x0000001e0d00720c */ /* 0x080fe40001f82670 */
[----:B------:R-:W-:Y:S02]  /*2c60*/  ISETP.EQ.OR P5, PT, R15, R30, P3 ;  /* 0x0000001e0f00720c */ /* 0x000fe40001fa2670 */
[----:B------:R-:W-:-:S09]  /*2c70*/  IADD3 R14, R2, 0x3, RZ ;  /* 0x00000003020e7810 */ /* 0x000fd20007ffe0ff */
[--C-:B------:R-:W-:Y:S02]  /*2c80*/  @!P4 IMAD R13, R13, c[0x0][0x10], R19.reuse ;  /* 0x000004000d0dca24 */ /* 0x100fe400078e0213 */
[----:B------:R-:W-:Y:S02]  /*2c90*/  @!P5 IMAD R15, R15, c[0x0][0x10], R19 ;  /* 0x000004000f0fda24 */ /* 0x000fe400078e0213 */
[----:B--2---:R-:W-:Y:S02]  /*2ca0*/  @!P6 FADD.FTZ R8, R8, R10 ;  /* 0x0000000a0808e221 */ /* 0x004fe40000010000 */
[----:B------:R-:W-:Y:S01]  /*2cb0*/  @!P6 FADD.FTZ R9, R9, R11 ;  /* 0x0000000b0909e221 */ /* 0x000fe20000010000 */
[----:B------:R-:W-:Y:S01]  /*2cc0*/  ISETP.EQ.OR P6, PT, R14, R30, P3 ;  /* 0x0000001e0e00720c */ /* 0x000fe20001fc2670 */
[----:B------:R-:W-:-:S04]  /*2cd0*/  @!P4 IMAD.WIDE.U32 R10, R13, 0x8, R20 ;  /* 0x000000080d0ac825 */ /* 0x000fc800078e0014 */
[----:B------:R-:W-:Y:S02]  /*2ce0*/  @!P5 IMAD.WIDE.U32 R12, R15, 0x8, R20 ;  /* 0x000000080f0cd825 */ /* 0x000fe400078e0014 */
[----:B------:R-:W2:Y:S04]  /*2cf0*/  @!P4 LDG.E.64 R10, [R10.64] ;  /* 0x0000000e0a0ac981 */ /* 0x000ea8000c1e1b00 */
[----:B------:R-:W3:Y:S02]  /*2d00*/  @!P5 LDG.E.64 R12, [R12.64] ;  /* 0x0000000e0c0cd981 */ /* 0x000ee4000c1e1b00 */
[----:B------:R-:W-:-:S04]  /*2d10*/  @!P6 IMAD R15, R14, c[0x0][0x10], R19 ;  /* 0x000004000e0fea24 */ /* 0x000fc800078e0213 */
[----:B------:R-:W-:-:S06]  /*2d20*/  @!P6 IMAD.WIDE.U32 R14, R15, 0x8, R20 ;  /* 0x000000080f0ee825 */ /* 0x000fcc00078e0014 */
[----:B------:R-:W4:Y:S01]  /*2d30*/  @!P6 LDG.E.64 R14, [R14.64] ;  /* 0x0000000e0e0ee981 */ /* 0x000f22000c1e1b00 */
[C---:B------:R-:W-:Y:S02]  /*2d40*/  IADD3 R16, R2.reuse, 0x4, RZ ;  /* 0x0000000402107810 */ /* 0x040fe40007ffe0ff */
[C---:B------:R-:W-:Y:S02]  /*2d50*/  IADD3 R17, R2.reuse, 0x5, RZ ;  /* 0x0000000502117810 */ /* 0x040fe40007ffe0ff */
[----:B------:R-:W-:Y:S01]  /*2d60*/  IADD3 R18, R2, 0x6, RZ ;  /* 0x0000000602127810 */ /* 0x000fe20007ffe0ff */
[----:B--2---:R-:W-:Y:S02]  /*2d70*/  @!P4 FADD.FTZ R8, R8, R10 ;  /* 0x0000000a0808c221 */ /* 0x004fe40000010000 */
[----:B------:R-:W-:Y:S01]  /*2d80*/  @!P4 FADD.FTZ R9, R9, R11 ;  /* 0x0000000b0909c221 */ /* 0x000fe20000010000 */
[----:B------:R-:W-:Y:S01]  /*2d90*/  ISETP.EQ.OR P4, PT, R16, R30, P3 ;  /* 0x0000001e1000720c */ /* 0x000fe20001f82670 */
[----:B---3--:R-:W-:-:S02]  /*2da0*/  @!P5 FADD.FTZ R8, R8, R12 ;  /* 0x0000000c0808d221 */ /* 0x008fc40000010000 */
[----:B------:R-:W-:Y:S01]  /*2db0*/  @!P5 FADD.FTZ R9, R9, R13 ;  /* 0x0000000d0909d221 */ /* 0x000fe20000010000 */
[----:B------:R-:W-:-:S09]  /*2dc0*/  ISETP.EQ.OR P5, PT, R17, R30, P3 ;  /* 0x0000001e1100720c */ /* 0x000fd20001fa2670 */
[----:B------:R-:W-:Y:S02]  /*2dd0*/  @!P4 IMAD R11, R16, c[0x0][0x10], R19 ;  /* 0x00000400100bca24 */ /* 0x000fe400078e0213 */
[----:B----4-:R-:W-:Y:S02]  /*2de0*/  @!P6 FADD.FTZ R8, R8, R14 ;  /* 0x0000000e0808e221 */ /* 0x010fe40000010000 */
[----:B------:R-:W-:Y:S01]  /*2df0*/  @!P6 FADD.FTZ R9, R9, R15 ;  /* 0x0000000f0909e221 */ /* 0x000fe20000010000 */
[----:B------:R-:W-:Y:S01]  /*2e00*/  ISETP.EQ.OR P6, PT, R18, R30, P3 ;  /* 0x0000001e1200720c */ /* 0x000fe20001fc2670 */
[----:B------:R-:W-:-:S04]  /*2e10*/  @!P4 IMAD.WIDE.U32 R10, R11, 0x8, R20 ;  /* 0x000000080b0ac825 */ /* 0x000fc800078e0014 */
[----:B------:R-:W-:Y:S02]  /*2e20*/  @!P5 IMAD R13, R17, c[0x0][0x10], R19 ;  /* 0x00000400110dda24 */ /* 0x000fe400078e0213 */
[----:B------:R-:W2:Y:S02]  /*2e30*/  @!P4 LDG.E.64 R10, [R10.64] ;  /* 0x0000000e0a0ac981 */ /* 0x000ea4000c1e1b00 */
[----:B------:R-:W-:-:S04]  /*2e40*/  @!P5 IMAD.WIDE.U32 R12, R13, 0x8, R20 ;  /* 0x000000080d0cd825 */ /* 0x000fc800078e0014 */
[----:B------:R-:W-:Y:S02]  /*2e50*/  @!P6 IMAD R15, R18, c[0x0][0x10], R19 ;  /* 0x00000400120fea24 */ /* 0x000fe400078e0213 */
[----:B------:R-:W3:Y:S02]  /*2e60*/  @!P5 LDG.E.64 R12, [R12.64] ;  /* 0x0000000e0c0cd981 */ /* 0x000ee4000c1e1b00 */
        /* <DEDUP_REMOVED lines=74> */
[----:B------:R-:W-:-:S06]  /*3310*/  @!P6 FADD.FTZ R9, R9, R15 ;  /* 0x0000000f0909e221 */ /* 0x000fcc0000010000 */
[----:B------:R-:W-:Y:S05]  /*3320*/  @P4 BRA `(.L_x_48) ;  /* 0xfffff8c000004947 */ /* 0x000fea000383ffff */
.L_x_47:
[----:B------:R-:W-:-:S06]  /*3330*/  UISETP.GT.AND UP0, UPT, UR4, 0x4, UPT ;  /* 0x000000040400788c */ /* 0x000fcc000bf04270 */
[----:B------:R-:W-:-:S13]  /*3340*/  PLOP3.LUT P4, PT, PT, PT, UP0, 0x80, 0x0 ;  /* 0x000000000000781c */ /* 0x000fda0003f8f008 */
[----:B------:R-:W-:Y:S05]  /*3350*/  @!P4 BRA `(.L_x_49) ;  /* 0x000003b00000c947 */ /* 0x000fea0003800000 */
[C---:B0-----:R-:W-:Y:S02]  /*3360*/  IADD3 R13, R2.reuse, 0x1, RZ ;  /* 0x00000001020d7810 */ /* 0x041fe40007ffe0ff */
        /* <DEDUP_REMOVED lines=18> */
[----:B------:R-:W-:-:S04]  /*3490*/  IADD3 R2, R2, 0x4, RZ ;  /* 0x0000000402027810 */ /* 0x000fc80007ffe0ff */
[----:B------:R-:W-:Y:S01]  /*34a0*/  IADD3 R18, R2, 0x3, RZ ;  /* 0x0000000302127810 */ /* 0x000fe20007ffe0ff */
[----:B--2---:R-:W-:Y:S01]  /*34b0*/  @!P0 FADD.FTZ R8, R8, R10 ;  /* 0x0000000a08088221 */ /* 0x004fe20000010000 */
[C---:B------:R-:W-:Y:S01]  /*34c0*/  IADD3 R10, R2.reuse, 0x1, RZ ;  /* 0x00000001020a7810 */ /* 0x040fe20007ffe0ff */
[----:B------:R-:W-:Y:S01]  /*34d0*/  @!P0 FADD.FTZ R9, R9, R11 ;  /* 0x0000000b09098221 */ /* 0x000fe20000010000 */
[-C--:B------:R-:W-:Y:S01]  /*34e0*/  ISETP.EQ.OR P0, PT, R2, R30.reuse, P3 ;  /* 0x0000001e0200720c */ /* 0x080fe20001f02670 */
[----:B---3--:R-:W-:Y:S01]  /*34f0*/  @!P5 FADD.FTZ R8, R8, R12 ;  /* 0x0000000c0808d221 */ /* 0x008fe20000010000 */
[----:B------:R-:W-:Y:S01]  /*3500*/  IADD3 R12, R2, 0x2, RZ ;  /* 0x00000002020c7810 */ /* 0x000fe20007ffe0ff */
[----:B------:R-:W-:Y:S01]  /*3510*/  @!P5 FADD.FTZ R9, R9, R13 ;  /* 0x0000000d0909d221 */ /* 0x000fe20000010000 */
[-C--:B------:R-:W-:Y:S01]  /*3520*/  ISETP.EQ.OR P5, PT, R10, R30.reuse, P3 ;  /* 0x0000001e0a00720c */ /* 0x080fe20001fa2670 */
[----:B----4-:R-:W-:Y:S02]  /*3530*/  @!P6 FADD.FTZ R8, R8, R14 ;  /* 0x0000000e0808e221 */ /* 0x010fe40000010000 */
        /* <DEDUP_REMOVED lines=9> */
[--C-:B------:R-:W-:Y:S01]  /*35d0*/  @!P5 IMAD.WIDE.U32 R12, R13, 0x8, R20.reuse ;  /* 0x000000080d0cd825 */ /* 0x100fe200078e0014 */
[----:B------:R-:W2:Y:S03]  /*35e0*/  @!P0 LDG.E.64 R10, [R10.64] ;  /* 0x0000000e0a0a8981 */ /* 0x000ea6000c1e1b00 */
[----:B------:R-:W-:Y:S02]  /*35f0*/  @!P6 IMAD.WIDE.U32 R14, R15, 0x8, R20 ;  /* 0x000000080f0ee825 */ /* 0x000fe400078e0014 */
[----:B------:R-:W3:Y:S02]  /*3600*/  @!P5 LDG.E.64 R12, [R12.64] ;  /* 0x0000000e0c0cd981 */ /* 0x000ee4000c1e1b00 */
[----:B------:R-:W-:-:S02]  /*3610*/  @!P4 IMAD R17, R18, c[0x0][0x10], R19 ;  /* 0x000004001211ca24 */ /* 0x000fc400078e0213 */
[----:B------:R-:W4:Y:S02]  /*3620*/  @!P6 LDG.E.64 R14, [R14.64] ;  /* 0x0000000e0e0ee981 */ /* 0x000f24000c1e1b00 */
[----:B------:R-:W-:-:S06]  /*3630*/  @!P4 IMAD.WIDE.U32 R16, R17, 0x8, R20 ;  /* 0x000000081110c825 */ /* 0x000fcc00078e0014 */
[----:B------:R-:W5:Y:S01]  /*3640*/  @!P4 LDG.E.64 R16, [R16.64] ;  /* 0x0000000e1010c981 */ /* 0x000f62000c1e1b00 */
[----:B------:R-:W-:Y:S01]  /*3650*/  UIADD3 UR4, UR4, -0x4, URZ ;  /* 0xfffffffc04047890 */ /* 0x000fe2000fffe03f */
[----:B------:R-:W-:-:S03]  /*3660*/  IADD3 R2, R2, 0x4, RZ ;  /* 0x0000000402027810 */ /* 0x000fc60007ffe0ff */
        /* <DEDUP_REMOVED lines=10> */
.L_x_49:
[----:B------:R-:W-:-:S13]  /*3710*/  ISETP.NE.OR P0, PT, RZ, UR4, P0 ;  /* 0x00000004ff007c0c */ /* 0x000fda0008705670 */
[----:B------:R-:W-:Y:S05]  /*3720*/  @!P0 BRA `(.L_x_45) ;  /* 0x000001f000008947 */ /* 0x000fea0003800000 */
.L_x_46:
[CC--:B------:R-:W-:Y:S02]  /*3730*/  ISETP.EQ.OR P5, PT, R2.reuse, R30.reuse, P3 ;  /* 0x0000001e0200720c */ /* 0x0c0fe40001fa2670 */
[C---:B0-----:R-:W-:Y:S02]  /*3740*/  IADD3 R13, R2.reuse, 0x1, RZ ;  /* 0x00000001020d7810 */ /* 0x041fe40007ffe0ff */
        /* <DEDUP_REMOVED lines=19> */
[----:B--2---:R-:W-:-:S02]  /*3880*/  @!P5 FADD.FTZ R8, R8, R10 ;  /* 0x0000000a0808d221 */ /* 0x004fc40000010000 */
        /* <DEDUP_REMOVED lines=9> */
.L_x_45:
[----:B------:R-:W-:-:S04]  /*3920*/  MOV R12, c[0x0][0xc] ;  /* 0x00000300000c7a02 */ /* 0x000fc80000000f00 */
[----:B------:R-:W-:-:S13]  /*3930*/  LOP3.LUT P0, R12, R12, 0x3, RZ, 0xc0, !PT ;  /* 0x000000030c0c7812 */ /* 0x000fda000780c0ff */
[----:B------:R-:W-:Y:S05]  /*3940*/  @!P0 BRA `(.L_x_42) ;  /* 0x000001a000008947 */ /* 0x000fea0003800000 */
[----:B------:R-:W-:Y:S01]  /*3950*/  ISETP.EQ.OR P0, PT, R2, R30, P3 ;  /* 0x0000001e0200720c */ /* 0x000fe20001f02670 */
[----:B------:R-:W-:Y:S01]  /*3960*/  BSSY B0, `(.L_x_50) ;  /* 0x0000008000007945 */ /* 0x000fe20003800000 */
[----:B------:R-:W-:-:S11]  /*3970*/  ISETP.NE.AND P4, PT, R12, 0x1, PT ;  /* 0x000000010c00780c */ /* 0x000fd60003f85270 */
[----:B------:R-:W-:Y:S05]  /*3980*/  @P0 BRA `(.L_x_51) ;  /* 0x0000005000000947 */ /* 0x000fea0003800000 */
[----:B0-----:R-:W-:-:S04]  /*3990*/  IMAD R11, R2, c[0x0][0x10], R19 ;  /* 0x00000400020b7a24 */ /* 0x001fc800078e0213 */
[----:B------:R-:W-:-:S06]  /*39a0*/  IMAD.WIDE.U32 R10, R11, 0x8, R20 ;  /* 0x000000080b0a7825 */ /* 0x000fcc00078e0014 */
[----:B------:R-:W2:Y:S02]  /*39b0*/  LDG.E.64 R10, [R10.64] ;  /* 0x0000000e0a0a7981 */ /* 0x000ea4000c1e1b00 */
[----:B--2---:R-:W-:Y:S02]  /*39c0*/  FADD.FTZ R8, R8, R10 ;  /* 0x0000000a08087221 */ /* 0x004fe40000010000 */
[----:B------:R-:W-:Y:S02]  /*39d0*/  FADD.FTZ R9, R9, R11 ;  /* 0x0000000b09097221 */ /* 0x000fe40000010000 */
.L_x_51:
[----:B------:R-:W-:Y:S05]  /*39e0*/  BSYNC B0 ;  /* 0x0000000000007941 */ /* 0x000fea0003800000 */
.L_x_50:
[----:B------:R-:W-:Y:S05]  /*39f0*/  @!P4 BRA `(.L_x_42) ;  /* 0x000000f00000c947 */ /* 0x000fea0003800000 */
[C---:B0-----:R-:W-:Y:S02]  /*3a00*/  IADD3 R10, R2.reuse, 0x2, RZ ;  /* 0x00000002020a7810 */ /* 0x041fe40007ffe0ff */
        /* <DEDUP_REMOVED lines=10> */
[----:B--2---:R-:W-:Y:S02]  /*3ab0*/  @!P4 FADD.FTZ R8, R8, R10 ;  /* 0x0000000a0808c221 */ /* 0x004fe40000010000 */
[----:B------:R-:W-:Y:S02]  /*3ac0*/  @!P4 FADD.FTZ R9, R9, R11 ;  /* 0x0000000b0909c221 */ /* 0x000fe40000010000 */
[----:B---3--:R-:W-:-:S02]  /*3ad0*/  @!P0 FADD.FTZ R8, R8, R20 ;  /* 0x0000001408088221 */ /* 0x008fc40000010000 */
[----:B------:R-:W-:-:S05]  /*3ae0*/  @!P0 FADD.FTZ R9, R9, R21 ;  /* 0x0000001509098221 */ /* 0x000fca0000010000 */
.L_x_42:
[----:B------:R2:W-:Y:S04]  /*3af0*/  @!P3 STS.64 [0xc0], R8 ;  /* 0x0000c008ff00b388 */ /* 0x0005e80000000a00 */
[----:B------:R-:W-:Y:S01]  /*3b00*/  BAR.SYNC.DEFER_BLOCKING 0x0 ;  /* 0x0000000000007b1d */ /* 0x000fe20000010000 */
[----:B------:R-:W-:-:S04]  /*3b10*/  ISETP.GE.U32.AND P0, PT, R36, c[0x0][0x1e0], PT ;  /* 0x0000780024007a0c */ /* 0x000fc80003f06070 */
[----:B------:R-:W-:Y:S02]  /*3b20*/  ISETP.GE.AND.EX P0, PT, R3, c[0x0][0x1e4], PT, P0 ;  /* 0x0000790003007a0c */ /* 0x000fe40003f06300 */
[--C-:B0-2---:R-:W-:Y:S02]  /*3b30*/  PRMT R8, RZ, 0x5410, R33.reuse ;  /* 0x00005410ff087816 */ /* 0x105fe40000000021 */
[----:B------:R-:W-:Y:S02]  /*3b40*/  PRMT R33, RZ, 0x7610, R33 ;  /* 0x00007610ff217816 */ /* 0x000fe40000000021 */
[--C-:B------:R-:W-:Y:S02]  /*3b50*/  PRMT R9, RZ, 0x5410, R32.reuse ;  /* 0x00005410ff097816 */ /* 0x100fe40000000020 */
[----:B------:R-:W-:Y:S01]  /*3b60*/  ISETP.GT.U32.OR P0, PT, R39, 0x27f, P0 ;  /* 0x0000027f2700780c */ /* 0x000fe20000704470 */
[----:B------:R-:W-:Y:S01]  /*3b70*/  FADD.FTZ R33, R33, -UR17 ;  /* 0x8000001121217e21 */ /* 0x000fe20008010000 */
[----:B------:R-:W-:-:S03]  /*3b80*/  PRMT R32, RZ, 0x7610, R32 ;  /* 0x00007610ff207816 */ /* 0x000fc60000000020 */
[----:B-1----:R-:W-:Y:S01]  /*3b90*/  FMUL.FTZ R18, R33, UR12 ;  /* 0x0000000c21127c20 */ /* 0x002fe20008410000 */
[----:B------:R-:W0:Y:S02]  /*3ba0*/  LDS.64 R10, [0xc0] ;  /* 0x0000c000ff0a7984 */ /* 0x000e240000000a00 */
[----:B0-----:R-:W-:Y:S02]  /*3bb0*/  FMUL.FTZ R2, R10, c[0x0][0x20c] ;  /* 0x000083000a027a20 */ /* 0x001fe40000410000 */
[----:B------:R-:W-:Y:S01]  /*3bc0*/  FADD.FTZ R10, R8, -UR17 ;  /* 0x80000011080a7e21 */ /* 0x000fe20008010000 */
[----:B------:R-:W-:Y:S01]  /*3bd0*/  PRMT R8, RZ, 0x5410, R34 ;  /* 0x00005410ff087816 */ /* 0x000fe20000000022 */
[----:B------:R-:W-:Y:S02]  /*3be0*/  FMUL.FTZ R11, R11, c[0x0][0x20c] ;  /* 0x000083000b0b7a20 */ /* 0x000fe40000410000 */
[----:B------:R-:W-:Y:S01]  /*3bf0*/  FMUL.FTZ R23, R10, UR12 ;  /* 0x0000000c0a177c20 */ /* 0x000fe20008410000 */
        /* <DEDUP_REMOVED lines=19> */
.L_x_52:
[----:B------:R-:W-:Y:S01]  /*3d30*/  BSSY B0, `(.L_x_53) ;  /* 0x0000012000007945 */ /* 0x000fe20003800000 */
[----:B------:R-:W-:Y:S05]  /*3d40*/  @!P1 BRA `(.L_x_54) ;  /* 0x0000010000009947 */ /* 0x000fea0003800000 */
[C-C-:B------:R-:W-:Y:S01]  /*3d50*/  FFMA.FTZ R10, R2.reuse, R23, R11.reuse ;  /* 0x00000017020a7223 */ /* 0x140fe2000001000b */
[----:B------:R-:W-:Y:S01]  /*3d60*/  MOV R13, R45 ;  /* 0x0000002d000d7202 */ /* 0x000fe20000000f00 */
[----:B------:R-:W-:Y:S02]  /*3d70*/  FFMA.FTZ R12, R2, R18, R11 ;  /* 0x00000012020c7223 */ /* 0x000fe4000001000b */
[----:B------:R-:W-:Y:S02]  /*3d80*/  FFMA.FTZ R10, R9, R4, -R10 ;  /* 0x00000004090a7223 */ /* 0x000fe4000001080a */
[----:B------:R-:W-:Y:S01]  /*3d90*/  FFMA.FTZ R9, R32, R5, -R12 ;  /* 0x0000000520097223 */ /* 0x000fe2000001080c */
[----:B------:R-:W-:Y:S01]  /*3da0*/  MOV R12, R42 ;  /* 0x0000002a000c7202 */ /* 0x000fe20000000f00 */
[----:B------:R-:W-:-:S02]  /*3db0*/  IMAD R14, R28, c[0x0][0x1d8], RZ ;  /* 0x000076001c0e7a24 */ /* 0x000fc400078e02ff */
[----:B------:R-:W-:Y:S02]  /*3dc0*/  FMUL.FTZ R10, R10, UR12 ;  /* 0x0000000c0a0a7c20 */ /* 0x000fe40008410000 */
[----:B------:R-:W-:-:S04]  /*3dd0*/  IMAD.WIDE.U32 R12, R37, c[0x0][0x1d8], R12 ;  /* 0x00007600250c7a25 */ /* 0x000fc800078e000c */
[----:B------:R-:W-:Y:S01]  /*3de0*/  IMAD R15, R37, c[0x0][0x1dc], R14 ;  /* 0x00007700250f7a24 */ /* 0x000fe200078e020e */
[----:B------:R-:W-:Y:S01]  /*3df0*/  LEA R14, P3, R12, c[0x0][0x160], 0x1 ;  /* 0x000058000c0e7a11 */ /* 0x000fe200078608ff */
[----:B------:R-:W-:-:S03]  /*3e00*/  FMUL.FTZ R9, R9, UR12 ;  /* 0x0000000c09097c20 */ /* 0x000fc60008410000 */
[----:B------:R-:W-:Y:S02]  /*3e10*/  IADD3 R15, R13, R15, RZ ;  /* 0x0000000f0d0f7210 */ /* 0x000fe40007ffe0ff */
[----:B------:R-:W-:Y:S02]  /*3e20*/  F2FP.BF16.PACK_AB R9, R9, R10 ;  /* 0x0000000a0909723e */ /* 0x000fe400000010ff */
[----:B------:R-:W-:-:S05]  /*3e30*/  LEA.HI.X R15, R12, c[0x0][0x164], R15, 0x1, P3 ;  /* 0x000059000c0f7a11 */ /* 0x000fca00018f0c0f */
[----:B------:R0:W-:Y:S02]  /*3e40*/  STG.E [R14.64], R9 ;  /* 0x000000090e007986 */ /* 0x0001e4000c10190e */
.L_x_54:
[----:B------:R-:W-:Y:S05]  /*3e50*/  BSYNC B0 ;  /* 0x0000000000007941 */ /* 0x000fea0003800000 */
.L_x_53:
[----:B------:R-:W-:Y:S01]  /*3e60*/  PRMT R34, RZ, 0x7610, R34 ;  /* 0x00007610ff227816 */ /* 0x000fe20000000022 */
[----:B------:R-:W-:Y:S01]  /*3e70*/  FADD.FTZ R10, R8, -UR17 ;  /* 0x80000011080a7e21 */ /* 0x000fe20008010000 */
[--C-:B0-----:R-:W-:Y:S02]  /*3e80*/  PRMT R9, RZ, 0x5410, R31.reuse ;  /* 0x00005410ff097816 */ /* 0x101fe4000000001f */
[----:B------:R-:W-:Y:S01]  /*3e90*/  PRMT R8, RZ, 0x7610, R31 ;  /* 0x00007610ff087816 */ /* 0x000fe2000000001f */
[----:B------:R-:W-:Y:S02]  /*3ea0*/  FADD.FTZ R34, R34, -UR17 ;  /* 0x8000001122227e21 */ /* 0x000fe40008010000 */
[----:B------:R-:W-:Y:S02]  /*3eb0*/  FMUL.FTZ R19, R10, UR12 ;  /* 0x0000000c0a137c20 */ /* 0x000fe40008410000 */
        /* <DEDUP_REMOVED lines=20> */
.L_x_55:
[----:B------:R-:W-:Y:S01]  /*4000*/  BSSY B0, `(.L_x_56) ;  /* 0x0000011000007945 */ /* 0x000fe20003800000 */
[----:B------:R-:W-:Y:S05]  /*4010*/  @P0 BRA `(.L_x_57) ;  /* 0x000000f000000947 */ /* 0x000fea0003800000 */
[C-C-:B------:R-:W-:Y:S01]  /*4020*/  FFMA.FTZ R6, R2.reuse, R19, R11.reuse ;  /* 0x0000001302067223 */ /* 0x140fe2000001000b */
[----:B------:R-:W-:Y:S01]  /*4030*/  MOV R43, R45 ;  /* 0x0000002d002b7202 */ /* 0x000fe20000000f00 */
[----:B------:R-:W-:Y:S02]  /*4040*/  FFMA.FTZ R2, R2, R34, R11 ;  /* 0x0000002202027223 */ /* 0x000fe4000001000b */
[----:B------:R-:W-:Y:S02]  /*4050*/  IMAD R3, R3, c[0x0][0x1d8], RZ ;  /* 0x0000760003037a24 */ /* 0x000fe400078e02ff */
[----:B------:R-:W-:Y:S02]  /*4060*/  FFMA.FTZ R6, R9, R4, -R6 ;  /* 0x0000000409067223 */ /* 0x000fe40000010806 */
[----:B------:R-:W-:-:S02]  /*4070*/  FFMA.FTZ R2, R8, R5, -R2 ;  /* 0x0000000508027223 */ /* 0x000fc40000010802 */
[----:B------:R-:W-:-:S04]  /*4080*/  IMAD.WIDE.U32 R42, R36, c[0x0][0x1d8], R42 ;  /* 0x00007600242a7a25 */ /* 0x000fc800078e002a */
[----:B------:R-:W-:Y:S02]  /*4090*/  IMAD R3, R36, c[0x0][0x1dc], R3 ;  /* 0x0000770024037a24 */ /* 0x000fe400078e0203 */
[----:B------:R-:W-:Y:S02]  /*40a0*/  FMUL.FTZ R5, R6, UR12 ;  /* 0x0000000c06057c20 */ /* 0x000fe40008410000 */
[----:B------:R-:W-:Y:S01]  /*40b0*/  FMUL.FTZ R4, R2, UR12 ;  /* 0x0000000c02047c20 */ /* 0x000fe20008410000 */
[----:B------:R-:W-:Y:S02]  /*40c0*/  IADD3 R3, R43, R3, RZ ;  /* 0x000000032b037210 */ /* 0x000fe40007ffe0ff */
[----:B------:R-:W-:Y:S02]  /*40d0*/  LEA R2, P0, R42, c[0x0][0x160], 0x1 ;  /* 0x000058002a027a11 */ /* 0x000fe400078008ff */
[----:B------:R-:W-:Y:S02]  /*40e0*/  F2FP.BF16.PACK_AB R5, R4, R5 ;  /* 0x000000050405723e */ /* 0x000fe400000010ff */
[----:B------:R-:W-:-:S05]  /*40f0*/  LEA.HI.X R3, R42, c[0x0][0x164], R3, 0x1, P0 ;  /* 0x000059002a037a11 */ /* 0x000fca00000f0c03 */
[----:B------:R0:W-:Y:S04]  /*4100*/  STG.E [R2.64], R5 ;  /* 0x0000000502007986 */ /* 0x0001e8000c10190e */
.L_x_57:
[----:B------:R-:W-:Y:S05]  /*4110*/  BSYNC B0 ;  /* 0x0000000000007941 */ /* 0x000fea0003800000 */
.L_x_56:
[----:B------:R-:W-:Y:S01]  /*4120*/  ULDC UR4, c[0x0][0x10] ;  /* 0x0000040000047ab9 */ /* 0x000fe20000000800 */
[----:B------:R-:W-:Y:S01]  /*4130*/  IADD3 R35, R35, 0x1, RZ ;  /* 0x0000000123237810 */ /* 0x000fe20007ffe0ff */
[----:B------:R-:W-:-:S04]  /*4140*/  UIADD3 UR7, UR7, UR4, URZ ;  /* 0x0000000407077290 */ /* 0x000fc8000fffe03f */
[----:B------:R-:W-:-:S06]  /*4150*/  UISETP.GE.AND UP0, UPT, UR7, UR6, UPT ;  /* 0x000000060700728c */ /* 0x000fcc000bf06270 */
[----:B------:R-:W-:-:S13]  /*4160*/  PLOP3.LUT P0, PT, PT, PT, UP0, 0x80, 0x0 ;  /* 0x000000000000781c */ /* 0x000fda0003f0f008 */
[----:B------:R-:W-:Y:S01]  /*4170*/  @P0 CALL.REL.NOINC `(.L_x_31) ;  /* 0x0000001000000944 */ /* 0x000fe20003c00000 */
[----:B------:R-:W-:Y:S05]  /*4180*/  BRA `(.L_x_58) ;  /* 0xffffc11000007947 */ /* 0x000fea000383ffff */
.L_x_31:
[----:B-1----:R-:W-:Y:S01]  /*4190*/  ISETP.NE.AND P1, PT, R39, RZ, PT ;  /* 0x000000ff2700720c */ /* 0x002fe20003f25270 */
[----:B------:R-:W-:Y:S01]  /*41a0*/  HFMA2.MMA R0, -RZ, RZ, 0, 2.384185791015625e-07 ;  /* 0x00000004ff007435 */ /* 0x000fe200000001ff */
[----:B------:R-:W-:Y:S01]  /*41b0*/  MOV R6, c[0x0][0xc] ;  /* 0x0000030000067a02 */ /* 0x000fe20000000f00 */
[----:B------:R-:W-:Y:S01]  /*41c0*/  BSSY B0, `(.L_x_59) ;  /* 0x000000f000007945 */ /* 0x000fe20003800000 */
[----:B------:R-:W-:Y:S02]  /*41d0*/  MOV R4, c[0x0][0x10] ;  /* 0x0000040000047a02 */ /* 0x000fe40000000f00 */
[----:B------:R-:W-:Y:S02]  /*41e0*/  ISETP.NE.AND P0, PT, R6, 0x1, PT ;  /* 0x000000010600780c */ /* 0x000fe40003f05270 */
[----:B0-----:R-:W-:-:S04]  /*41f0*/  SHF.L.U32 R2, R4, 0x1, RZ ;  /* 0x0000000104027819 */ /* 0x001fc800000006ff */
        /* <DEDUP_REMOVED lines=11> */
.L_x_60:
[----:B------:R-:W-:Y:S05]  /*42b0*/  BSYNC B0 ;  /* 0x0000000000007941 */ /* 0x000fea0003800000 */
.L_x_59:
        /* <DEDUP_REMOVED lines=11> */
.L_x_62:
[----:B------:R-:W2:Y:S01]  /*4370*/  LDG.E.STRONG.GPU R5, [R2.64] ;  /* 0x0000000e02057981 */ /* 0x000ea2000c1ef900 */
[----:B------:R-:W-:Y:S01]  /*4380*/  YIELD ;  /* 0x0000000000007946 */ /* 0x000fe20003800000 */
[----:B--2---:R-:W-:Y:S01]  /*4390*/  ISETP.NE.AND P0, PT, R5, R4, PT ;  /* 0x000000040500720c */ /* 0x004fe20003f05270 */
[----:B------:R-:W-:-:S12]  /*43a0*/  CCTL.IVALL ;  /* 0x00000000ff00798f */ /* 0x000fd80002000000 */
[----:B------:R-:W-:Y:S05]  /*43b0*/  @P0 BRA `(.L_x_62) ;  /* 0xffffffb000000947 */ /* 0x000fea000383ffff */
.L_x_61:
[----:B------:R-:W-:Y:S02]  /*43c0*/  WARPSYNC 0xffffffff ;  /* 0xffffffff00007948 */ /* 0x000fe40003800000 */
[----:B------:R-:W-:Y:S01]  /*43d0*/  MOV R19, c[0x0][0x1dc] ;  /* 0x0000770000137a02 */ /* 0x000fe20000000f00 */
[----:B------:R-:W-:Y:S03]  /*43e0*/  BAR.SYNC.DEFER_BLOCKING 0x0 ;  /* 0x0000000000007b1d */ /* 0x000fe60000010000 */
[----:B------:R-:W-:-:S04]  /*43f0*/  LEA.HI R2, P0, R19, c[0x0][0x1d8], RZ, 0x1 ;  /* 0x0000760013027a11 */ /* 0x000fc800078108ff */
[----:B------:R-:W-:-:S04]  /*4400*/  IADD3.X R3, RZ, c[0x0][0x1dc], RZ, P0, !PT ;  /* 0x00007700ff037a10 */ /* 0x000fc800007fe4ff */
[----:B------:R-:W-:Y:S02]  /*4410*/  SHF.R.S64 R20, R2, 0x1, R3 ;  /* 0x0000000102147819 */ /* 0x000fe40000001003 */
        /* <DEDUP_REMOVED lines=19> */
.L_x_63:
[----:B------:R-:W-:-:S04]  /*4550*/  LEA R6, P0, R39, c[0x0][0x1b8], 0x2 ;  /* 0x00006e0027067a11 */ /* 0x000fc800078010ff */
[----:B------:R-:W-:Y:S02]  /*4560*/  LEA.HI.X R7, R39, c[0x0][0x1bc], R18, 0x2, P0 ;  /* 0x00006f0027077a11 */ /* 0x000fe400000f1412 */
[-C--:B------:R-:W-:Y:S02]  /*4570*/  LEA R8, P0, R20, R6.reuse, 0x2 ;  /* 0x0000000614087211 */ /* 0x080fe400078010ff */
[-C--:B------:R-:W-:Y:S01]  /*4580*/  LEA R12, P1, R22, R6.reuse, 0x2 ;  /* 0x00000006160c7211 */ /* 0x080fe200078210ff */
[----:B0-----:R-:W2:Y:S01]  /*4590*/  LDG.E R14, [R6.64] ;  /* 0x0000000e060e7981 */ /* 0x001ea2000c1e1900 */
        /* <DEDUP_REMOVED lines=12> */
[----:B------:R-:W-:-:S04]  /*4660*/  SHF.R.S32.HI R18, RZ, 0x1f, R39 ;  /* 0x0000001fff127819 */ /* 0x000fc80000011427 */
[----:B------:R-:W-:Y:S01]  /*4670*/  ISETP.GT.AND.EX P0, PT, R25, R18, PT, P0 ;  /* 0x000000121900720c */ /* 0x000fe20003f04300 */
[----:B--2---:R0:W-:Y:S04]  /*4680*/  STG.E.64 [R2.64], R14 ;  /* 0x0000000e02007986 */ /* 0x0041e8000c101b0e */
[----:B---3--:R0:W-:Y:S08]  /*4690*/  STG.E.64 [R4.64], R16 ;  /* 0x0000001004007986 */ /* 0x0081f0000c101b0e */
[----:B------:R-:W-:Y:S05]  /*46a0*/  @P0 BRA `(.L_x_63) ;  /* 0xfffffea000000947 */ /* 0x000fea000383ffff */
[----:B------:R-:W-:Y:S05]  /*46b0*/  EXIT ;  /* 0x000000000000794d */ /* 0x000fea0003800000 */
.L_x_64:
        /* <DEDUP_REMOVED lines=12> */
.L_x_2316:


//--------------------- .text._Z35group_norm_nhwc_bwd_one_pass_kernelI11Bf16IOFp32WLi256ELi20ELi640EEv26Group_norm_nhwc_bwd_params --------------------------
	.section	.text._Z35group_norm_nhwc_bwd_one_pass_kernelI11Bf16IOFp32WLi256ELi20ELi640EEv26Group_norm_nhwc_bwd_params,"ax",@progbits
	.sectioninfo	@"SHI_REGISTERS=48"
	.align	128
        .global         _Z35group_norm_nhwc_bwd_one_pass_kernelI11Bf16IOFp32WLi256ELi20ELi640EEv26Group_norm_nhwc_bwd_params
        .type           _Z35group_norm_nhwc_bwd_one_pass_kernelI11Bf16IOFp32WLi256ELi20ELi640EEv26Group_norm_nhwc_bwd_params,@function
        .size           _Z35group_norm_nhwc_bwd_one_pass_kernelI11Bf16IOFp32WLi256ELi20ELi640EEv26Group_norm_nhwc_bwd_params,(.L_x_2317 - _Z35group_norm_nhwc_bwd_one_pass_kernelI11Bf16IOFp32WLi256ELi20ELi640EEv26Group_norm_nhwc_bwd_params)
        .other          _Z35group_norm_nhwc_bwd_one_pass_kernelI11Bf16IOFp32WLi256ELi20ELi640EEv26Group_norm_nhwc_bwd_params,@"STO_CUDA_ENTRY STV_DEFAULT"
_Z35group_norm_nhwc_bwd_one_pass_kernelI11Bf16IOFp32WLi256ELi20ELi640EEv26Group_norm_nhwc_bwd_params:
.text._Z35group_norm_nhwc_bwd_one_pass_kernelI11Bf16IOFp32WLi256ELi20ELi640EEv26Group_norm_nhwc_bwd_params:
        /* <DEDUP_REMOVED lines=13> */
[----:B------:R-:W-:Y:S01]  /*00d0*/  HFMA2.MMA R34, -RZ, RZ, 0, 0 ;  /* 0x00000000ff227435 */ /* 0x000fe200000001ff */
[----:B------:R-:W-:Y:S02]  /*00e0*/  ULDC.64 UR12, c[0x0][0x1d8] ;  /* 0x00007600000c7ab9 */ /* 0x000fe40000000a00 */
[----:B------:R-:W-:Y:S01]  /*00f0*/  UIMAD.WIDE.U32 UR4, UR9, UR12, URZ ;  /* 0x0000000c090472a5 */ /* 0x000fe2000f8e003f */
[----:B------:R-:W-:Y:S01]  /*0100*/  SHF.R.U32.HI R2, RZ, 0x3, R3 ;  /* 0x00000003ff027819 */ /* 0x000fe20000011603 */
[----:B------:R-:W-:Y:S01]  /*0110*/  UIMAD UR9, UR9, UR13, URZ ;  /* 0x0000000d090972a4 */ /* 0x000fe2000f8e023f */
[----:B------:R-:W-:Y:S01]  /*0120*/  SHF.R.S32.HI R3, RZ, 0x1f, R0 ;  /* 0x0000001fff037819 */ /* 0x000fe20000011400 */
[----:B------:R-:W-:-:S02]  /*0130*/  ULEA.HI UR12, UP0, UR13, UR12, URZ, 0x1 ;  /* 0x0000000c0d0c7291 */ /* 0x000fc4000f81083f */
[----:B------:R-:W-:Y:S01]  /*0140*/  UIADD3 UR9, UR5, UR9, URZ ;  /* 0x0000000905097290 */ /* 0x000fe2000fffe03f */
[----:B------:R-:W-:Y:S01]  /*0150*/  IMAD R36, R2, -0xa, R0 ;  /* 0xfffffff602247824 */ /* 0x000fe200078e0200 */
[----:B------:R-:W-:Y:S01]  /*0160*/  UIADD3.X UR10, URZ, UR13, URZ, UP0, !UPT ;  /* 0x0000000d3f0a7290 */ /* 0x000fe200087fe43f */
[----:B------:R-:W-:Y:S01]  /*0170*/  LEA.HI R3, R3, R0, RZ, 0x5 ;  /* 0x0000000003037211 */ /* 0x000fe200078f28ff */
[----:B------:R-:W-:Y:S02]  /*0180*/  ULEA.HI UR11, UP0, UR9, UR4, URZ, 0x1 ;  /* 0x00000004090b7291 */ /* 0x000fe4000f81083f */
[----:B------:R-:W-:Y:S01]  /*0190*/  USHF.R.S64 UR12, UR12, 0x1, UR10 ;  /* 0x000000010c0c7899 */ /* 0x000fe2000800100a */
[----:B------:R-:W-:Y:S01]  /*01a0*/  SHF.R.S32.HI R44, RZ, 0x5, R3 ;  /* 0x00000005ff2c7819 */ /* 0x000fe20000011403 */
[----:B------:R-:W-:Y:S01]  /*01b0*/  UIADD3.X UR9, URZ, UR9, URZ, UP0, !UPT ;  /* 0x000000093f097290 */ /* 0x000fe200087fe43f */
[----:B------:R-:W-:Y:S01]  /*01c0*/  SHF.L.U32 R36, R36, 0x1, RZ ;  /* 0x0000000124247819 */ /* 0x000fe200000006ff */
[----:B------:R-:W-:Y:S01]  /*01d0*/  USHF.R.S32.HI UR10, URZ, 0x1, UR10 ;  /* 0x000000013f0a7899 */ /* 0x000fe2000801140a */
[----:B0-----:R-:W-:Y:S01]  /*01e0*/  IMAD R2, R37, c[0x0][0x1fc], R2 ;  /* 0x00007f0025027a24 */ /* 0x001fe200078e0202 */
[----:B------:R-:W-:-:S02]  /*01f0*/  USHF.R.S64 UR11, UR11, 0x1, UR9 ;  /* 0x000000010b0b7899 */ /* 0x000fc40008001009 */
[----:B------:R-:W-:Y:S02]  /*0200*/  USHF.R.S32.HI UR9, URZ, 0x1, UR9 ;  /* 0x000000013f097899 */ /* 0x000fe40008011409 */
[C---:B------:R-:W-:Y:S01]  /*0210*/  ISETP.GE.U32.AND P1, PT, R2.reuse, c[0x0][0x1e0], PT ;  /* 0x0000780002007a0c */ /* 0x040fe20003f26070 */
[----:B------:R-:W-:Y:S01]  /*0220*/  USHF.L.U64.HI UR10, UR12, 0x2, UR10 ;  /* 0x000000020c0a7899 */ /* 0x000fe2000801020a */
[----:B------:R-:W-:Y:S01]  /*0230*/  SHF.R.S32.HI R45, RZ, 0x1f, R2 ;  /* 0x0000001fff2d7819 */ /* 0x000fe20000011402 */
[----:B------:R-:W-:Y:S01]  /*0240*/  USHF.L.U64.HI UR9, UR11, 0x2, UR9 ;  /* 0x000000020b097899 */ /* 0x000fe20008010209 */
[C---:B------:R-:W-:Y:S01]  /*0250*/  IADD3 R40, R2.reuse, 0x40, RZ ;  /* 0x0000004002287810 */ /* 0x040fe20007ffe0ff */
[----:B------:R-:W-:Y:S01]  /*0260*/  ULDC.U8 UR16, c[0x0][0x1f4] ;  /* 0x00007d0000107ab9 */ /* 0x000fe20000000000 */
[----:B------:R-:W-:Y:S02]  /*0270*/  ISETP.GE.AND.EX P1, PT, R45, c[0x0][0x1e4], PT, P1 ;  /* 0x000079002d007a0c */ /* 0x000fe40003f26310 */
[----:B------:R-:W-:-:S02]  /*0280*/  IADD3 R39, R2, 0x80, RZ ;  /* 0x0000008002277810 */ /* 0x000fc40007ffe0ff */
[----:B------:R-:W-:Y:S02]  /*0290*/  ISETP.LT.U32.AND P1, PT, R0, 0x280, !P1 ;  /* 0x000002800000780c */ /* 0x000fe40004f21070 */
[----:B------:R-:W-:Y:S02]  /*02a0*/  IADD3 R38, R2, 0xc0, RZ ;  /* 0x000000c002267810 */ /* 0x000fe40007ffe0ff */
.L_x_100:
[----:B------:R-:W-:Y:S01]  /*02b0*/  IABS R6, c[0x0][0x1f0] ;  /* 0x00007c0000067a13 */ /* 0x000fe20000000000 */
[----:B------:R-:W-:Y:S01]  /*02c0*/  UMOV UR8, 0x8 ;  /* 0x0000000800087882 */ /* 0x000fe20000000000 */
[----:B------:R-:W-:Y:S01]  /*02d0*/  IABS R8, UR7 ;  /* 0x0000000700087c13 */ /* 0x000fe20008000000 */
[----:B------:R-:W-:Y:S01]  /*02e0*/  ULDC.64 UR4, c[0x0][0x198] ;  /* 0x0000660000047ab9 */ /* 0x000fe20000000a00 */
[----:B01----:R-:W0:Y:S01]  /*02f0*/  I2F.RP R3, R6 ;  /* 0x0000000600037306 */ /* 0x003e220000209400 */
[----:B------:R-:W-:Y:S01]  /*0300*/  UIMAD.WIDE UR4, UR7, UR8, UR4 ;  /* 0x00000008070472a5 */ /* 0x000fe2000f8e0204 */
[----:B------:R-:W-:Y:S02]  /*0310*/  ISETP.LE.AND P3, PT, RZ, UR7, PT ;  /* 0x00000007ff007c0c */ /* 0x000fe4000bf63270 */
[----:B------:R-:W-:-:S02]  /*0320*/  ULDC UR8, c[0x0][0x1f0] ;  /* 0x00007c0000087ab9 */ /* 0x000fc40000000800 */
[----:B------:R-:W-:Y:S01]  /*0330*/  ULOP3.LUT UR8, UR7, UR8, URZ, 0x3c, !UPT ;  /* 0x0000000807087292 */ /* 0x000fe2000f8e3c3f */
[----:B------:R-:W-:-:S05]  /*0340*/  MOV R9, UR5 ;  /* 0x0000000500097c02 */ /* 0x000fca0008000f00 */
[----:B------:R-:W-:Y:S01]  /*0350*/  ISETP.LE.AND P4, PT, RZ, UR8, PT ;  /* 0x00000008ff007c0c */ /* 0x000fe2000bf83270 */
[----:B0-----:R-:W0:Y:S02]  /*0360*/  MUFU.RCP R3, R3 ;  /* 0x0000000300037308 */ /* 0x001e240000001000 */
[----:B0-----:R-:W-:-:S06]  /*0370*/  IADD3 R4, R3, 0xffffffe, RZ ;  /* 0x0ffffffe03047810 */ /* 0x001fcc0007ffe0ff */
[----:B------:R0:W1:Y:S02]  /*0380*/  F2I.FTZ.U32.TRUNC.NTZ R5, R4 ;  /* 0x0000000400057305 */ /* 0x000064000021f000 */
[----:B0-----:R-:W-:Y:S02]  /*0390*/  MOV R4, RZ ;  /* 0x000000ff00047202 */ /* 0x001fe40000000f00 */
[----:B-1----:R-:W-:-:S05]  /*03a0*/  IADD3 R7, RZ, -R5, RZ ;  /* 0x80000005ff077210 */ /* 0x002fca0007ffe0ff */
[----:B------:R-:W-:-:S04]  /*03b0*/  IMAD R7, R7, R6, RZ ;  /* 0x0000000607077224 */ /* 0x000fc800078e02ff */
[----:B------:R-:W-:Y:S01]  /*03c0*/  IMAD.HI.U32 R5, R5, R7, R4 ;  /* 0x0000000705057227 */ /* 0x000fe200078e0004 */
[----:B------:R-:W-:Y:S02]  /*03d0*/  MOV R7, R8 ;  /* 0x0000000800077202 */ /* 0x000fe40000000f00 */
[----:B------:R-:W-:-:S03]  /*03e0*/  MOV R8, UR4 ;  /* 0x0000000400087c02 */ /* 0x000fc60008000f00 */
[----:B------:R-:W-:-:S03]  /*03f0*/  IMAD.HI.U32 R5, R5, R7, RZ ;  /* 0x0000000705057227 */ /* 0x000fc600078e00ff */
[----:B------:R-:W2:Y:S02]  /*0400*/  LDG.E.64 R8, [R8.64] ;  /* 0x0000000e08087981 */ /* 0x000ea4000c1e1b00 */
[----:B------:R-:W-:-:S05]  /*0410*/  IADD3 R3, -R5, RZ, RZ ;  /* 0x000000ff05037210 */ /* 0x000fca0007ffe1ff */
[----:B------:R-:W-:-:S05]  /*0420*/  IMAD R3, R6, R3, R7 ;  /* 0x0000000306037224 */ /* 0x000fca00078e0207 */
[----:B------:R-:W-:-:S13]  /*0430*/  ISETP.GT.U32.AND P2, PT, R6, R3, PT ;  /* 0x000000030600720c */ /* 0x000fda0003f44070 */
[----:B------:R-:W-:-:S04]  /*0440*/  @!P2 IADD3 R3, R3, -R6, RZ ;  /* 0x800000060303a210 */ /* 0x000fc80007ffe0ff */
[-C--:B------:R-:W-:Y:S02]  /*0450*/  ISETP.GE.U32.AND P0, PT, R3, R6.reuse, PT ;  /* 0x000000060300720c */ /* 0x080fe40003f06070 */
[----:B------:R-:W-:Y:S02]  /*0460*/  @!P2 IADD3 R5, R5, 0x1, RZ ;  /* 0x000000010505a810 */ /* 0x000fe40007ffe0ff */
[----:B------:R-:W-:Y:S02]  /*0470*/  ISETP.GT.U32.AND P2, PT, R6, R3, PT ;  /* 0x000000030600720c */ /* 0x000fe40003f44070 */
[----:B------:R-:W-:-:S04]  /*0480*/  IADD3 R4, R3, -R6, RZ ;  /* 0x8000000603047210 */ /* 0x000fc80007ffe0ff */
[----:B------:R-:W-:Y:S02]  /*0490*/  SEL R3, R4, R3, !P2 ;  /* 0x0000000304037207 */ /* 0x000fe40005000000 */
[----:B------:R-:W-:Y:S02]  /*04a0*/  LOP3.LUT R4, RZ, c[0x0][0x1f0], RZ, 0x33, !PT ;  /* 0x00007c00ff047a12 */ /* 0x000fe400078e33ff */
[----:B------:R-:W-:Y:S02]  /*04b0*/  @P0 IADD3 R5, R5, 0x1, RZ ;  /* 0x0000000105050810 */ /* 0x000fe40007ffe0ff */
[----:B------:R-:W-:Y:S02]  /*04c0*/  ISETP.NE.AND P0, PT, RZ, c[0x0][0x1f0], PT ;  /* 0x00007c00ff007a0c */ /* 0x000fe40003f05270 */
[----:B------:R-:W-:Y:S02]  /*04d0*/  @!P3 IADD3 R3, -R3, RZ, RZ ;  /* 0x000000ff0303b210 */ /* 0x000fe40007ffe1ff */
[----:B------:R-:W-:-:S02]  /*04e0*/  @!P4 IADD3 R5, -R5, RZ, RZ ;  /* 0x000000ff0505c210 */ /* 0x000fc40007ffe1ff */
[C---:B------:R-:W-:Y:S02]  /*04f0*/  SEL R35, R4.reuse, R3, !P0 ;  /* 0x0000000304237207 */ /* 0x040fe40004000000 */
[----:B------:R-:W-:Y:S02]  /*0500*/  SEL R7, R4, R5, !P0 ;  /* 0x0000000504077207 */ /* 0x000fe40004000000 */
[----:B------:R-:W-:Y:S01]  /*0510*/  ISETP.GE.U32.AND P2, PT, R39, c[0x0][0x1e0], PT ;  /* 0x0000780027007a0c */ /* 0x000fe20003f46070 */
[----:B------:R-:W-:Y:S01]  /*0520*/  IMAD R3, R35, 0x14, RZ ;  /* 0x0000001423037824 */ /* 0x000fe200078e02ff */
[----:B------:R-:W-:Y:S02]  /*0530*/  SHF.R.S32.HI R42, RZ, 0x1f, R39 ;  /* 0x0000001fff2a7819 */ /* 0x000fe40000011427 */
[----:B------:R-:W-:Y:S02]  /*0540*/  ISETP.GE.U32.AND P0, PT, R40, c[0x0][0x1e0], PT ;  /* 0x0000780028007a0c */ /* 0x000fe40003f06070 */
[----:B------:R-:W-:-:S02]  /*0550*/  SHF.R.S32.HI R43, RZ, 0x1f, R40 ;  /* 0x0000001fff2b7819 */ /* 0x000fc40000011428 */
[----:B------:R-:W-:Y:S02]  /*0560*/  SHF.R.S32.HI R10, RZ, 0x1f, R36 ;  /* 0x0000001fff0a7819 */ /* 0x000fe40000011424 */
[----:B------:R-:W-:Y:S02]  /*0570*/  ISETP.GE.AND.EX P2, PT, R42, c[0x0][0x1e4], PT, P2 ;  /* 0x000079002a007a0c */ /* 0x000fe40003f46320 */
[----:B------:R-:W-:Y:S02]  /*0580*/  IADD3 R4, P4, R36, R3, RZ ;  /* 0x0000000324047210 */ /* 0x000fe40007f9e0ff */
[----:B------:R-:W-:Y:S02]  /*0590*/  SHF.R.S32.HI R6, RZ, 0x1f, R7 ;  /* 0x0000001fff067819 */ /* 0x000fe40000011407 */
[----:B------:R-:W-:Y:S02]  /*05a0*/  ISETP.GE.AND.EX P0, PT, R43, c[0x0][0x1e4], PT, P0 ;  /* 0x000079002b007a0c */ /* 0x000fe40003f06300 */
[----:B------:R-:W-:Y:S01]  /*05b0*/  ISETP.GT.U32.OR P2, PT, R0, 0x27f, P2 ;  /* 0x0000027f0000780c */ /* 0x000fe20001744470 */
[----:B------:R-:W-:Y:S01]  /*05c0*/  IMAD R6, R6, c[0x0][0x1e8], RZ ;  /* 0x00007a0006067a24 */ /* 0x000fe200078e02ff */
[----:B------:R-:W-:-:S02]  /*05d0*/  LEA.HI.X.SX32 R5, R3, R10, 0x1, P4 ;  /* 0x0000000a03057211 */ /* 0x000fc400020f0eff */
[----:B------:R-:W-:Y:S01]  /*05e0*/  ISETP.GT.U32.OR P0, PT, R0, 0x27f, P0 ;  /* 0x0000027f0000780c */ /* 0x000fe20000704470 */
[C---:B------:R-:W-:Y:S02]  /*05f0*/  IMAD R11, R7.reuse, c[0x0][0x1ec], R6 ;  /* 0x00007b00070b7a24 */ /* 0x040fe400078e0206 */
[----:B------:R-:W-:Y:S01]  /*0600*/  IMAD.WIDE.U32 R4, R7, c[0x0][0x1e8], R4 ;  /* 0x00007a0007047a25 */ /* 0x000fe200078e0004 */
[----:B------:R-:W-:Y:S02]  /*0610*/  ISETP.GE.U32.AND P3, PT, R38, c[0x0][0x1e0], PT ;  /* 0x0000780026007a0c */ /* 0x000fe40003f66070 */
[----:B------:R-:W-:Y:S02]  /*0620*/  SHF.R.S32.HI R41, RZ, 0x1f, R38 ;  /* 0x0000001fff297819 */ /* 0x000fe40000011426 */
[----:B------:R-:W-:Y:S01]  /*0630*/  IADD3 R7, R5, R11, RZ ;  /* 0x0000000b05077210 */ /* 0x000fe20007ffe0ff */
[----:B------:R-:W-:Y:S01]  /*0640*/  @P1 IMAD R13, R45, c[0x0][0x1d8], RZ ;  /* 0x000076002d0d1a24 */ /* 0x000fe200078e02ff */
[----:B------:R-:W-:Y:S01]  /*0650*/  ISETP.GE.AND.EX P3, PT, R41, c[0x0][0x1e4], PT, P3 ;  /* 0x0000790029007a0c */ /* 0x000fe20003f66330 */
[----:B------:R-:W-:Y:S01]  /*0660*/  @!P2 IMAD R10, R42, c[0x0][0x1d8], RZ ;  /* 0x000076002a0aaa24 */ /* 0x000fe200078e02ff */
[-C--:B------:R-:W-:Y:S01]  /*0670*/  @P1 MOV R6, R4.reuse ;  /* 0x0000000400061202 */ /* 0x080fe20000000f00 */
[----:B------:R-:W-:Y:S01]  /*0680*/  @!P0 IMAD R17, R43, c[0x0][0x1d8], RZ ;  /* 0x000076002b118a24 */ /* 0x000fe200078e02ff */
[----:B------:R-:W-:-:S02]  /*0690*/  @!P0 MOV R20, R4 ;  /* 0x0000000400148202 */ /* 0x000fc40000000f00 */
[-C--:B------:R-:W-:Y:S01]  /*06a0*/  @!P0 MOV R21, R7.reuse ;  /* 0x0000000700158202 */ /* 0x080fe20000000f00 */
[----:B------:R-:W-:Y:S01]  /*06b0*/  @P1 IMAD R15, R2, c[0x0][0x1dc], R13 ;  /* 0x00007700020f1a24 */ /* 0x000fe200078e020d */
[----:B------:R-:W-:Y:S01]  /*06c0*/  ISETP.GT.U32.OR P3, PT, R0, 0x27f, P3 ;  /* 0x0000027f0000780c */ /* 0x000fe20001f64470 */
[----:B------:R-:W-:Y:S01]  /*06d0*/  @!P2 IMAD R19, R39, c[0x0][0x1dc], R10 ;  /* 0x000077002713aa24 */ /* 0x000fe200078e020a */
[----:B------:R-:W-:Y:S01]  /*06e0*/  @!P2 MOV R10, R4 ;  /* 0x00000004000aa202 */ /* 0x000fe20000000f00 */
[----:B------:R-:W-:Y:S01]  /*06f0*/  @P1 IMAD.WIDE.U32 R12, R2, c[0x0][0x1d8], R6 ;  /* 0x00007600020c1a25 */ /* 0x000fe200078e0006 */
[----:B------:R-:W-:-:S03]  /*0700*/  @!P2 MOV R11, R7 ;  /* 0x00000007000ba202 */ /* 0x000fc60000000f00 */
[C---:B------:R-:W-:Y:S02]  /*0710*/  @!P0 IMAD R17, R40.reuse, c[0x0][0x1dc], R17 ;  /* 0x0000770028118a24 */ /* 0x040fe400078e0211 */
[----:B------:R-:W-:Y:S01]  /*0720*/  @!P0 IMAD.WIDE.U32 R20, R40, c[0x0][0x1d8], R20 ;  /* 0x0000760028148a25 */ /* 0x000fe200078e0014 */
[----:B------:R-:W-:-:S03]  /*0730*/  @P1 IADD3 R13, R13, R15, RZ ;  /* 0x0000000f0d0d1210 */ /* 0x000fc60007ffe0ff */
[----:B------:R-:W-:Y:S01]  /*0740*/  @!P2 IMAD.WIDE.U32 R10, R39, c[0x0][0x1d8], R10 ;  /* 0x00007600270aaa25 */ /* 0x000fe200078e000a */
[----:B------:R-:W-:Y:S02]  /*0750*/  @!P0 IADD3 R15, R21, R17, RZ ;  /* 0x00000011150f8210 */ /* 0x000fe40007ffe0ff */
[C---:B------:R-:W-:Y:S02]  /*0760*/  @!P0 SHF.L.U32 R21, R20.reuse, 0x1, RZ ;  /* 0x0000000114158819 */ /* 0x040fe400000006ff */
[----:B------:R-:W-:Y:S02]  /*0770*/  @!P0 SHF.L.U64.HI R20, R20, 0x1, R15 ;  /* 0x0000000114148819 */ /* 0x000fe4000001020f */
[----:B------:R-:W-:Y:S01]  /*0780*/  @!P2 IADD3 R17, R11, R19, RZ ;  /* 0x000000130b11a210 */ /* 0x000fe20007ffe0ff */
[----:B------:R-:W-:Y:S01]  /*0790*/  @!P3 IMAD R23, R41, c[0x0][0x1d8], RZ ;  /* 0x000076002917ba24 */ /* 0x000fe200078e02ff */
[----:B------:R-:W-:Y:S02]  /*07a0*/  @P1 SHF.L.U32 R16, R12, 0x1, RZ ;  /* 0x000000010c101819 */ /* 0x000fe400000006ff */
[----:B------:R-:W-:-:S02]  /*07b0*/  @!P3 MOV R14, R4 ;  /* 0x00000004000eb202 */ /* 0x000fc40000000f00 */
[----:B------:R-:W-:Y:S02]  /*07c0*/  @!P3 MOV R15, R7 ;  /* 0x00000007000fb202 */ /* 0x000fe40000000f00 */
[C---:B------:R-:W-:Y:S02]  /*07d0*/  @!P2 SHF.L.U32 R19, R10.reuse, 0x1, RZ ;  /* 0x000000010a13a819 */ /* 0x040fe400000006ff */
[----:B------:R-:W-:Y:S01]  /*07e0*/  @!P2 SHF.L.U64.HI R17, R10, 0x1, R17 ;  /* 0x000000010a11a819 */ /* 0x000fe20000010211 */
[----:B------:R-:W-:Y:S01]  /*07f0*/  @!P3 IMAD R23, R38, c[0x0][0x1dc], R23 ;  /* 0x000077002617ba24 */ /* 0x000fe200078e0217 */
[----:B------:R-:W-:Y:S01]  /*0800*/  @P1 SHF.L.U64.HI R13, R12, 0x1, R13 ;  /* 0x000000010c0d1819 */ /* 0x000fe2000001020d */
[----:B------:R-:W-:Y:S01]  /*0810*/  @!P3 IMAD.WIDE.U32 R14, R38, c[0x0][0x1d8], R14 ;  /* 0x00007600260eba25 */ /* 0x000fe200078e000e */
[C---:B------:R-:W-:Y:S02]  /*0820*/  @P1 IADD3 R10, P4, R16.reuse, c[0x0][0x180], RZ ;  /* 0x00006000100a1a10 */ /* 0x040fe40007f9e0ff */
[----:B------:R-:W-:Y:S01]  /*0830*/  @P1 IADD3 R12, P5, R16, c[0x0][0x178], RZ ;  /* 0x00005e00100c1a10 */ /* 0x000fe20007fbe0ff */
[----:B------:R-:W-:Y:S01]  /*0840*/  CS2R R32, SRZ ;  /* 0x0000000000207805 */ /* 0x000fe2000001ff00 */
[----:B------:R-:W-:-:S02]  /*0850*/  @P1 IADD3.X R11, R13, c[0x0][0x184], RZ, P4, !PT ;  /* 0x000061000d0b1a10 */ /* 0x000fc400027fe4ff */
[----:B------:R-:W-:Y:S02]  /*0860*/  @P1 IADD3.X R13, R13, c[0x0][0x17c], RZ, P5, !PT ;  /* 0x00005f000d0d1a10 */ /* 0x000fe40002ffe4ff */
[----:B------:R-:W-:Y:S01]  /*0870*/  @!P3 IADD3 R15, R15, R23, RZ ;  /* 0x000000170f0fb210 */ /* 0x000fe20007ffe0ff */
[----:B------:R-:W-:Y:S01]  /*0880*/  CS2R R28, SRZ ;  /* 0x00000000001c7805 */ /* 0x000fe2000001ff00 */
[C---:B------:R-:W-:Y:S01]  /*0890*/  @!P3 SHF.L.U32 R18, R14.reuse, 0x1, RZ ;  /* 0x000000010e12b819 */ /* 0x040fe200000006ff */
[----:B------:R0:W5:Y:S01]  /*08a0*/  @P1 LDG.E R33, [R12.64] ;  /* 0x0000000e0c211981 */ /* 0x000162000c1e1900 */
[----:B------:R-:W-:Y:S02]  /*08b0*/  @!P3 SHF.L.U64.HI R16, R14, 0x1, R15 ;  /* 0x000000010e10b819 */ /* 0x000fe4000001020f */
[----:B------:R-:W-:Y:S01]  /*08c0*/  @!P2 IADD3 R14, P6, R19, c[0x0][0x180], RZ ;  /* 0x00006000130eaa10 */ /* 0x000fe20007fde0ff */
[----:B------:R-:W-:Y:S01]  /*08d0*/  CS2R R26, SRZ ;  /* 0x00000000001a7805 */ /* 0x000fe2000001ff00 */
[----:B------:R1:W5:Y:S01]  /*08e0*/  @P1 LDG.E R28, [R10.64] ;  /* 0x0000000e0a1c1981 */ /* 0x000362000c1e1900 */
[----:B0-----:R-:W-:-:S02]  /*08f0*/  @!P0 IADD3 R12, P5, R21, c[0x0][0x178], RZ ;  /* 0x00005e00150c8a10 */ /* 0x001fc40007fbe0ff */
[----:B------:R-:W-:Y:S02]  /*0900*/  @!P2 IADD3.X R15, R17, c[0x0][0x184], RZ, P6, !PT ;  /* 0x00006100110faa10 */ /* 0x000fe400037fe4ff */
[C---:B------:R-:W-:Y:S02]  /*0910*/  @!P0 IADD3.X R13, R20.reuse, c[0x0][0x17c], RZ, P5, !PT ;  /* 0x00005f00140d8a10 */ /* 0x040fe40002ffe4ff */
[----:B-1----:R-:W-:Y:S01]  /*0920*/  @!P0 IADD3 R10, P4, R21, c[0x0][0x180], RZ ;  /* 0x00006000150a8a10 */ /* 0x002fe20007f9e0ff */
[----:B------:R0:W5:Y:S03]  /*0930*/  @!P2 LDG.E R26, [R14.64] ;  /* 0x0000000e0e1aa981 */ /* 0x000166000c1e1900 */
[----:B------:R-:W-:Y:S01]  /*0940*/  @!P0 IADD3.X R11, R20, c[0x0][0x184], RZ, P4, !PT ;  /* 0x00006100140b8a10 */ /* 0x000fe200027fe4ff */
[----:B------:R1:W5:Y:S01]  /*0950*/  @!P0 LDG.E R32, [R12.64] ;  /* 0x0000000e0c208981 */ /* 0x000362000c1e1900 */
[----:B------:R-:W-:-:S03]  /*0960*/  CS2R R30, SRZ ;  /* 0x00000000001e7805 */ /* 0x000fc6000001ff00 */
[----:B------:R3:W5:Y:S01]  /*0970*/  @!P0 LDG.E R29, [R10.64] ;  /* 0x0000000e0a1d8981 */ /* 0x000762000c1e1900 */
[C---:B0-----:R-:W-:Y:S02]  /*0980*/  @!P3 IADD3 R14, P5, R18.reuse, c[0x0][0x178], RZ ;  /* 0x00005e00120eba10 */ /* 0x041fe40007fbe0ff */
[----:B-1----:R-:W-:Y:S02]  /*0990*/  @!P3 IADD3 R12, P4, R18, c[0x0][0x180], RZ ;  /* 0x00006000120cba10 */ /* 0x002fe40007f9e0ff */
[C---:B------:R-:W-:Y:S02]  /*09a0*/  @!P3 IADD3.X R15, R16.reuse, c[0x0][0x17c], RZ, P5, !PT ;  /* 0x00005f00100fba10 */ /* 0x040fe40002ffe4ff */
[----:B------:R-:W-:-:S03]  /*09b0*/  @!P3 IADD3.X R13, R16, c[0x0][0x184], RZ, P4, !PT ;  /* 0x00006100100dba10 */ /* 0x000fc600027fe4ff */
[----:B------:R0:W5:Y:S04]  /*09c0*/  @!P3 LDG.E R30, [R14.64] ;  /* 0x0000000e0e1eb981 */ /* 0x000168000c1e1900 */
[----:B------:R0:W5:Y:S01]  /*09d0*/  @!P3 LDG.E R27, [R12.64] ;  /* 0x0000000e0c1bb981 */ /* 0x000162000c1e1900 */
[----:B---3--:R-:W-:-:S04]  /*09e0*/  @!P2 IADD3 R10, P0, R19, c[0x0][0x178], RZ ;  /* 0x00005e00130aaa10 */ /* 0x008fc80007f1e0ff */
[----:B------:R-:W-:Y:S01]  /*09f0*/  @!P2 IADD3.X R11, R17, c[0x0][0x17c], RZ, P0, !PT ;  /* 0x00005f00110baa10 */ /* 0x000fe200007fe4ff */
[----:B------:R-:W-:Y:S01]  /*0a00*/  UMOV UR8, 0x3f800000 ;  /* 0x3f80000000087882 */ /* 0x000fe20000000000 */
[----:B------:R-:W-:Y:S03]  /*0a10*/  BSSY B0, `(.L_x_66) ;  /* 0x0000019000007945 */ /* 0x000fe60003800000 */
[----:B------:R1:W5:Y:S01]  /*0a20*/  @!P2 LDG.E R31, [R10.64] ;  /* 0x0000000e0a1fa981 */ /* 0x000362000c1e1900 */
[----:B--2---:R-:W2:Y:S02]  /*0a30*/  R2UR UR17, R8 ;  /* 0x00000000081173c2 */ /* 0x004ea400000e0000 */
[----:B--2---:R-:W-:-:S05]  /*0a40*/  MOV R16, UR17 ;  /* 0x0000001100107c02 */ /* 0x004fca0008000f00 */
[----:B------:R-:W-:-:S05]  /*0a50*/  FFMA.FTZ R9, -R16, UR17, R9 ;  /* 0x0000001110097c23 */ /* 0x000fca0008010109 */
[----:B------:R-:W-:-:S13]  /*0a60*/  FSETP.GTU.FTZ.AND P0, PT, R9, RZ, PT ;  /* 0x000000ff0900720b */ /* 0x000fda0003f1c000 */
[----:B------:R-:W-:Y:S01]  /*0a70*/  VOTEU.ANY UP0, P0 ;  /* 0x00000000003f7886 */ /* 0x000fe20000000100 */
[----:B------:R-:W-:-:S13]  /*0a80*/  PLOP3.LUT P0, PT, PT, PT, UP0, 0x80, 0x0 ;  /* 0x000000000000781c */ /* 0x000fda0003f0f008 */
[----:B------:R-:W-:-:S06]  /*0a90*/  @P0 FADD.FTZ R16, R9, c[0x0][0x1a0] ;  /* 0x0000680009100621 */ /* 0x000fcc0000010000 */
[----:B------:R-:W2:Y:S02]  /*0aa0*/  @P0 MUFU.RSQ R16, R16 ;  /* 0x0000001000100308 */ /* 0x000ea40000001400 */
[----:B--2---:R-:W2:Y:S01]  /*0ab0*/  @P0 R2UR UR4, R16 ;  /* 0x00000000100403c2 */ /* 0x004ea200000e0000 */
[----:B------:R-:W-:Y:S01]  /*0ac0*/  ISETP.GT.U32.AND P0, PT, R0, 0x27f, PT ;  /* 0x0000027f0000780c */ /* 0x000fe20003f04070 */
[----:B------:R-:W-:Y:S01]  /*0ad0*/  CS2R R8, SRZ ;  /* 0x0000000000087805 */ /* 0x000fe2000001ff00 */
[----:B-1----:R-:W-:Y:S01]  /*0ae0*/  CS2R R10, SRZ ;  /* 0x00000000000a7805 */ /* 0x002fe2000001ff00 */
[----:B--2---:R-:W-:-:S10]  /*0af0*/  @UP0 UMOV UR8, UR4 ;  /* 0x0000000400080c82 */ /* 0x004fd40008000000 */
        /* <DEDUP_REMOVED lines=10> */
.L_x_67:
[----:B0-----:R-:W-:Y:S05]  /*0ba0*/  BSYNC B0 ;  /* 0x0000000000007941 */ /* 0x001fea0003800000 */
.L_x_66:
[----:B------:R-:W-:Y:S02]  /*0bb0*/  ISETP.NE.AND P3, PT, RZ, UR16, PT ;  /* 0x00000010ff007c0c */ /* 0x000fe4000bf65270 */
[--C-:B-----5:R-:W-:Y:S02]  /*0bc0*/  PRMT R3, RZ, 0x5410, R28.reuse ;  /* 0x00005410ff037816 */ /* 0x120fe4000000001c */
[----:B------:R-:W-:Y:S02]  /*0bd0*/  PRMT R12, RZ, 0x7610, R28 ;  /* 0x00007610ff0c7816 */ /* 0x000fe4000000001c */
[--C-:B------:R-:W-:Y:S01]  /*0be0*/  PRMT R13, RZ, 0x7610, R33.reuse ;  /* 0x00007610ff0d7816 */ /* 0x100fe20000000021 */
[----:B------:R-:W-:Y:S01]  /*0bf0*/  FADD.FTZ R21, R3, -UR17 ;  /* 0x8000001103157e21 */ /* 0x000fe20008010000 */
[----:B------:R-:W-:Y:S01]  /*0c00*/  PRMT R3, RZ, 0x5410, R33 ;  /* 0x00005410ff037816 */ /* 0x000fe20000000021 */
[----:B------:R-:W-:-:S02]  /*0c10*/  FADD.FTZ R12, R12, -UR17 ;  /* 0x800000110c0c7e21 */ /* 0x000fc40008010000 */
[----:B------:R-:W-:Y:S02]  /*0c20*/  FMUL.FTZ R21, R21, UR8 ;  /* 0x0000000815157c20 */ /* 0x000fe40008410000 */
        /* <DEDUP_REMOVED lines=15> */
[----:B-1----:R-:W-:Y:S02]  /*0d20*/  FMUL.FTZ R3, R3, R18 ;  /* 0x0000001203037220 */ /* 0x002fe40000410000 */
[----:B------:R-:W-:Y:S02]  /*0d30*/  FADD.FTZ R18, -R18, 1 ;  /* 0x3f80000012127421 */ /* 0x000fe40000010100 */
[----:B------:R-:W-:-:S02]  /*0d40*/  FMUL.FTZ R13, R13, R12 ;  /* 0x0000000c0d0d7220 */ /* 0x000fc40000410000 */
[----:B------:R-:W-:-:S04]  /*0d50*/  FFMA.FTZ R18, R15, R18, 1 ;  /* 0x3f8000000f127423 */ /* 0x000fc80000010012 */
[----:B------:R-:W-:-:S03]  /*0d60*/  FMUL.FTZ R3, R3, R18 ;  /* 0x0000001203037220 */ /* 0x000fc60000410000 */
.L_x_68:
[--C-:B------:R-:W-:Y:S01]  /*0d70*/  PRMT R16, RZ, 0x5410, R29.reuse ;  /* 0x00005410ff107816 */ /* 0x100fe2000000001d */
[----:B------:R-:W-:Y:S01]  /*0d80*/  FMUL.FTZ R12, R3, R8 ;  /* 0x00000008030c7220 */ /* 0x000fe20000410000 */
[----:B------:R-:W-:Y:S01]  /*0d90*/  PRMT R18, RZ, 0x7610, R29 ;  /* 0x00007610ff127816 */ /* 0x000fe2000000001d */
[----:B------:R-:W-:Y:S02]  /*0da0*/  FMUL.FTZ R15, R13, R9 ;  /* 0x000000090d0f7220 */ /* 0x000fe40000410000 */
[----:B------:R-:W-:Y:S02]  /*0db0*/  FFMA.FTZ R17, R21, R12, RZ ;  /* 0x0000000c15117223 */ /* 0x000fe400000100ff */
[----:B------:R-:W-:Y:S02]  /*0dc0*/  FADD.FTZ R16, R16, -UR17 ;  /* 0x8000001110107e21 */ /* 0x000fe40008010000 */
[----:B------:R-:W-:Y:S02]  /*0dd0*/  FADD.FTZ R12, RZ, R12 ;  /* 0x0000000cff0c7221 */ /* 0x000fe40000010000 */
[----:B------:R-:W-:-:S02]  /*0de0*/  FADD.FTZ R18, R18, -UR17 ;  /* 0x8000001112127e21 */ /* 0x000fc40008010000 */
[----:B------:R-:W-:Y:S02]  /*0df0*/  FFMA.FTZ R17, R14, R15, R17 ;  /* 0x0000000f0e117223 */ /* 0x000fe40000010011 */
[----:B------:R-:W-:Y:S02]  /*0e00*/  FMUL.FTZ R19, R16, UR8 ;  /* 0x0000000810137c20 */ /* 0x000fe40008410000 */
[----:B------:R-:W-:Y:S01]  /*0e10*/  FADD.FTZ R15, R15, R12 ;  /* 0x0000000c0f0f7221 */ /* 0x000fe20000010000 */
[--C-:B------:R-:W-:Y:S01]  /*0e20*/  PRMT R12, RZ, 0x5410, R32.reuse ;  /* 0x00005410ff0c7816 */ /* 0x100fe20000000020 */
[----:B------:R-:W-:Y:S01]  /*0e30*/  FMUL.FTZ R16, R18, UR8 ;  /* 0x0000000812107c20 */ /* 0x000fe20008410000 */
[----:B------:R-:W-:Y:S01]  /*0e40*/  PRMT R18, RZ, 0x7610, R32 ;  /* 0x00007610ff127816 */ /* 0x000fe20000000020 */
[----:B------:R-:W-:Y:S01]  /*0e50*/  FFMA.FTZ R21, R21, R3, RZ ;  /* 0x0000000315157223 */ /* 0x000fe200000100ff */
[----:B------:R-:W-:Y:S05]  /*0e60*/  @!P3 BRA `(.L_x_69) ;  /* 0x000001200000b947 */ /* 0x000fea0003800000 */
[----:B------:R-:W-:-:S04]  /*0e70*/  FFMA.FTZ R20, R19, R8, R10 ;  /* 0x0000000813147223 */ /* 0x000fc8000001000a */
[----:B------:R-:W-:-:S06]  /*0e80*/  FMUL.FTZ R22, R20, -1.4426950216293334961 ;  /* 0xbfb8aa3b14167820 */ /* 0x000fcc0000410000 */
[----:B------:R-:W0:Y:S02]  /*0e90*/  MUFU.EX2 R22, R22 ;  /* 0x0000001600167308 */ /* 0x000e240000000800 */
[----:B0-----:R-:W-:-:S06]  /*0ea0*/  FADD.FTZ R23, R22, 1 ;  /* 0x3f80000016177421 */ /* 0x001fcc0000010000 */
[----:B------:R-:W0:Y:S02]  /*0eb0*/  MUFU.RCP R23, R23 ;  /* 0x0000001700177308 */ /* 0x000e240000001000 */
[----:B0-----:R-:W-:Y:S02]  /*0ec0*/  FADD.FTZ R25, -R23, 1 ;  /* 0x3f80000017197421 */ /* 0x001fe40000010100 */
[----:B------:R-:W-:Y:S02]  /*0ed0*/  FMUL.FTZ R12, R12, R23 ;  /* 0x000000170c0c7220 */ /* 0x000fe40000410000 */
[----:B------:R-:W-:Y:S02]  /*0ee0*/  FFMA.FTZ R25, R20, R25, 1 ;  /* 0x3f80000014197423 */ /* 0x000fe40000010019 */
[----:B------:R-:W-:Y:S02]  /*0ef0*/  FFMA.FTZ R20, R16, R9, R11 ;  /* 0x0000000910147223 */ /* 0x000fe4000001000b */
[----:B------:R-:W-:-:S02]  /*0f00*/  FMUL.FTZ R12, R12, R25 ;  /* 0x000000190c0c7220 */ /* 0x000fc40000410000 */
[----:B------:R-:W-:-:S06]  /*0f10*/  FMUL.FTZ R24, R20, -1.4426950216293334961 ;  /* 0xbfb8aa3b14187820 */ /* 0x000fcc0000410000 */
[----:B------:R-:W0:Y:S02]  /*0f20*/  MUFU.EX2 R24, R24 ;  /* 0x0000001800187308 */ /* 0x000e240000000800 */
[----:B0-----:R-:W-:-:S06]  /*0f30*/  FADD.FTZ R25, R24, 1 ;  /* 0x3f80000018197421 */ /* 0x001fcc0000010000 */
[----:B------:R-:W0:Y:S02]  /*0f40*/  MUFU.RCP R25, R25 ;  /* 0x0000001900197308 */ /* 0x000e240000001000 */
[----:B0-----:R-:W-:Y:S02]  /*0f50*/  FADD.FTZ R23, -R25, 1 ;  /* 0x3f80000019177421 */ /* 0x001fe40000010100 */
[----:B------:R-:W-:Y:S02]  /*0f60*/  FMUL.FTZ R18, R18, R25 ;  /* 0x0000001912127220 */ /* 0x000fe40000410000 */
[----:B------:R-:W-:-:S04]  /*0f70*/  FFMA.FTZ R23, R20, R23, 1 ;  /* 0x3f80000014177423 */ /* 0x000fc80000010017 */
[----:B------:R-:W-:Y:S02]  /*0f80*/  FMUL.FTZ R18, R18, R23 ;  /* 0x0000001712127220 */ /* 0x000fe40000410000 */
.L_x_69:
[----:B------:R-:W-:Y:S01]  /*0f90*/  FADD.FTZ R23, RZ, R3 ;  /* 0x00000003ff177221 */ /* 0x000fe20000010000 */
[----:B------:R-:W-:Y:S01]  /*0fa0*/  PRMT R22, RZ, 0x5410, R31 ;  /* 0x00005410ff167816 */ /* 0x000fe2000000001f */
[----:B------:R-:W-:Y:S02]  /*0fb0*/  FMUL.FTZ R20, R12, R8 ;  /* 0x000000080c147220 */ /* 0x000fe40000410000 */
[----:B------:R-:W-:Y:S02]  /*0fc0*/  FFMA.FTZ R3, R19, R12, R21 ;  /* 0x0000000c13037223 */ /* 0x000fe40000010015 */
[----:B------:R-:W-:Y:S02]  /*0fd0*/  FADD.FTZ R12, R23, R12 ;  /* 0x0000000c170c7221 */ /* 0x000fe40000010000 */
[----:B------:R-:W-:Y:S02]  /*0fe0*/  FFMA.FTZ R23, R14, R13, RZ ;  /* 0x0000000d0e177223 */ /* 0x000fe400000100ff */
[----:B------:R-:W-:-:S02]  /*0ff0*/  FADD.FTZ R21, RZ, R13 ;  /* 0x0000000dff157221 */ /* 0x000fc40000010000 */
[----:B------:R-:W-:Y:S02]  /*1000*/  FFMA.FTZ R19, R19, R20, R17 ;  /* 0x0000001413137223 */ /* 0x000fe40000010011 */
[----:B------:R-:W-:Y:S02]  /*1010*/  FMUL.FTZ R17, R18, R9 ;  /* 0x0000000912117220 */ /* 0x000fe40000410000 */
[C---:B------:R-:W-:Y:S02]  /*1020*/  FFMA.FTZ R13, R16.reuse, R18, R23 ;  /* 0x00000012100d7223 */ /* 0x040fe40000010017 */
[----:B------:R-:W-:Y:S02]  /*1030*/  FADD.FTZ R14, R21, R18 ;  /* 0x00000012150e7221 */ /* 0x000fe40000010000 */
[----:B------:R-:W-:Y:S01]  /*1040*/  FADD.FTZ R18, R15, R20 ;  /* 0x000000140f127221 */ /* 0x000fe20000010000 */
[--C-:B------:R-:W-:Y:S01]  /*1050*/  PRMT R15, RZ, 0x5410, R26.reuse ;  /* 0x00005410ff0f7816 */ /* 0x100fe2000000001a */
[----:B------:R-:W-:Y:S01]  /*1060*/  FFMA.FTZ R20, R16, R17, R19 ;  /* 0x0000001110147223 */ /* 0x000fe20000010013 */
[----:B------:R-:W-:-:S03]  /*1070*/  PRMT R16, RZ, 0x7610, R26 ;  /* 0x00007610ff107816 */ /* 0x000fc6000000001a */
[----:B------:R-:W-:Y:S02]  /*1080*/  FADD.FTZ R15, R15, -UR17 ;  /* 0x800000110f0f7e21 */ /* 0x000fe40008010000 */
[----:B------:R-:W-:Y:S02]  /*1090*/  FADD.FTZ R19, R16, -UR17 ;  /* 0x8000001110137e21 */ /* 0x000fe40008010000 */
[----:B------:R-:W-:Y:S02]  /*10a0*/  FADD.FTZ R16, R17, R18 ;  /* 0x0000001211107221 */ /* 0x000fe40000010000 */
[----:B------:R-:W-:Y:S01]  /*10b0*/  FMUL.FTZ R18, R19, UR8 ;  /* 0x0000000813127c20 */ /* 0x000fe20008410000 */
[----:B------:R-:W-:Y:S01]  /*10c0*/  PRMT R19, RZ, 0x7610, R31 ;  /* 0x00007610ff137816 */ /* 0x000fe2000000001f */
[----:B------:R-:W-:Y:S01]  /*10d0*/  FMUL.FTZ R21, R15, UR8 ;  /* 0x000000080f157c20 */ /* 0x000fe20008410000 */
        /* <DEDUP_REMOVED lines=19> */
.L_x_70:
[----:B------:R-:W-:Y:S02]  /*1210*/  FMUL.FTZ R17, R22, R8 ;  /* 0x0000000816117220 */ /* 0x000fe40000410000 */
[----:B------:R-:W-:Y:S02]  /*1220*/  FADD.FTZ R15, R12, R22 ;  /* 0x000000160c0f7221 */ /* 0x000fe40000010000 */
[C---:B------:R-:W-:Y:S02]  /*1230*/  FFMA.FTZ R12, R21.reuse, R22, R3 ;  /* 0x00000016150c7223 */ /* 0x040fe40000010003 */
[----:B------:R-:W-:Y:S01]  /*1240*/  FADD.FTZ R3, R14, R19 ;  /* 0x000000130e037221 */ /* 0x000fe20000010000 */
[----:B------:R-:W-:Y:S01]  /*1250*/  PRMT R14, RZ, 0x5410, R27 ;  /* 0x00005410ff0e7816 */ /* 0x000fe2000000001b */
[----:B------:R-:W-:Y:S02]  /*1260*/  FFMA.FTZ R20, R21, R17, R20 ;  /* 0x0000001115147223 */ /* 0x000fe40000010014 */
[----:B------:R-:W-:Y:S01]  /*1270*/  FADD.FTZ R16, R16, R17 ;  /* 0x0000001110107221 */ /* 0x000fe20000010000 */
[----:B------:R-:W-:Y:S01]  /*1280*/  PRMT R17, RZ, 0x7610, R27 ;  /* 0x00007610ff117816 */ /* 0x000fe2000000001b */
[----:B------:R-:W-:-:S02]  /*1290*/  FMUL.FTZ R21, R19, R9 ;  /* 0x0000000913157220 */ /* 0x000fc40000410000 */
[C---:B------:R-:W-:Y:S02]  /*12a0*/  FFMA.FTZ R13, R18.reuse, R19, R13 ;  /* 0x00000013120d7223 */ /* 0x040fe4000001000d */
[----:B------:R-:W-:Y:S02]  /*12b0*/  FFMA.FTZ R18, R18, R21, R20 ;  /* 0x0000001512127223 */ /* 0x000fe40000010014 */
[----:B------:R-:W-:Y:S02]  /*12c0*/  FADD.FTZ R14, R14, -UR17 ;  /* 0x800000110e0e7e21 */ /* 0x000fe40008010000 */
[----:B------:R-:W-:Y:S01]  /*12d0*/  FADD.FTZ R20, R17, -UR17 ;  /* 0x8000001111147e21 */ /* 0x000fe20008010000 */
[----:B------:R-:W-:Y:S01]  /*12e0*/  PRMT R17, RZ, 0x5410, R30 ;  /* 0x00005410ff117816 */ /* 0x000fe2000000001e */
[----:B------:R-:W-:Y:S01]  /*12f0*/  FADD.FTZ R21, R21, R16 ;  /* 0x0000001015157221 */ /* 0x000fe20000010000 */
[----:B------:R-:W-:Y:S01]  /*1300*/  PRMT R16, RZ, 0x7610, R30 ;  /* 0x00007610ff107816 */ /* 0x000fe2000000001e */
[----:B------:R-:W-:-:S02]  /*1310*/  FMUL.FTZ R19, R14, UR8 ;  /* 0x000000080e137c20 */ /* 0x000fc40008410000 */
        /* <DEDUP_REMOVED lines=20> */
.L_x_71:
[----:B------:R-:W-:Y:S01]  /*1460*/  FMUL.FTZ R20, R17, R8 ;  /* 0x0000000811147220 */ /* 0x000fe20000410000 */
[----:B------:R-:W0:Y:S01]  /*1470*/  S2R R22, SR_LANEID ;  /* 0x0000000000167919 */ /* 0x000e220000000000 */
[----:B------:R-:W-:Y:S01]  /*1480*/  FMUL.FTZ R25, R16, R9 ;  /* 0x0000000910197220 */ /* 0x000fe20000410000 */
[----:B------:R-:W-:Y:S01]  /*1490*/  ISETP.NE.AND P2, PT, R0, RZ, PT ;  /* 0x000000ff0000720c */ /* 0x000fe20003f45270 */
[----:B------:R-:W-:Y:S01]  /*14a0*/  FFMA.FTZ R23, R19, R20, R18 ;  /* 0x0000001413177223 */ /* 0x000fe20000010012 */
[----:B------:R-:W-:Y:S01]  /*14b0*/  ULDC UR5, c[0x0][0xc] ;  /* 0x0000030000057ab9 */ /* 0x000fe20000000800 */
[----:B------:R-:W-:Y:S01]  /*14c0*/  FADD.FTZ R20, R21, R20 ;  /* 0x0000001415147221 */ /* 0x000fe20000010000 */
[----:B------:R-:W-:Y:S01]  /*14d0*/  BSSY B0, `(.L_x_72) ;  /* 0x0000057000007945 */ /* 0x000fe20003800000 */
[----:B------:R-:W-:Y:S02]  /*14e0*/  FFMA.FTZ R24, R14, R25, R23 ;  /* 0x000000190e187223 */ /* 0x000fe40000010017 */
[----:B------:R-:W-:-:S02]  /*14f0*/  FADD.FTZ R25, R25, R20 ;  /* 0x0000001419197221 */ /* 0x000fc40000010000 */
[----:B------:R-:W-:Y:S01]  /*1500*/  FFMA.FTZ R13, R14, R16, R13 ;  /* 0x000000100e0d7223 */ /* 0x000fe2000001000d */
[----:B------:R-:W1:Y:S01]  /*1510*/  SHFL.DOWN PT, R21, R24, 0x1, 0x1f ;  /* 0x08201f0018157f89 */ /* 0x000e6200000e0000 */
[----:B------:R-:W-:Y:S02]  /*1520*/  FADD.FTZ R14, R15, R17 ;  /* 0x000000110f0e7221 */ /* 0x000fe40000010000 */
[----:B------:R-:W-:Y:S01]  /*1530*/  FFMA.FTZ R12, R19, R17, R12 ;  /* 0x00000011130c7223 */ /* 0x000fe2000001000c */
[----:B------:R-:W2:Y:S01]  /*1540*/  SHFL.DOWN PT, R18, R25, 0x1, 0x1f ;  /* 0x08201f0019127f89 */ /* 0x000ea200000e0000 */
[----:B------:R-:W-:Y:S01]  /*1550*/  FADD.FTZ R15, R3, R16 ;  /* 0x00000010030f7221 */ /* 0x000fe20000010000 */
[----:B------:R-:W-:-:S04]  /*1560*/  SHF.L.U32 R3, R0, 0x4, RZ ;  /* 0x0000000400037819 */ /* 0x000fc800000006ff */
[----:B------:R-:W-:Y:S01]  /*1570*/  STS.128 [R0.X16+0xd0], R12 ;  /* 0x0000d00c00007388 */ /* 0x000fe2000000cc00 */
[C---:B0-----:R-:W-:Y:S02]  /*1580*/  ISETP.GT.AND P0, PT, R22.reuse, 0x1e, PT ;  /* 0x0000001e1600780c */ /* 0x041fe40003f04270 */
[----:B------:R-:W-:-:S11]  /*1590*/  ISETP.NE.AND P4, PT, R22, RZ, PT ;  /* 0x000000ff1600720c */ /* 0x000fd60003f85270 */
[----:B-1----:R-:W-:Y:S02]  /*15a0*/  @!P0 FADD.FTZ R24, R24, R21 ;  /* 0x0000001518188221 */ /* 0x002fe40000010000 */
[----:B--2---:R-:W-:Y:S01]  /*15b0*/  @!P0 FADD.FTZ R25, R25, R18 ;  /* 0x0000001219198221 */ /* 0x004fe20000010000 */
[----:B------:R-:W-:Y:S02]  /*15c0*/  ISETP.GT.AND P0, PT, R22, 0x1d, PT ;  /* 0x0000001d1600780c */ /* 0x000fe40003f04270 */
[----:B------:R-:W0:Y:S04]  /*15d0*/  SHFL.DOWN PT, R21, R24, 0x2, 0x1f ;  /* 0x08401f0018157f89 */ /* 0x000e2800000e0000 */
[----:B------:R-:W1:Y:S07]  /*15e0*/  SHFL.DOWN PT, R18, R25, 0x2, 0x1f ;  /* 0x08401f0019127f89 */ /* 0x000e6e00000e0000 */
        /* <DEDUP_REMOVED lines=16> */
[----:B-1----:R-:W-:Y:S01]  /*16f0*/  @!P0 FADD.FTZ R25, R25, R18 ;  /* 0x0000001219198221 */ /* 0x002fe20000010000 */
[----:B------:R-:W-:-:S04]  /*1700*/  ISETP.GT.U32.AND P0, PT, R0, 0x9, PT ;  /* 0x000000090000780c */ /* 0x000fc80003f04070 */
[----:B------:R0:W-:Y:S04]  /*1710*/  @!P4 STS.64 [R44.X8+0x18], R24 ;  /* 0x000018182c00c388 */ /* 0x0001e80000008a00 */
[----:B------:R-:W-:Y:S06]  /*1720*/  BAR.SYNC.DEFER_BLOCKING 0x0 ;  /* 0x0000000000007b1d */ /* 0x000fec0000010000 */
[----:B------:R-:W-:Y:S05]  /*1730*/  @P2 BRA `(.L_x_73) ;  /* 0x0000030000002947 */ /* 0x000fea0003800000 */
[----:B------:R-:W1:Y:S02]  /*1740*/  LDS.128 R16, [0x20] ;  /* 0x00002000ff107984 */ /* 0x000e640000000c00 */
[----:B-1----:R-:W-:-:S02]  /*1750*/  FADD.FTZ R21, R24, R16 ;  /* 0x0000001018157221 */ /* 0x002fc40000010000 */
[----:B------:R-:W-:Y:S02]  /*1760*/  FADD.FTZ R16, R25, R17 ;  /* 0x0000001119107221 */ /* 0x000fe40000010000 */
[----:B------:R-:W-:Y:S01]  /*1770*/  FADD.FTZ R17, R21, R18 ;  /* 0x0000001215117221 */ /* 0x000fe20000010000 */
[----:B0-----:R-:W-:Y:S01]  /*1780*/  LDS.64 R24, [0xb0] ;  /* 0x0000b000ff187984 */ /* 0x001fe20000000a00 */
[----:B------:R-:W-:-:S03]  /*1790*/  FADD.FTZ R16, R16, R19 ;  /* 0x0000001310107221 */ /* 0x000fc60000010000 */
[----:B------:R-:W0:Y:S02]  /*17a0*/  LDS.128 R20, [0x30] ;  /* 0x00003000ff147984 */ /* 0x000e240000000c00 */
[----:B0-----:R-:W-:Y:S02]  /*17b0*/  FADD.FTZ R17, R17, R20 ;  /* 0x0000001411117221 */ /* 0x001fe40000010000 */
[----:B------:R-:W-:Y:S02]  /*17c0*/  FADD.FTZ R20, R16, R21 ;  /* 0x0000001510147221 */ /* 0x000fe40000010000 */
[----:B------:R-:W-:Y:S02]  /*17d0*/  FADD.FTZ R21, R17, R22 ;  /* 0x0000001611157221 */ /* 0x000fe40000010000 */
[----:B------:R-:W0:Y:S01]  /*17e0*/  LDS.128 R16, [0x40] ;  /* 0x00004000ff107984 */ /* 0x000e220000000c00 */
[----:B------:R-:W-:Y:S02]  /*17f0*/  FADD.FTZ R20, R20, R23 ;  /* 0x0000001714147221 */ /* 0x000fe40000010000 */
[----:B0-----:R-:W-:-:S02]  /*1800*/  FADD.FTZ R21, R21, R16 ;  /* 0x0000001015157221 */ /* 0x001fc40000010000 */
[----:B------:R-:W-:Y:S02]  /*1810*/  FADD.FTZ R16, R20, R17 ;  /* 0x0000001114107221 */ /* 0x000fe40000010000 */
[----:B------:R-:W-:Y:S02]  /*1820*/  FADD.FTZ R17, R21, R18 ;  /* 0x0000001215117221 */ /* 0x000fe40000010000 */
[----:B------:R-:W0:Y:S01]  /*1830*/  LDS.128 R20, [0x50] ;  /* 0x00005000ff147984 */ /* 0x000e220000000c00 */
[----:B------:R-:W-:Y:S02]  /*1840*/  FADD.FTZ R16, R16, R19 ;  /* 0x0000001310107221 */ /* 0x000fe40000010000 */
[----:B0-----:R-:W-:Y:S02]  /*1850*/  FADD.FTZ R17, R17, R20 ;  /* 0x0000001411117221 */ /* 0x001fe40000010000 */
[----:B------:R-:W-:Y:S02]  /*1860*/  FADD.FTZ R20, R16, R21 ;  /* 0x0000001510147221 */ /* 0x000fe40000010000 */
[----:B------:R-:W-:-:S02]  /*1870*/  FADD.FTZ R21, R17, R22 ;  /* 0x0000001611157221 */ /* 0x000fc40000010000 */
[----:B------:R-:W0:Y:S01]  /*1880*/  LDS.128 R16, [0x60] ;  /* 0x00006000ff107984 */ /* 0x000e220000000c00 */
[----:B------:R-:W-:Y:S02]  /*1890*/  FADD.FTZ R20, R20, R23 ;  /* 0x0000001714147221 */ /* 0x000fe40000010000 */
[----:B0-----:R-:W-:Y:S02]  /*18a0*/  FADD.FTZ R21, R21, R16 ;  /* 0x0000001015157221 */ /* 0x001fe40000010000 */
[----:B------:R-:W-:Y:S02]  /*18b0*/  FADD.FTZ R16, R20, R17 ;  /* 0x0000001114107221 */ /* 0x000fe40000010000 */
[----:B------:R-:W-:Y:S02]  /*18c0*/  FADD.FTZ R17, R21, R18 ;  /* 0x0000001215117221 */ /* 0x000fe40000010000 */
[----:B------:R-:W0:Y:S01]  /*18d0*/  LDS.128 R20, [0x70] ;  /* 0x00007000ff147984 */ /* 0x000e220000000c00 */
[----:B------:R-:W-:-:S02]  /*18e0*/  FADD.FTZ R16, R16, R19 ;  /* 0x0000001310107221 */ /* 0x000fc40000010000 */
[----:B0-----:R-:W-:Y:S02]  /*18f0*/  FADD.FTZ R17, R17, R20 ;  /* 0x0000001411117221 */ /* 0x001fe40000010000 */
[----:B------:R-:W-:Y:S02]  /*1900*/  FADD.FTZ R20, R16, R21 ;  /* 0x0000001510147221 */ /* 0x000fe40000010000 */
[----:B------:R-:W-:Y:S02]  /*1910*/  FADD.FTZ R21, R17, R22 ;  /* 0x0000001611157221 */ /* 0x000fe40000010000 */
[----:B------:R-:W0:Y:S01]  /*1920*/  LDS.128 R16, [0x80] ;  /* 0x00008000ff107984 */ /* 0x000e220000000c00 */
[----:B------:R-:W-:Y:S02]  /*1930*/  FADD.FTZ R20, R20, R23 ;  /* 0x0000001714147221 */ /* 0x000fe40000010000 */
[----:B0-----:R-:W-:Y:S02]  /*1940*/  FADD.FTZ R21, R21, R16 ;  /* 0x0000001015157221 */ /* 0x001fe40000010000 */
[----:B------:R-:W-:-:S02]  /*1950*/  FADD.FTZ R16, R20, R17 ;  /* 0x0000001114107221 */ /* 0x000fc40000010000 */
[----:B------:R-:W-:Y:S02]  /*1960*/  FADD.FTZ R17, R21, R18 ;  /* 0x0000001215117221 */ /* 0x000fe40000010000 */
        /* <DEDUP_REMOVED lines=10> */
[----:B------:R-:W-:Y:S02]  /*1a10*/  FADD.FTZ R20, R20, R19 ;  /* 0x0000001314147221 */ /* 0x000fe40000010000 */
[----:B------:R-:W-:Y:S02]  /*1a20*/  FADD.FTZ R24, R21, R24 ;  /* 0x0000001815187221 */ /* 0x000fe40000010000 */
[----:B------:R-:W-:-:S02]  /*1a30*/  FADD.FTZ R25, R20, R25 ;  /* 0x0000001914197221 */ /* 0x000fc40000010000 */
.L_x_73:
[----:B------:R-:W-:Y:S05]  /*1a40*/  BSYNC B0 ;  /* 0x0000000000007941 */ /* 0x000fea0003800000 */
.L_x_72:
[----:B------:R-:W-:Y:S06]  /*1a50*/  BAR.SYNC.DEFER_BLOCKING 0x0 ;  /* 0x0000000000007b1d */ /* 0x000fec0000010000 */
[----:B------:R-:W-:Y:S01]  /*1a60*/  BSSY B0, `(.L_x_74) ;  /* 0x000013d000007945 */ /* 0x000fe20003800000 */
[----:B------:R-:W-:Y:S05]  /*1a70*/  @P0 BRA `(.L_x_75) ;  /* 0x000013b000000947 */ /* 0x000fea0003800000 */
[----:B------:R-:W1:Y:S04]  /*1a80*/  LDS.128 R16, [R3+0x170] ;  /* 0x0001700003107984 */ /* 0x000e680000000c00 */
[----:B------:R-:W2:Y:S01]  /*1a90*/  LDS.128 R20, [R3+0x210] ;  /* 0x0002100003147984 */ /* 0x000ea20000000c00 */
        /* <DEDUP_REMOVED lines=8> */
[----:B------:R-:W-:Y:S02]  /*1b20*/  FADD.FTZ R23, R19, R23 ;  /* 0x0000001713177221 */ /* 0x000fe40000010000 */
[----:B-1----:R-:W-:Y:S02]  /*1b30*/  FADD.FTZ R12, R16, R12 ;  /* 0x0000000c100c7221 */ /* 0x002fe40000010000 */
[----:B------:R-:W-:Y:S02]  /*1b40*/  FADD.FTZ R13, R17, R13 ;  /* 0x0000000d110d7221 */ /* 0x000fe40000010000 */
[----:B------:R-:W-:Y:S02]  /*1b50*/  FADD.FTZ R14, R18, R14 ;  /* 0x0000000e120e7221 */ /* 0x000fe40000010000 */
[----:B------:R-:W1:Y:S01]  /*1b60*/  LDS.128 R16, [R3+0x350] ;  /* 0x0003500003107984 */ /* 0x000e620000000c00 */
[----:B------:R-:W-:Y:S02]  /*1b70*/  FADD.FTZ R23, R23, R15 ;  /* 0x0000000f17177221 */ /* 0x000fe40000010000 */
[----:B-1----:R-:W-:-:S02]  /*1b80*/  FADD.FTZ R16, R12, R16 ;  /* 0x000000100c107221 */ /* 0x002fc40000010000 */
[----:B------:R-:W-:Y:S02]  /*1b90*/  FADD.FTZ R17, R13, R17 ;  /* 0x000000110d117221 */ /* 0x000fe40000010000 */
[----:B------:R-:W-:Y:S02]  /*1ba0*/  FADD.FTZ R18, R14, R18 ;  /* 0x000000120e127221 */ /* 0x000fe40000010000 */
[----:B------:R-:W1:Y:S01]  /*1bb0*/  LDS.128 R12, [R3+0x3f0] ;  /* 0x0003f000030c7984 */ /* 0x000e620000000c00 */
[----:B------:R-:W-:Y:S02]  /*1bc0*/  FADD.FTZ R23, R23, R19 ;  /* 0x0000001317177221 */ /* 0x000fe40000010000 */
[----:B-1----:R-:W-:Y:S02]  /*1bd0*/  FADD.FTZ R12, R16, R12 ;  /* 0x0000000c100c7221 */ /* 0x002fe40000010000 */
[----:B------:R-:W-:Y:S02]  /*1be0*/  FADD.FTZ R13, R17, R13 ;  /* 0x0000000d110d7221 */ /* 0x000fe40000010000 */
[----:B------:R-:W-:-:S02]  /*1bf0*/  FADD.FTZ R14, R18, R14 ;  /* 0x0000000e120e7221 */ /* 0x000fc40000010000 */
[----:B------:R-:W1:Y:S01]  /*1c00*/  LDS.128 R16, [R3+0x490] ;  /* 0x0004900003107984 */ /* 0x000e620000000c00 */
[----:B------:R-:W-:Y:S02]  /*1c10*/  FADD.FTZ R23, R23, R15 ;  /* 0x0000000f17177221 */ /* 0x000fe40000010000 */
[----:B-1----:R-:W-:Y:S02]  /*1c20*/  FADD.FTZ R16, R12, R16 ;  /* 0x000000100c107221 */ /* 0x002fe40000010000 */
[----:B------:R-:W-:Y:S02]  /*1c30*/  FADD.FTZ R17, R13, R17 ;  /* 0x000000110d117221 */ /* 0x000fe40000010000 */
[----:B------:R-:W-:Y:S02]  /*1c40*/  FADD.FTZ R18, R14, R18 ;  /* 0x000000120e127221 */ /* 0x000fe40000010000 */
[----:B------:R-:W1:Y:S01]  /*1c50*/  LDS.128 R12, [R3+0x530] ;  /* 0x00053000030c7984 */ /* 0x000e620000000c00 */
[----:B------:R-:W-:-:S02]  /*1c60*/  FADD.FTZ R23, R23, R19 ;  /* 0x0000001317177221 */ /* 0x000fc40000010000 */
[----:B-1----:R-:W-:Y:S02]  /*1c70*/  FADD.FTZ R12, R16, R12 ;  /* 0x0000000c100c7221 */ /* 0x002fe40000010000 */
[----:B------:R-:W-:Y:S02]  /*1c80*/  FADD.FTZ R13, R17, R13 ;  /* 0x0000000d110d7221 */ /* 0x000fe40000010000 */
[----:B------:R-:W-:Y:S02]  /*1c90*/  FADD.FTZ R14, R18, R14 ;  /* 0x0000000e120e7221 */ /* 0x000fe40000010000 */
[----:B------:R-:W1:Y:S01]  /*1ca0*/  LDS.128 R16, [R3+0x5d0] ;  /* 0x0005d00003107984 */ /* 0x000e620000000c00 */
[----:B------:R-:W-:Y:S02]  /*1cb0*/  FADD.FTZ R23, R23, R15 ;  /* 0x0000000f17177221 */ /* 0x000fe40000010000 */
[----:B-1----:R-:W-:Y:S02]  /*1cc0*/  FADD.FTZ R16, R12, R16 ;  /* 0x000000100c107221 */ /* 0x002fe40000010000 */
[----:B------:R-:W-:-:S02]  /*1cd0*/  FADD.FTZ R17, R13, R17 ;  /* 0x000000110d117221 */ /* 0x000fc40000010000 */
[----:B------:R-:W-:Y:S02]  /*1ce0*/  FADD.FTZ R18, R14, R18 ;  /* 0x000000120e127221 */ /* 0x000fe40000010000 */
        /* <DEDUP_REMOVED lines=269> */
[----:B------:R-:W1:Y:S01]  /*2dc0*/  LDS.128 R12, [R3+0x2830] ;  /* 0x00283000030c7984 */ /* 0x000e620000000c00 */
[----:B------:R-:W-:Y:S02]  /*2dd0*/  FADD.FTZ R17, R20, R18 ;  /* 0x0000001214117221 */ /* 0x000fe40000010000 */
[----:B------:R-:W-:Y:S02]  /*2de0*/  FADD.FTZ R18, R23, R19 ;  /* 0x0000001317127221 */ /* 0x000fe40000010000 */
[----:B-1----:R-:W-:Y:S02]  /*2df0*/  FADD.FTZ R12, R21, R12 ;  /* 0x0000000c150c7221 */ /* 0x002fe40000010000 */
[----:B------:R-:W-:Y:S02]  /*2e00*/  FADD.FTZ R13, R16, R13 ;  /* 0x0000000d100d7221 */ /* 0x000fe40000010000 */
[----:B------:R-:W-:Y:S02]  /*2e10*/  FADD.FTZ R14, R17, R14 ;  /* 0x0000000e110e7221 */ /* 0x000fe40000010000 */
[----:B------:R-:W-:-:S02]  /*2e20*/  FADD.FTZ R15, R18, R15 ;  /* 0x0000000f120f7221 */ /* 0x000fc40000010000 */
.L_x_75:
[----:B------:R-:W-:Y:S05]  /*2e30*/  BSYNC B0 ;  /* 0x0000000000007941 */ /* 0x000fea0003800000 */
.L_x_74:
[----:B------:R-:W-:Y:S01]  /*2e40*/  BSSY B0, `(.L_x_76) ;  /* 0x0000013000007945 */ /* 0x000fe20003800000 */
[----:B------:R-:W-:Y:S01]  /*2e50*/  HFMA2.MMA R20, -RZ, RZ, 0, 2.384185791015625e-07 ;  /* 0x00000004ff147435 */ /* 0x000fe200000001ff */
[----:B------:R-:W-:Y:S05]  /*2e60*/  @P0 BRA `(.L_x_77) ;  /* 0x0000010000000947 */ /* 0x000fea0003800000 */
[----:B------:R-:W-:Y:S01]  /*2e70*/  IMAD R17, R35, 0xa, R0 ;  /* 0x0000000a23117824 */ /* 0x000fe200078e0200 */
[----:B------:R-:W-:-:S03]  /*2e80*/  MOV R19, UR12 ;  /* 0x0000000c00137c02 */ /* 0x000fc60008000f00 */
[----:B------:R-:W-:Y:S01]  /*2e90*/  IMAD.WIDE R16, R17, R20, c[0x0][0x1b8] ;  /* 0x00006e0011107625 */ /* 0x000fe200078e0214 */
[----:B------:R-:W-:-:S04]  /*2ea0*/  MOV R3, c[0x0][0x1d8] ;  /* 0x0000760000037a02 */ /* 0x000fc80000000f00 */
[----:B------:R-:W-:Y:S01]  /*2eb0*/  LEA R18, P0, R19, R16, 0x2 ;  /* 0x0000001013127211 */ /* 0x000fe200078010ff */
[----:B------:R1:W-:Y:S01]  /*2ec0*/  RED.E.ADD.F32.FTZ.RN.STRONG.GPU [R16.64], R12 ;  /* 0x0000000c1000798e */ /* 0x0003e2000c10e78e */
[----:B------:R-:W-:Y:S02]  /*2ed0*/  MOV R23, UR11 ;  /* 0x0000000b00177c02 */ /* 0x000fe40008000f00 */
[----:B------:R-:W-:Y:S02]  /*2ee0*/  IADD3.X R19, R17, UR10, RZ, P0, !PT ;  /* 0x0000000a11137c10 */ /* 0x000fe400087fe4ff */
[----:B------:R-:W-:-:S03]  /*2ef0*/  MOV R21, c[0x0][0x1dc] ;  /* 0x0000770000157a02 */ /* 0x000fc60000000f00 */
[----:B------:R2:W-:Y:S01]  /*2f00*/  RED.E.ADD.F32.FTZ.RN.STRONG.GPU [R18.64], R13 ;  /* 0x0000000d1200798e */ /* 0x0005e2000c10e78e */
[-C--:B-1----:R-:W-:Y:S02]  /*2f10*/  LEA R12, P0, R3, R16.reuse, 0x2 ;  /* 0x00000010030c7211 */ /* 0x082fe400078010ff */
[----:B------:R-:W-:Y:S02]  /*2f20*/  LEA R16, P4, R23, R16, 0x2 ;  /* 0x0000001017107211 */ /* 0x000fe400078810ff */
[----:B--2---:R-:W-:Y:S02]  /*2f30*/  LEA.HI.X R13, R3, R17, R21, 0x2, P0 ;  /* 0x00000011030d7211 */ /* 0x004fe400000f1415 */
[----:B------:R-:W-:-:S03]  /*2f40*/  IADD3.X R17, R17, UR9, RZ, P4, !PT ;  /* 0x0000000911117c10 */ /* 0x000fc6000a7fe4ff */
[----:B------:R1:W-:Y:S04]  /*2f50*/  RED.E.ADD.F32.FTZ.RN.STRONG.GPU [R12.64], R14 ;  /* 0x0000000e0c00798e */ /* 0x0003e8000c10e78e */
[----:B------:R1:W-:Y:S02]  /*2f60*/  RED.E.ADD.F32.FTZ.RN.STRONG.GPU [R16.64], R15 ;  /* 0x0000000f1000798e */ /* 0x0003e4000c10e78e */
.L_x_77:
[----:B------:R-:W-:Y:S05]  /*2f70*/  BSYNC B0 ;  /* 0x0000000000007941 */ /* 0x000fea0003800000 */
.L_x_76:
        /* <DEDUP_REMOVED lines=8> */
[----:B--2---:R-:W-:-:S03]  /*3000*/  IADD3 R15, R12, R3, RZ ;  /* 0x000000030c0f7210 */ /* 0x004fc60007ffe0ff */
[----:B------:R-:W-:-:S04]  /*3010*/  IMAD.WIDE R12, R13, R20, c[0x0][0x1b0] ;  /* 0x00006c000d0c7625 */ /* 0x000fc800078e0214 */
[----:B------:R-:W-:Y:S01]  /*3020*/  IMAD.WIDE.U32 R14, R15, R20, c[0x0][0x1a8] ;  /* 0x00006a000f0e7625 */ /* 0x000fe200078e0014 */
        /* <DEDUP_REMOVED lines=19> */
.L_x_80:
[----:B------:R-:W2:Y:S01]  /*3160*/  LDG.E.STRONG.GPU R16, [R14.64] ;  /* 0x0000000e0e107981 */ /* 0x000ea2000c1ef900 */
[----:B------:R-:W-:Y:S01]  /*3170*/  YIELD ;  /* 0x0000000000007946 */ /* 0x000fe20003800000 */
[----:B--2---:R-:W-:Y:S01]  /*3180*/  ISETP.NE.AND P0, PT, R16, R19, PT ;  /* 0x000000131000720c */ /* 0x004fe20003f05270 */
[----:B------:R-:W-:-:S12]  /*3190*/  CCTL.IVALL ;  /* 0x00000000ff00798f */ /* 0x000fd80002000000 */
[----:B------:R-:W-:Y:S05]  /*31a0*/  @P0 BRA `(.L_x_80) ;  /* 0xffffffb000000947 */ /* 0x000fea000383ffff */
.L_x_79:
        /* <DEDUP_REMOVED lines=20> */
.L_x_84:
[----:B------:R-:W-:-:S13]  /*32f0*/  ISETP.EQ.OR P6, PT, R22, R37, P2 ;  /* 0x000000251600720c */ /* 0x000fda00017c2670 */
[----:B-1----:R-:W-:-:S04]  /*3300*/  @!P6 IMAD R15, R22, c[0x0][0x10], R3 ;  /* 0x00000400160fea24 */ /* 0x002fc800078e0203 */
[----:B------:R-:W-:-:S06]  /*3310*/  @!P6 IMAD.WIDE.U32 R14, R15, 0x8, R12 ;  /* 0x000000080f0ee825 */ /* 0x000fcc00078e000c */
[----:B------:R-:W2:Y:S01]  /*3320*/  @!P6 LDG.E.64 R14, [R14.64] ;  /* 0x0000000e0e0ee981 */ /* 0x000ea2000c1e1b00 */
[C---:B------:R-:W-:Y:S02]  /*3330*/  IADD3 R16, R22.reuse, 0x1, RZ ;  /* 0x0000000116107810 */ /* 0x040fe40007ffe0ff */
[----:B------:R-:W-:Y:S02]  /*3340*/  IADD3 R20, R22, 0x2, RZ ;  /* 0x0000000216147810 */ /* 0x000fe40007ffe0ff */
[-C--:B------:R-:W-:Y:S02]  /*3350*/  ISETP.EQ.OR P4, PT, R16, R37.reuse, P2 ;  /* 0x000000251000720c */ /* 0x080fe40001782670 */
[----:B------:R-:W-:Y:S02]  /*3360*/  ISETP.EQ.OR P5, PT, R20, R37, P2 ;  /* 0x000000251400720c */ /* 0x000fe400017a2670 */
[----:B------:R-:W-:-:S09]  /*3370*/  IADD3 R18, R22, 0x3, RZ ;  /* 0x0000000316127810 */ /* 0x000fd20007ffe0ff */
[----:B------:R-:W-:-:S04]  /*3380*/  @!P4 IMAD R17, R16, c[0x0][0x10], R3 ;  /* 0x000004001011ca24 */ /* 0x000fc800078e0203 */
[----:B------:R-:W-:-:S06]  /*3390*/  @!P4 IMAD.WIDE.U32 R16, R17, 0x8, R12 ;  /* 0x000000081110c825 */ /* 0x000fcc00078e000c */
[----:B------:R-:W3:Y:S01]  /*33a0*/  @!P4 LDG.E.64 R16, [R16.64] ;  /* 0x0000000e1010c981 */ /* 0x000ee2000c1e1b00 */
[----:B0-2---:R-:W-:Y:S02]  /*33b0*/  @!P6 FADD.FTZ R24, R24, R14 ;  /* 0x0000000e1818e221 */ /* 0x005fe40000010000 */
[----:B------:R-:W-:Y:S01]  /*33c0*/  @!P6 FADD.FTZ R25, R25, R15 ;  /* 0x0000000f1919e221 */ /* 0x000fe20000010000 */
[----:B------:R-:W-:Y:S01]  /*33d0*/  ISETP.EQ.OR P6, PT, R18, R37, P2 ;  /* 0x000000251200720c */ /* 0x000fe200017c2670 */
[----:B------:R-:W-:-:S04]  /*33e0*/  @!P5 IMAD R15, R20, c[0x0][0x10], R3 ;  /* 0x00000400140fda24 */ /* 0x000fc800078e0203 */
[----:B------:R-:W-:-:S06]  /*33f0*/  @!P5 IMAD.WIDE.U32 R14, R15, 0x8, R12 ;  /* 0x000000080f0ed825 */ /* 0x000fcc00078e000c */
[----:B------:R-:W2:Y:S02]  /*3400*/  @!P5 LDG.E.64 R14, [R14.64] ;  /* 0x0000000e0e0ed981 */ /* 0x000ea4000c1e1b00 */
[----:B------:R-:W-:-:S04]  /*3410*/  @!P6 IMAD R19, R18, c[0x0][0x10], R3 ;  /* 0x000004001213ea24 */ /* 0x000fc800078e0203 */
[----:B------:R-:W-:-:S06]  /*3420*/  @!P6 IMAD.WIDE.U32 R18, R19, 0x8, R12 ;  /* 0x000000081312e825 */ /* 0x000fcc00078e000c */
[----:B------:R-:W4:Y:S01]  /*3430*/  @!P6 LDG.E.64 R18, [R18.64] ;  /* 0x0000000e1212e981 */ /* 0x000f22000c1e1b00 */
[----:B------:R-:W-:Y:S01]  /*3440*/  IADD3 R20, R22, 0x4, RZ ;  /* 0x0000000416147810 */ /* 0x000fe20007ffe0ff */
[----:B---3--:R-:W-:Y:S01]  /*3450*/  @!P4 FADD.FTZ R24, R24, R16 ;  /* 0x000000101818c221 */ /* 0x008fe20000010000 */
[----:B------:R-:W-:Y:S01]  /*3460*/  IADD3 R21, R22, 0x5, RZ ;  /* 0x0000000516157810 */ /* 0x000fe20007ffe0ff */
[----:B------:R-:W-:Y:S01]  /*3470*/  @!P4 FADD.FTZ R25, R25, R17 ;  /* 0x000000111919c221 */ /* 0x000fe20000010000 */
[----:B------:R-:W-:-:S13]  /*3480*/  ISETP.EQ.OR P4, PT, R20, R37, P2 ;  /* 0x000000251400720c */ /* 0x000fda0001782670 */
[----:B------:R-:W-:-:S04]  /*3490*/  @!P4 IMAD R17, R20, c[0x0][0x10], R3 ;  /* 0x000004001411ca24 */ /* 0x000fc800078e0203 */
[----:B------:R-:W-:-:S06]  /*34a0*/  @!P4 IMAD.WIDE.U32 R16, R17, 0x8, R12 ;  /* 0x000000081110c825 */ /* 0x000fcc00078e000c */
[----:B------:R-:W3:Y:S01]  /*34b0*/  @!P4 LDG.E.64 R16, [R16.64] ;  /* 0x0000000e1010c981 */ /* 0x000ee2000c1e1b00 */
[----:B--2---:R-:W-:Y:S02]  /*34c0*/  @!P5 FADD.FTZ R24, R24, R14 ;  /* 0x0000000e1818d221 */ /* 0x004fe40000010000 */
[----:B------:R-:W-:Y:S01]  /*34d0*/  @!P5 FADD.FTZ R25, R25, R15 ;  /* 0x0000000f1919d221 */ /* 0x000fe20000010000 */
[----:B------:R-:W-:Y:S01]  /*34e0*/  ISETP.EQ.OR P5, PT, R21, R37, P2 ;  /* 0x000000251500720c */ /* 0x000fe200017a2670 */
[----:B----4-:R-:W-:Y:S01]  /*34f0*/  @!P6 FADD.FTZ R24, R24, R18 ;  /* 0x000000121818e221 */ /* 0x010fe20000010000 */
[----:B------:R-:W-:Y:S01]  /*3500*/  IADD3 R18, R22, 0x6, RZ ;  /* 0x0000000616127810 */ /* 0x000fe20007ffe0ff */
[----:B------:R-:W-:-:S03]  /*3510*/  @!P6 FADD.FTZ R25, R25, R19 ;  /* 0x000000131919e221 */ /* 0x000fc60000010000 */
[----:B------:R-:W-:-:S07]  /*3520*/  ISETP.EQ.OR P6, PT, R18, R37, P2 ;  /* 0x000000251200720c */ /* 0x000fce00017c2670 */
[----:B------:R-:W-:-:S04]  /*3530*/  @!P5 IMAD R15, R21, c[0x0][0x10], R3 ;  /* 0x00000400150fda24 */ /* 0x000fc800078e0203 */
[----:B------:R-:W-:-:S06]  /*3540*/  @!P5 IMAD.WIDE.U32 R14, R15, 0x8, R12 ;  /* 0x000000080f0ed825 */ /* 0x000fcc00078e000c */
[----:B------:R-:W2:Y:S01]  /*3550*/  @!P5 LDG.E.64 R14, [R14.64] ;  /* 0x0000000e0e0ed981 */ /* 0x000ea2000c1e1b00 */
[----:B------:R-:W-:-:S04]  /*3560*/  @!P6 IMAD R19, R18, c[0x0][0x10], R3 ;  /* 0x000004001213ea24 */ /* 0x000fc800078e0203 */
[----:B------:R-:W-:-:S06]  /*3570*/  @!P6 IMAD.WIDE.U32 R18, R19, 0x8, R12 ;  /* 0x000000081312e825 */ /* 0x000fcc00078e000c */
[----:B------:R-:W4:Y:S01]  /*3580*/  @!P6 LDG.E.64 R18, [R18.64] ;  /* 0x0000000e1212e981 */ /* 0x000f22000c1e1b00 */
[----:B------:R-:W-:Y:S01]  /*3590*/  IADD3 R20, R22, 0x7, RZ ;  /* 0x0000000716147810 */ /* 0x000fe20007ffe0ff */
[----:B---3--:R-:W-:Y:S02]  /*35a0*/  @!P4 FADD.FTZ R24, R24, R16 ;  /* 0x000000101818c221 */ /* 0x008fe40000010000 */
[----:B------:R-:W-:Y:S01]  /*35b0*/  @!P4 FADD.FTZ R25, R25, R17 ;  /* 0x000000111919c221 */ /* 0x000fe20000010000 */
[----:B------:R-:W-:Y:S02]  /*35c0*/  ISETP.EQ.OR P4, PT, R20, R37, P2 ;  /* 0x000000251400720c */ /* 0x000fe40001782670 */
[----:B------:R-:W-:-:S11]  /*35d0*/  IADD3 R21, R22, 0x8, RZ ;  /* 0x0000000816157810 */ /* 0x000fd60007ffe0ff */
        /* <DEDUP_REMOVED lines=41> */
[C---:B------:R-:W-:Y:S02]  /*3870*/  IADD3 R23, R22.reuse, 0xe, RZ ;  /* 0x0000000e16177810 */ /* 0x040fe40007ffe0ff */
[----:B------:R-:W-:-:S09]  /*3880*/  IADD3 R20, R22, 0xf, RZ ;  /* 0x0000000f16147810 */ /* 0x000fd20007ffe0ff */
[----:B------:R-:W-:-:S04]  /*3890*/  @!P4 IMAD R17, R21, c[0x0][0x10], R3 ;  /* 0x000004001511ca24 */ /* 0x000fc800078e0203 */
[----:B------:R-:W-:-:S06]  /*38a0*/  @!P4 IMAD.WIDE.U32 R16, R17, 0x8, R12 ;  /* 0x000000081110c825 */ /* 0x000fcc00078e000c */
[----:B------:R-:W3:Y:S01]  /*38b0*/  @!P4 LDG.E.64 R16, [R16.64] ;  /* 0x0000000e1010c981 */ /* 0x000ee2000c1e1b00 */
[----:B--2---:R-:W-:Y:S02]  /*38c0*/  @!P5 FADD.FTZ R24, R24, R14 ;  /* 0x0000000e1818d221 */ /* 0x004fe40000010000 */
[----:B------:R-:W-:Y:S01]  /*38d0*/  @!P5 FADD.FTZ R25, R25, R15 ;  /* 0x0000000f1919d221 */ /* 0x000fe20000010000 */
[-C--:B------:R-:W-:Y:S01]  /*38e0*/  ISETP.EQ.OR P5, PT, R23, R37.reuse, P2 ;  /* 0x000000251700720c */ /* 0x080fe200017a2670 */
[----:B----4-:R-:W-:Y:S02]  /*38f0*/  @!P6 FADD.FTZ R24, R24, R18 ;  /* 0x000000121818e221 */ /* 0x010fe40000010000 */
[----:B------:R-:W-:Y:S01]  /*3900*/  @!P6 FADD.FTZ R25, R25, R19 ;  /* 0x000000131919e221 */ /* 0x000fe20000010000 */
[----:B------:R-:W-:-:S09]  /*3910*/  ISETP.EQ.OR P6, PT, R20, R37, P2 ;  /* 0x000000251400720c */ /* 0x000fd200017c2670 */
[----:B------:R-:W-:-:S04]  /*3920*/  @!P5 IMAD R15, R23, c[0x0][0x10], R3 ;  /* 0x00000400170fda24 */ /* 0x000fc800078e0203 */
[----:B------:R-:W-:-:S06]  /*3930*/  @!P5 IMAD.WIDE.U32 R14, R15, 0x8, R12 ;  /* 0x000000080f0ed825 */ /* 0x000fcc00078e000c */
[----:B------:R-:W2:Y:S01]  /*3940*/  @!P5 LDG.E.64 R14, [R14.64] ;  /* 0x0000000e0e0ed981 */ /* 0x000ea2000c1e1b00 */
[----:B------:R-:W-:-:S04]  /*3950*/  @!P6 IMAD R19, R20, c[0x0][0x10], R3 ;  /* 0x000004001413ea24 */ /* 0x000fc800078e0203 */
[----:B------:R-:W-:-:S06]  /*3960*/  @!P6 IMAD.WIDE.U32 R18, R19, 0x8, R12 ;  /* 0x000000081312e825 */ /* 0x000fcc00078e000c */
[----:B------:R-:W4:Y:S01]  /*3970*/  @!P6 LDG.E.64 R18, [R18.64] ;  /* 0x0000000e1212e981 */ /* 0x000f22000c1e1b00 */
[----:B------:R-:W-:-:S04]  /*3980*/  UIADD3 UR4, UR4, -0x10, URZ ;  /* 0xfffffff004047890 */ /* 0x000fc8000fffe03f */
[----:B------:R-:W-:Y:S01]  /*3990*/  UISETP.GT.AND UP0, UPT, UR4, 0xc, UPT ;  /* 0x0000000c0400788c */ /* 0x000fe2000bf04270 */
[----:B---3--:R-:W-:Y:S02]  /*39a0*/  @!P4 FADD.FTZ R24, R24, R16 ;  /* 0x000000101818c221 */ /* 0x008fe40000010000 */
[----:B------:R-:W-:-:S03]  /*39b0*/  @!P4 FADD.FTZ R25, R25, R17 ;  /* 0x000000111919c221 */ /* 0x000fc60000010000 */
[----:B------:R-:W-:Y:S02]  /*39c0*/  PLOP3.LUT P4, PT, PT, PT, UP0, 0x80, 0x0 ;  /* 0x000000000000781c */ /* 0x000fe40003f8f008 */
[----:B------:R-:W-:Y:S01]  /*39d0*/  IADD3 R22, R22, 0x10, RZ ;  /* 0x0000001016167810 */ /* 0x000fe20007ffe0ff */
[----:B--2---:R-:W-:Y:S02]  /*39e0*/  @!P5 FADD.FTZ R24, R24, R14 ;  /* 0x0000000e1818d221 */ /* 0x004fe40000010000 */
[----:B------:R-:W-:Y:S02]  /*39f0*/  @!P5 FADD.FTZ R25, R25, R15 ;  /* 0x0000000f1919d221 */ /* 0x000fe40000010000 */
[----:B----4-:R-:W-:Y:S02]  /*3a00*/  @!P6 FADD.FTZ R24, R24, R18 ;  /* 0x000000121818e221 */ /* 0x010fe40000010000 */
[----:B------:R-:W-:-:S04]  /*3a10*/  @!P6 FADD.FTZ R25, R25, R19 ;  /* 0x000000131919e221 */ /* 0x000fc80000010000 */
[----:B------:R-:W-:Y:S05]  /*3a20*/  @P4 BRA `(.L_x_84) ;  /* 0xfffff8c000004947 */ /* 0x000fea000383ffff */
.L_x_83:
[----:B------:R-:W-:-:S06]  /*3a30*/  UISETP.GT.AND UP0, UPT, UR4, 0x4, UPT ;  /* 0x000000040400788c */ /* 0x000fcc000bf04270 */
[----:B------:R-:W-:-:S13]  /*3a40*/  PLOP3.LUT P4, PT, PT, PT, UP0, 0x80, 0x0 ;  /* 0x000000000000781c */ /* 0x000fda0003f8f008 */
[----:B------:R-:W-:Y:S05]  /*3a50*/  @!P4 BRA `(.L_x_85) ;  /* 0x000003b00000c947 */ /* 0x000fea0003800000 */
[C---:B------:R-:W-:Y:S02]  /*3a60*/  ISETP.EQ.OR P0, PT, R22.reuse, R37, P2 ;  /* 0x000000251600720c */ /* 0x040fe40001702670 */
[----:B------:R-:W-:-:S11]  /*3a70*/  IADD3 R16, R22, 0x1, RZ ;  /* 0x0000000116107810 */ /* 0x000fd60007ffe0ff */
[----:B-1----:R-:W-:-:S04]  /*3a80*/  @!P0 IMAD R15, R22, c[0x0][0x10], R3 ;  /* 0x00000400160f8a24 */ /* 0x002fc800078e0203 */
[----:B------:R-:W-:-:S06]  /*3a90*/  @!P0 IMAD.WIDE.U32 R14, R15, 0x8, R12 ;  /* 0x000000080f0e8825 */ /* 0x000fcc00078e000c */
[----:B------:R-:W2:Y:S01]  /*3aa0*/  @!P0 LDG.E.64 R14, [R14.64] ;  /* 0x0000000e0e0e8981 */ /* 0x000ea2000c1e1b00 */
[-C--:B------:R-:W-:Y:S02]  /*3ab0*/  ISETP.EQ.OR P5, PT, R16, R37.reuse, P2 ;  /* 0x000000251000720c */ /* 0x080fe400017a2670 */
[C---:B------:R-:W-:Y:S02]  /*3ac0*/  IADD3 R18, R22.reuse, 0x2, RZ ;  /* 0x0000000216127810 */ /* 0x040fe40007ffe0ff */
[----:B------:R-:W-:Y:S02]  /*3ad0*/  IADD3 R20, R22, 0x3, RZ ;  /* 0x0000000316147810 */ /* 0x000fe40007ffe0ff */
[-C--:B------:R-:W-:Y:S02]  /*3ae0*/  ISETP.EQ.OR P6, PT, R18, R37.reuse, P2 ;  /* 0x000000251200720c */ /* 0x080fe400017c2670 */
[----:B------:R-:W-:-:S05]  /*3af0*/  ISETP.EQ.OR P4, PT, R20, R37, P2 ;  /* 0x000000251400720c */ /* 0x000fca0001782670 */
[----:B------:R-:W-:-:S04]  /*3b00*/  @!P5 IMAD R17, R16, c[0x0][0x10], R3 ;  /* 0x000004001011da24 */ /* 0x000fc800078e0203 */
[----:B------:R-:W-:-:S04]  /*3b10*/  @!P5 IMAD.WIDE.U32 R16, R17, 0x8, R12 ;  /* 0x000000081110d825 */ /* 0x000fc800078e000c */
[----:B------:R-:W-:Y:S02]  /*3b20*/  @!P6 IMAD R19, R18, c[0x0][0x10], R3 ;  /* 0x000004001213ea24 */ /* 0x000fe400078e0203 */
[----:B------:R-:W3:Y:S01]  /*3b30*/  @!P5 LDG.E.64 R16, [R16.64] ;  /* 0x0000000e1010d981 */ /* 0x000ee2000c1e1b00 */
[----:B------:R-:W-:Y:S01]  /*3b40*/  IADD3 R22, R22, 0x4, RZ ;  /* 0x0000000416167810 */ /* 0x000fe20007ffe0ff */
[----:B------:R-:W-:-:S06]  /*3b50*/  @!P6 IMAD.WIDE.U32 R18, R19, 0x8, R12 ;  /* 0x000000081312e825 */ /* 0x000fcc00078e000c */
[----:B------:R-:W4:Y:S01]  /*3b60*/  @!P6 LDG.E.64 R18, [R18.64] ;  /* 0x0000000e1212e981 */ /* 0x000f22000c1e1b00 */
[----:B0-2---:R-:W-:Y:S02]  /*3b70*/  @!P0 FADD.FTZ R25, R25, R15 ;  /* 0x0000000f19198221 */ /* 0x005fe40000010000 */
[----:B------:R-:W-:Y:S02]  /*3b80*/  @!P4 IMAD R15, R20, c[0x0][0x10], R3 ;  /* 0x00000400140fca24 */ /* 0x000fe400078e0203 */
[----:B------:R-:W-:Y:S01]  /*3b90*/  @!P0 FADD.FTZ R24, R24, R14 ;  /* 0x0000000e18188221 */ /* 0x000fe20000010000 */
[----:B------:R-:W-:Y:S01]  /*3ba0*/  ISETP.EQ.OR P0, PT, R22, R37, P2 ;  /* 0x000000251600720c */ /* 0x000fe20001702670 */
[----:B------:R-:W-:-:S06]  /*3bb0*/  @!P4 IMAD.WIDE.U32 R14, R15, 0x8, R12 ;  /* 0x000000080f0ec825 */ /* 0x000fcc00078e000c */
[----:B------:R-:W2:Y:S01]  /*3bc0*/  @!P4 LDG.E.64 R14, [R14.64] ;  /* 0x0000000e0e0ec981 */ /* 0x000ea2000c1e1b00 */
[----:B---3--:R-:W-:Y:S01]  /*3bd0*/  @!P5 FADD.FTZ R24, R24, R16 ;  /* 0x000000101818d221 */ /* 0x008fe20000010000 */
[----:B------:R-:W-:Y:S01]  /*3be0*/  IADD3 R16, R22, 0x1, RZ ;  /* 0x0000000116107810 */ /* 0x000fe20007ffe0ff */
[----:B------:R-:W-:Y:S02]  /*3bf0*/  @!P5 FADD.FTZ R25, R25, R17 ;  /* 0x000000111919d221 */ /* 0x000fe40000010000 */
[----:B----4-:R-:W-:Y:S01]  /*3c00*/  @!P6 FADD.FTZ R24, R24, R18 ;  /* 0x000000121818e221 */ /* 0x010fe20000010000 */
[----:B------:R-:W-:Y:S01]  /*3c10*/  ISETP.EQ.OR P5, PT, R16, R37, P2 ;  /* 0x000000251000720c */ /* 0x000fe200017a2670 */
[----:B------:R-:W-:Y:S01]  /*3c20*/  @!P6 FADD.FTZ R25, R25, R19 ;  /* 0x000000131919e221 */ /* 0x000fe20000010000 */
[C---:B------:R-:W-:Y:S01]  /*3c30*/  IADD3 R18, R22.reuse, 0x3, RZ ;  /* 0x0000000316127810 */ /* 0x040fe20007ffe0ff */
[----:B------:R-:W-:-:S04]  /*3c40*/  @!P0 IMAD R21, R22, c[0x0][0x10], R3 ;  /* 0x0000040016158a24 */ /* 0x000fc800078e0203 */
[----:B------:R-:W-:-:S06]  /*3c50*/  @!P0 IMAD.WIDE.U32 R20, R21, 0x8, R12 ;  /* 0x0000000815148825 */ /* 0x000fcc00078e000c */
[----:B------:R-:W-:Y:S01]  /*3c60*/  @!P5 IMAD R17, R16, c[0x0][0x10], R3 ;  /* 0x000004001011da24 */ /* 0x000fe200078e0203 */
[----:B------:R-:W3:Y:S03]  /*3c70*/  @!P0 LDG.E.64 R20, [R20.64] ;  /* 0x0000000e14148981 */ /* 0x000ee6000c1e1b00 */
[----:B------:R-:W-:-:S06]  /*3c80*/  @!P5 IMAD.WIDE.U32 R16, R17, 0x8, R12 ;  /* 0x000000081110d825 */ /* 0x000fcc00078e000c */
[----:B------:R-:W4:Y:S01]  /*3c90*/  @!P5 LDG.E.64 R16, [R16.64] ;  /* 0x0000000e1010d981 */ /* 0x000f22000c1e1b00 */
[----:B--2---:R-:W-:Y:S01]  /*3ca0*/  @!P4 FADD.FTZ R24, R24, R14 ;  /* 0x0000000e1818c221 */ /* 0x004fe20000010000 */
[----:B------:R-:W-:Y:S01]  /*3cb0*/  IADD3 R14, R22, 0x2, RZ ;  /* 0x00000002160e7810 */ /* 0x000fe20007ffe0ff */
[----:B------:R-:W-:-:S03]  /*3cc0*/  @!P4 FADD.FTZ R25, R25, R15 ;  /* 0x0000000f1919c221 */ /* 0x000fc60000010000 */
[-C--:B------:R-:W-:Y:S02]  /*3cd0*/  ISETP.EQ.OR P6, PT, R14, R37.reuse, P2 ;  /* 0x000000250e00720c */ /* 0x080fe400017c2670 */
[----:B------:R-:W-:-:S11]  /*3ce0*/  ISETP.EQ.OR P4, PT, R18, R37, P2 ;  /* 0x000000251200720c */ /* 0x000fd60001782670 */
[--C-:B------:R-:W-:Y:S02]  /*3cf0*/  @!P6 IMAD R15, R14, c[0x0][0x10], R3.reuse ;  /* 0x000004000e0fea24 */ /* 0x100fe400078e0203 */
[----:B------:R-:W-:Y:S02]  /*3d00*/  @!P4 IMAD R19, R18, c[0x0][0x10], R3 ;  /* 0x000004001213ca24 */ /* 0x000fe400078e0203 */
[----:B------:R-:W-:-:S04]  /*3d10*/  @!P6 IMAD.WIDE.U32 R14, R15, 0x8, R12 ;  /* 0x000000080f0ee825 */ /* 0x000fc800078e000c */
[----:B------:R-:W-:Y:S02]  /*3d20*/  @!P4 IMAD.WIDE.U32 R18, R19, 0x8, R12 ;  /* 0x000000081312c825 */ /* 0x000fe400078e000c */
[----:B------:R-:W2:Y:S04]  /*3d30*/  @!P6 LDG.E.64 R14, [R14.64] ;  /* 0x0000000e0e0ee981 */ /* 0x000ea8000c1e1b00 */
[----:B------:R-:W5:Y:S01]  /*3d40*/  @!P4 LDG.E.64 R18, [R18.64] ;  /* 0x0000000e1212c981 */ /* 0x000f62000c1e1b00 */
[----:B---3--:R-:W-:Y:S02]  /*3d50*/  @!P0 FADD.FTZ R24, R24, R20 ;  /* 0x0000001418188221 */ /* 0x008fe40000010000 */
[----:B------:R-:W-:Y:S02]  /*3d60*/  @!P0 FADD.FTZ R25, R25, R21 ;  /* 0x0000001519198221 */ /* 0x000fe40000010000 */
[----:B----4-:R-:W-:-:S02]  /*3d70*/  @!P5 FADD.FTZ R24, R24, R16 ;  /* 0x000000101818d221 */ /* 0x010fc40000010000 */
[----:B------:R-:W-:Y:S01]  /*3d80*/  @!P5 FADD.FTZ R25, R25, R17 ;  /* 0x000000111919d221 */ /* 0x000fe20000010000 */
[----:B------:R-:W-:Y:S01]  /*3d90*/  UIADD3 UR4, UR4, -0x4, URZ ;  /* 0xfffffffc04047890 */ /* 0x000fe2000fffe03f */
[----:B------:R-:W-:Y:S02]  /*3da0*/  PLOP3.LUT P0, PT, PT, PT, PT, 0x8, 0x0 ;  /* 0x000000000000781c */ /* 0x000fe40003f0e170 */
[----:B------:R-:W-:Y:S01]  /*3db0*/  IADD3 R22, R22, 0x4, RZ ;  /* 0x0000000416167810 */ /* 0x000fe20007ffe0ff */
[----:B------:R-:W-:Y:S01]  /*3dc0*/  UIADD3 UR4, UR4, -0x4, URZ ;  /* 0xfffffffc04047890 */ /* 0x000fe2000fffe03f */
[----:B--2---:R-:W-:Y:S02]  /*3dd0*/  @!P6 FADD.FTZ R24, R24, R14 ;  /* 0x0000000e1818e221 */ /* 0x004fe40000010000 */
[----:B------:R-:W-:Y:S02]  /*3de0*/  @!P6 FADD.FTZ R25, R25, R15 ;  /* 0x0000000f1919e221 */ /* 0x000fe40000010000 */
[----:B-----5:R-:W-:-:S02]  /*3df0*/  @!P4 FADD.FTZ R24, R24, R18 ;  /* 0x000000121818c221 */ /* 0x020fc40000010000 */
[----:B------:R-:W-:Y:S02]  /*3e00*/  @!P4 FADD.FTZ R25, R25, R19 ;  /* 0x000000131919c221 */ /* 0x000fe40000010000 */
.L_x_85:
[----:B------:R-:W-:-:S13]  /*3e10*/  ISETP.NE.OR P0, PT, RZ, UR4, P0 ;  /* 0x00000004ff007c0c */ /* 0x000fda0008705670 */
[----:B------:R-:W-:Y:S05]  /*3e20*/  @!P0 BRA `(.L_x_81) ;  /* 0x000001f000008947 */ /* 0x000fea0003800000 */
.L_x_82:
[CC--:B------:R-:W-:Y:S02]  /*3e30*/  ISETP.EQ.OR P5, PT, R22.reuse, R37.reuse, P2 ;  /* 0x000000251600720c */ /* 0x0c0fe400017a2670 */
[C---:B------:R-:W-:Y:S02]  /*3e40*/  IADD3 R16, R22.reuse, 0x1, RZ ;  /* 0x0000000116107810 */ /* 0x040fe40007ffe0ff */
[----:B-1----:R-:W-:Y:S02]  /*3e50*/  IADD3 R17, R22, 0x2, RZ ;  /* 0x0000000216117810 */ /* 0x002fe40007ffe0ff */
[-C--:B------:R-:W-:Y:S02]  /*3e60*/  ISETP.EQ.OR P6, PT, R16, R37.reuse, P2 ;  /* 0x000000251000720c */ /* 0x080fe400017c2670 */
[----:B------:R-:W-:Y:S02]  /*3e70*/  ISETP.EQ.OR P4, PT, R17, R37, P2 ;  /* 0x000000251100720c */ /* 0x000fe40001782670 */
[----:B------:R-:W-:-:S03]  /*3e80*/  IADD3 R20, R22, 0x3, RZ ;  /* 0x0000000316147810 */ /* 0x000fc60007ffe0ff */
[----:B------:R-:W-:Y:S01]  /*3e90*/  @!P5 IMAD R15, R22, c[0x0][0x10], R3 ;  /* 0x00000400160fda24 */ /* 0x000fe200078e0203 */
[----:B------:R-:W-:-:S03]  /*3ea0*/  ISETP.EQ.OR P0, PT, R20, R37, P2 ;  /* 0x000000251400720c */ /* 0x000fc60001702670 */
[----:B------:R-:W-:-:S04]  /*3eb0*/  @!P5 IMAD.WIDE.U32 R14, R15, 0x8, R12 ;  /* 0x000000080f0ed825 */ /* 0x000fc800078e000c */
[--C-:B------:R-:W-:Y:S02]  /*3ec0*/  @!P6 IMAD R19, R16, c[0x0][0x10], R3.reuse ;  /* 0x000004001013ea24 */ /* 0x100fe400078e0203 */
[----:B------:R-:W2:Y:S01]  /*3ed0*/  @!P5 LDG.E.64 R14, [R14.64] ;  /* 0x0000000e0e0ed981 */ /* 0x000ea2000c1e1b00 */
[----:B------:R-:W-:Y:S02]  /*3ee0*/  @!P4 IMAD R17, R17, c[0x0][0x10], R3 ;  /* 0x000004001111ca24 */ /* 0x000fe400078e0203 */
[----:B------:R-:W-:-:S04]  /*3ef0*/  @!P6 IMAD.WIDE.U32 R18, R19, 0x8, R12 ;  /* 0x000000081312e825 */ /* 0x000fc800078e000c */
[----:B------:R-:W-:Y:S02]  /*3f00*/  @!P4 IMAD.WIDE.U32 R16, R17, 0x8, R12 ;  /* 0x000000081110c825 */ /* 0x000fe400078e000c */
[----:B------:R-:W3:Y:S02]  /*3f10*/  @!P6 LDG.E.64 R18, [R18.64] ;  /* 0x0000000e1212e981 */ /* 0x000ee4000c1e1b00 */
[----:B------:R-:W-:Y:S02]  /*3f20*/  @!P0 IMAD R21, R20, c[0x0][0x10], R3 ;  /* 0x0000040014158a24 */ /* 0x000fe400078e0203 */
[----:B------:R-:W4:Y:S02]  /*3f30*/  @!P4 LDG.E.64 R16, [R16.64] ;  /* 0x0000000e1010c981 */ /* 0x000f24000c1e1b00 */
[----:B------:R-:W-:-:S06]  /*3f40*/  @!P0 IMAD.WIDE.U32 R20, R21, 0x8, R12 ;  /* 0x0000000815148825 */ /* 0x000fcc00078e000c */
[----:B------:R-:W5:Y:S01]  /*3f50*/  @!P0 LDG.E.64 R20, [R20.64] ;  /* 0x0000000e14148981 */ /* 0x000f62000c1e1b00 */
[----:B------:R-:W-:Y:S01]  /*3f60*/  UIADD3 UR4, UR4, -0x4, URZ ;  /* 0xfffffffc04047890 */ /* 0x000fe2000fffe03f */
[----:B------:R-:W-:Y:S01]  /*3f70*/  IADD3 R22, R22, 0x4, RZ ;  /* 0x0000000416167810 */ /* 0x000fe20007ffe0ff */
[----:B0-2---:R-:W-:Y:S02]  /*3f80*/  @!P5 FADD.FTZ R24, R24, R14 ;  /* 0x0000000e1818d221 */ /* 0x005fe40000010000 */
[----:B------:R-:W-:Y:S02]  /*3f90*/  @!P5 FADD.FTZ R25, R25, R15 ;  /* 0x0000000f1919d221 */ /* 0x000fe40000010000 */
[----:B------:R-:W-:Y:S01]  /*3fa0*/  ISETP.NE.AND P5, PT, RZ, UR4, PT ;  /* 0x00000004ff007c0c */ /* 0x000fe2000bfa5270 */
[----:B---3--:R-:W-:Y:S02]  /*3fb0*/  @!P6 FADD.FTZ R24, R24, R18 ;  /* 0x000000121818e221 */ /* 0x008fe40000010000 */
[----:B------:R-:W-:-:S02]  /*3fc0*/  @!P6 FADD.FTZ R25, R25, R19 ;  /* 0x000000131919e221 */ /* 0x000fc40000010000 */
[----:B----4-:R-:W-:Y:S02]  /*3fd0*/  @!P4 FADD.FTZ R24, R24, R16 ;  /* 0x000000101818c221 */ /* 0x010fe40000010000 */
[----:B------:R-:W-:Y:S02]  /*3fe0*/  @!P4 FADD.FTZ R25, R25, R17 ;  /* 0x000000111919c221 */ /* 0x000fe40000010000 */
[----:B-----5:R-:W-:Y:S02]  /*3ff0*/  @!P0 FADD.FTZ R24, R24, R20 ;  /* 0x0000001418188221 */ /* 0x020fe40000010000 */
[----:B------:R-:W-:Y:S02]  /*4000*/  @!P0 FADD.FTZ R25, R25, R21 ;  /* 0x0000001519198221 */ /* 0x000fe40000010000 */
[----:B------:R-:W-:Y:S05]  /*4010*/  @P5 BRA `(.L_x_82) ;  /* 0xfffffe1000005947 */ /* 0x000fea000383ffff */
.L_x_81:
        /* <DEDUP_REMOVED lines=12> */
.L_x_87:
[----:B------:R-:W-:Y:S05]  /*40e0*/  BSYNC B0 ;  /* 0x0000000000007941 */ /* 0x000fea0003800000 */
.L_x_86:
        /* <DEDUP_REMOVED lines=16> */
.L_x_78:
[----:B------:R-:W-:Y:S04]  /*41f0*/  @!P2 STS.64 [0xc0], R24 ;  /* 0x0000c018ff00a388 */ /* 0x000fe80000000a00 */
[----:B------:R-:W-:Y:S01]  /*4200*/  BAR.SYNC.DEFER_BLOCKING 0x0 ;  /* 0x0000000000007b1d */ /* 0x000fe20000010000 */
[----:B------:R-:W-:Y:S02]  /*4210*/  ISETP.GE.U32.AND P0, PT, R40, c[0x0][0x1e0], PT ;  /* 0x0000780028007a0c */ /* 0x000fe40003f06070 */
[----:B------:R-:W-:Y:S02]  /*4220*/  ISETP.GE.U32.AND P2, PT, R39, c[0x0][0x1e0], PT ;  /* 0x0000780027007a0c */ /* 0x000fe40003f46070 */
[--C-:B-1----:R-:W-:Y:S02]  /*4230*/  PRMT R17, RZ, 0x5410, R33.reuse ;  /* 0x00005410ff117816 */ /* 0x102fe40000000021 */
[----:B------:R-:W-:Y:S01]  /*4240*/  PRMT R18, RZ, 0x7610, R33 ;  /* 0x00007610ff127816 */ /* 0x000fe20000000021 */
[----:B------:R-:W1:Y:S02]  /*4250*/  LDS.64 R12, [0xc0] ;  /* 0x0000c000ff0c7984 */ /* 0x000e640000000a00 */
[----:B-1----:R-:W-:Y:S01]  /*4260*/  FMUL.FTZ R3, R12, c[0x0][0x20c] ;  /* 0x000083000c037a20 */ /* 0x002fe20000410000 */
[--C-:B------:R-:W-:Y:S01]  /*4270*/  PRMT R12, RZ, 0x5410, R28.reuse ;  /* 0x00005410ff0c7816 */ /* 0x100fe2000000001c */
[----:B------:R-:W-:Y:S01]  /*4280*/  FMUL.FTZ R16, R13, c[0x0][0x20c] ;  /* 0x000083000d107a20 */ /* 0x000fe20000410000 */
[----:B------:R-:W-:-:S03]  /*4290*/  PRMT R28, RZ, 0x7610, R28 ;  /* 0x00007610ff1c7816 */ /* 0x000fc6000000001c */
[----:B------:R-:W-:Y:S02]  /*42a0*/  FADD.FTZ R12, R12, -UR17 ;  /* 0x800000110c0c7e21 */ /* 0x000fe40008010000 */
[----:B------:R-:W-:Y:S02]  /*42b0*/  FADD.FTZ R28, R28, -UR17 ;  /* 0x800000111c1c7e21 */ /* 0x000fe40008010000 */
[----:B------:R-:W-:Y:S02]  /*42c0*/  FMUL.FTZ R13, R12, UR8 ;  /* 0x000000080c0d7c20 */ /* 0x000fe40008410000 */
[----:B------:R-:W-:Y:S01]  /*42d0*/  FMUL.FTZ R12, R28, UR8 ;  /* 0x000000081c0c7c20 */ /* 0x000fe20008410000 */
[----:B------:R-:W-:Y:S05]  /*42e0*/  @!P3 BRA `(.L_x_88) ;  /* 0x000001200000b947 */ /* 0x000fea0003800000 */
[----:B------:R-:W-:Y:S02]  /*42f0*/  FFMA.FTZ R15, R13, R8, R10 ;  /* 0x000000080d0f7223 */ /* 0x000fe4000001000a */
[----:B------:R-:W-:Y:S02]  /*4300*/  FFMA.FTZ R14, R12, R9, R11 ;  /* 0x000000090c0e7223 */ /* 0x000fe4000001000b */
[----:B------:R-:W-:-:S02]  /*4310*/  FMUL.FTZ R19, R15, -1.4426950216293334961 ;  /* 0xbfb8aa3b0f137820 */ /* 0x000fc40000410000 */
[----:B------:R-:W-:-:S04]  /*4320*/  FMUL.FTZ R21, R14, -1.4426950216293334961 ;  /* 0xbfb8aa3b0e157820 */ /* 0x000fc80000410000 */
[----:B------:R-:W1:Y:S08]  /*4330*/  MUFU.EX2 R19, R19 ;  /* 0x0000001300137308 */ /* 0x000e700000000800 */
[----:B------:R-:W2:Y:S01]  /*4340*/  MUFU.EX2 R21, R21 ;  /* 0x0000001500157308 */ /* 0x000ea20000000800 */
[----:B-1----:R-:W-:-:S07]  /*4350*/  FADD.FTZ R20, R19, 1 ;  /* 0x3f80000013147421 */ /* 0x002fce0000010000 */
[----:B------:R-:W1:Y:S01]  /*4360*/  MUFU.RCP R20, R20 ;  /* 0x0000001400147308 */ /* 0x000e620000001000 */
[----:B--2---:R-:W-:-:S07]  /*4370*/  FADD.FTZ R22, R21, 1 ;  /* 0x3f80000015167421 */ /* 0x004fce0000010000 */
[----:B------:R-:W2:Y:S01]  /*4380*/  MUFU.RCP R23, R22 ;  /* 0x0000001600177308 */ /* 0x000ea20000001000 */
[----:B01----:R-:W-:Y:S02]  /*4390*/  FADD.FTZ R24, -R20, 1 ;  /* 0x3f80000014187421 */ /* 0x003fe40000010100 */
[----:B------:R-:W-:Y:S02]  /*43a0*/  FMUL.FTZ R17, R17, R20 ;  /* 0x0000001411117220 */ /* 0x000fe40000410000 */
[----:B------:R-:W-:Y:S02]  /*43b0*/  FFMA.FTZ R24, R15, R24, 1 ;  /* 0x3f8000000f187423 */ /* 0x000fe40000010018 */
[----:B--2---:R-:W-:Y:S02]  /*43c0*/  FADD.FTZ R25, -R23, 1 ;  /* 0x3f80000017197421 */ /* 0x004fe40000010100 */
[----:B------:R-:W-:Y:S02]  /*43d0*/  FMUL.FTZ R18, R18, R23 ;  /* 0x0000001712127220 */ /* 0x000fe40000410000 */
[----:B------:R-:W-:-:S02]  /*43e0*/  FFMA.FTZ R25, R14, R25, 1 ;  /* 0x3f8000000e197423 */ /* 0x000fc40000010019 */
[----:B------:R-:W-:Y:S02]  /*43f0*/  FMUL.FTZ R17, R17, R24 ;  /* 0x0000001811117220 */ /* 0x000fe40000410000 */
[----:B------:R-:W-:Y:S02]  /*4400*/  FMUL.FTZ R18, R18, R25 ;  /* 0x0000001912127220 */ /* 0x000fe40000410000 */
.L_x_88:
[----:B------:R-:W-:Y:S01]  /*4410*/  BSSY B0, `(.L_x_89) ;  /* 0x0000012000007945 */ /* 0x000fe20003800000 */
[----:B------:R-:W-:Y:S05]  /*4420*/  @!P1 BRA `(.L_x_90) ;  /* 0x0000010000009947 */ /* 0x000fea0003800000 */
[C-C-:B------:R-:W-:Y:S02]  /*4430*/  FFMA.FTZ R13, R3.reuse, R13, R16.reuse ;  /* 0x0000000d030d7223 */ /* 0x140fe40000010010 */
[----:B------:R-:W-:Y:S02]  /*4440*/  FFMA.FTZ R12, R3, R12, R16 ;  /* 0x0000000c030c7223 */ /* 0x000fe40000010010 */
[----:B------:R-:W-:Y:S01]  /*4450*/  FFMA.FTZ R17, R17, R8, -R13 ;  /* 0x0000000811117223 */ /* 0x000fe2000001080d */
[----:B------:R-:W-:Y:S01]  /*4460*/  MOV R13, R7 ;  /* 0x00000007000d7202 */ /* 0x000fe20000000f00 */
[----:B------:R-:W-:Y:S01]  /*4470*/  FFMA.FTZ R14, R18, R9, -R12 ;  /* 0x00000009120e7223 */ /* 0x000fe2000001080c */
[----:B------:R-:W-:Y:S01]  /*4480*/  MOV R12, R4 ;  /* 0x00000004000c7202 */ /* 0x000fe20000000f00 */
[----:B------:R-:W-:-:S02]  /*4490*/  IMAD R15, R45, c[0x0][0x1d8], RZ ;  /* 0x000076002d0f7a24 */ /* 0x000fc400078e02ff */
[----:B------:R-:W-:Y:S02]  /*44a0*/  FMUL.FTZ R18, R17, UR8 ;  /* 0x0000000811127c20 */ /* 0x000fe40008410000 */
[----:B------:R-:W-:-:S04]  /*44b0*/  IMAD.WIDE.U32 R12, R2, c[0x0][0x1d8], R12 ;  /* 0x00007600020c7a25 */ /* 0x000fc800078e000c */
[----:B------:R-:W-:Y:S02]  /*44c0*/  IMAD R15, R2, c[0x0][0x1dc], R15 ;  /* 0x00007700020f7a24 */ /* 0x000fe400078e020f */
[----:B------:R-:W-:Y:S01]  /*44d0*/  FMUL.FTZ R17, R14, UR8 ;  /* 0x000000080e117c20 */ /* 0x000fe20008410000 */
[C---:B------:R-:W-:Y:S02]  /*44e0*/  LEA R14, P4, R12.reuse, c[0x0][0x160], 0x1 ;  /* 0x000058000c0e7a11 */ /* 0x040fe400078808ff */
[----:B------:R-:W-:Y:S02]  /*44f0*/  IADD3 R15, R13, R15, RZ ;  /* 0x0000000f0d0f7210 */ /* 0x000fe40007ffe0ff */
[----:B------:R-:W-:Y:S02]  /*4500*/  F2FP.BF16.PACK_AB R17, R17, R18 ;  /* 0x000000121111723e */ /* 0x000fe400000010ff */
[----:B------:R-:W-:-:S05]  /*4510*/  LEA.HI.X R15, R12, c[0x0][0x164], R15, 0x1, P4 ;  /* 0x000059000c0f7a11 */ /* 0x000fca00020f0c0f */
[----:B------:R1:W-:Y:S02]  /*4520*/  STG.E [R14.64], R17 ;  /* 0x000000110e007986 */ /* 0x0003e4000c10190e */
.L_x_90:
[----:B------:R-:W-:Y:S05]  /*4530*/  BSYNC B0 ;  /* 0x0000000000007941 */ /* 0x000fea0003800000 */
.L_x_89:
[--C-:B------:R-:W-:Y:S02]  /*4540*/  PRMT R12, RZ, 0x5410, R29.reuse ;  /* 0x00005410ff0c7816 */ /* 0x100fe4000000001d */
[----:B------:R-:W-:Y:S02]  /*4550*/  PRMT R29, RZ, 0x7610, R29 ;  /* 0x00007610ff1d7816 */ /* 0x000fe4000000001d */
[----:B------:R-:W-:Y:S01]  /*4560*/  ISETP.GE.U32.AND P5, PT, R38, c[0x0][0x1e0], PT ;  /* 0x0000780026007a0c */ /* 0x000fe20003fa6070 */
[----:B------:R-:W-:Y:S01]  /*4570*/  FADD.FTZ R12, R12, -UR17 ;  /* 0x800000110c0c7e21 */ /* 0x000fe20008010000 */
[----:B------:R-:W-:Y:S01]  /*4580*/  ISETP.GE.AND.EX P4, PT, R43, c[0x0][0x1e4], PT, P0 ;  /* 0x000079002b007a0c */ /* 0x000fe20003f86300 */
[----:B------:R-:W-:Y:S01]  /*4590*/  FADD.FTZ R29, R29, -UR17 ;  /* 0x800000111d1d7e21 */ /* 0x000fe20008010000 */
[----:B------:R-:W-:Y:S01]  /*45a0*/  ISETP.GE.AND.EX P0, PT, R42, c[0x0][0x1e4], PT, P2 ;  /* 0x000079002a007a0c */ /* 0x000fe20003f06320 */
[----:B------:R-:W-:Y:S01]  /*45b0*/  FMUL.FTZ R13, R12, UR8 ;  /* 0x000000080c0d7c20 */ /* 0x000fe20008410000 */
[----:B-1----:R-:W-:Y:S01]  /*45c0*/  PRMT R17, RZ, 0x5410, R32 ;  /* 0x00005410ff117816 */ /* 0x002fe20000000020 */
[----:B------:R-:W-:Y:S01]  /*45d0*/  FMUL.FTZ R12, R29, UR8 ;  /* 0x000000081d0c7c20 */ /* 0x000fe20008410000 */
[----:B------:R-:W-:-:S02]  /*45e0*/  ISETP.GE.AND.EX P2, PT, R41, c[0x0][0x1e4], PT, P5 ;  /* 0x0000790029007a0c */ /* 0x000fc40003f46350 */
[----:B------:R-:W-:Y:S02]  /*45f0*/  ISETP.GT.U32.OR P4, PT, R0, 0x27f, P4 ;  /* 0x0000027f0000780c */ /* 0x000fe40002784470 */
[----:B------:R-:W-:Y:S01]  /*4600*/  PRMT R32, RZ, 0x7610, R32 ;  /* 0x00007610ff207816 */ /* 0x000fe20000000020 */
[----:B------:R-:W-:Y:S09]  /*4610*/  @!P3 BRA `(.L_x_91) ;  /* 0x000001200000b947 */ /* 0x000ff20003800000 */
[----:B------:R-:W-:Y:S02]  /*4620*/  FFMA.FTZ R15, R13, R8, R10 ;  /* 0x000000080d0f7223 */ /* 0x000fe4000001000a */
[----:B------:R-:W-:Y:S02]  /*4630*/  FFMA.FTZ R14, R12, R9, R11 ;  /* 0x000000090c0e7223 */ /* 0x000fe4000001000b */
        /* <DEDUP_REMOVED lines=16> */
.L_x_91:
[----:B------:R-:W-:Y:S01]  /*4740*/  BSSY B0, `(.L_x_92) ;  /* 0x0000012000007945 */ /* 0x000fe20003800000 */
[----:B------:R-:W-:Y:S05]  /*4750*/  @P4 BRA `(.L_x_93) ;  /* 0x0000010000004947 */ /* 0x000fea0003800000 */
        /* <DEDUP_REMOVED lines=8> */
[C---:B------:R-:W-:Y:S02]  /*47e0*/  IMAD R43, R40.reuse, c[0x0][0x1dc], R43 ;  /* 0x00007700282b7a24 */ /* 0x040fe400078e022b */
[----:B------:R-:W-:-:S04]  /*47f0*/  IMAD.WIDE.U32 R12, R40, c[0x0][0x1d8], R12 ;  /* 0x00007600280c7a25 */ /* 0x000fc800078e000c */
[----:B------:R-:W-:Y:S01]  /*4800*/  FMUL.FTZ R17, R32, UR8 ;  /* 0x0000000820117c20 */ /* 0x000fe20008410000 */
[----:B------:R-:W-:Y:S02]  /*4810*/  IADD3 R43, R13, R43, RZ ;  /* 0x0000002b0d2b7210 */ /* 0x000fe40007ffe0ff */
[C---:B------:R-:W-:Y:S02]  /*4820*/  LEA R14, P4, R12.reuse, c[0x0][0x160], 0x1 ;  /* 0x000058000c0e7a11 */ /* 0x040fe400078808ff */
[----:B------:R-:W-:Y:S02]  /*4830*/  F2FP.BF16.PACK_AB R17, R17, R18 ;  /* 0x000000121111723e */ /* 0x000fe400000010ff */
[----:B------:R-:W-:-:S05]  /*4840*/  LEA.HI.X R15, R12, c[0x0][0x164], R43, 0x1, P4 ;  /* 0x000059000c0f7a11 */ /* 0x000fca00020f0c2b */
[----:B------:R1:W-:Y:S04]  /*4850*/  STG.E [R14.64], R17 ;  /* 0x000000110e007986 */ /* 0x0003e8000c10190e */
.L_x_93:
[----:B------:R-:W-:Y:S05]  /*4860*/  BSYNC B0 ;  /* 0x0000000000007941 */ /* 0x000fea0003800000 */
.L_x_92:
[--C-:B------:R-:W-:Y:S02]  /*4870*/  PRMT R12, RZ, 0x5410, R26.reuse ;  /* 0x00005410ff0c7816 */ /* 0x100fe4000000001a */
[----:B------:R-:W-:Y:S02]  /*4880*/  PRMT R26, RZ, 0x7610, R26 ;  /* 0x00007610ff1a7816 */ /* 0x000fe4000000001a */
[----:B------:R-:W-:Y:S01]  /*4890*/  ISETP.GT.U32.OR P0, PT, R0, 0x27f, P0 ;  /* 0x0000027f0000780c */ /* 0x000fe20000704470 */
[----:B------:R-:W-:Y:S01]  /*48a0*/  FADD.FTZ R12, R12, -UR17 ;  /* 0x800000110c0c7e21 */ /* 0x000fe20008010000 */
[----:B------:R-:W-:Y:S01]  /*48b0*/  ISETP.GT.U32.OR P2, PT, R0, 0x27f, P2 ;  /* 0x0000027f0000780c */ /* 0x000fe20001744470 */
[----:B------:R-:W-:Y:S01]  /*48c0*/  FADD.FTZ R26, R26, -UR17 ;  /* 0x800000111a1a7e21 */ /* 0x000fe20008010000 */
[--C-:B-1----:R-:W-:Y:S01]  /*48d0*/  PRMT R15, RZ, 0x5410, R31.reuse ;  /* 0x00005410ff0f7816 */ /* 0x102fe2000000001f */
[----:B------:R-:W-:Y:S01]  /*48e0*/  FMUL.FTZ R13, R12, UR8 ;  /* 0x000000080c0d7c20 */ /* 0x000fe20008410000 */
[----:B------:R-:W-:Y:S01]  /*48f0*/  PRMT R14, RZ, 0x7610, R31 ;  /* 0x00007610ff0e7816 */ /* 0x000fe2000000001f */
[----:B------:R-:W-:Y:S01]  /*4900*/  FMUL.FTZ R12, R26, UR8 ;  /* 0x000000081a0c7c20 */ /* 0x000fe20008410000 */
[----:B------:R-:W-:Y:S01]  /*4910*/  PRMT R17, RZ, 0x5410, R27 ;  /* 0x00005410ff117816 */ /* 0x000fe2000000001b */
        /* <DEDUP_REMOVED lines=9> */
[----:B0-2---:R-:W-:-:S07]  /*49b0*/  FADD.FTZ R24, R23, 1 ;  /* 0x3f80000017187421 */ /* 0x005fce0000010000 */
[----:B------:R-:W0:Y:S01]  /*49c0*/  MUFU.RCP R25, R24 ;  /* 0x0000001800197308 */ /* 0x000e220000001000 */
[----:B-1----:R-:W-:Y:S02]  /*49d0*/  FADD.FTZ R29, -R22, 1 ;  /* 0x3f800000161d7421 */ /* 0x002fe40000010100 */
[----:B------:R-:W-:Y:S02]  /*49e0*/  FMUL.FTZ R15, R15, R22 ;  /* 0x000000160f0f7220 */ /* 0x000fe40000410000 */
[----:B------:R-:W-:Y:S02]  /*49f0*/  FFMA.FTZ R18, R18, R29, 1 ;  /* 0x3f80000012127423 */ /* 0x000fe4000001001d */
[----:B0-----:R-:W-:Y:S02]  /*4a00*/  FADD.FTZ R26, -R25, 1 ;  /* 0x3f800000191a7421 */ /* 0x001fe40000010100 */
[----:B------:R-:W-:Y:S02]  /*4a10*/  FMUL.FTZ R14, R14, R25 ;  /* 0x000000190e0e7220 */ /* 0x000fe40000410000 */
[----:B------:R-:W-:-:S02]  /*4a20*/  FFMA.FTZ R19, R19, R26, 1 ;  /* 0x3f80000013137423 */ /* 0x000fc4000001001a */
[----:B------:R-:W-:Y:S02]  /*4a30*/  FMUL.FTZ R15, R15, R18 ;  /* 0x000000120f0f7220 */ /* 0x000fe40000410000 */
[----:B------:R-:W-:Y:S02]  /*4a40*/  FMUL.FTZ R14, R14, R19 ;  /* 0x000000130e0e7220 */ /* 0x000fe40000410000 */
.L_x_94:
        /* <DEDUP_REMOVED lines=14> */
[----:B------:R-:W-:Y:S02]  /*4b30*/  LEA R14, P0, R12, c[0x0][0x160], 0x1 ;  /* 0x000058000c0e7a11 */ /* 0x000fe400078008ff */
[----:B------:R-:W-:Y:S02]  /*4b40*/  F2FP.BF16.PACK_AB R13, R18, R19 ;  /* 0x00000013120d723e */ /* 0x000fe400000010ff */
[----:B------:R-:W-:-:S05]  /*4b50*/  LEA.HI.X R15, R12, c[0x0][0x164], R21, 0x1, P0 ;  /* 0x000059000c0f7a11 */ /* 0x000fca00000f0c15 */
[----:B------:R1:W-:Y:S04]  /*4b60*/  STG.E [R14.64], R13 ;  /* 0x0000000d0e007986 */ /* 0x0003e8000c10190e */
.L_x_96:
[----:B------:R-:W-:Y:S05]  /*4b70*/  BSYNC B0 ;  /* 0x0000000000007941 */ /* 0x000fea0003800000 */
.L_x_95:
[----:B------:R-:W-:Y:S01]  /*4b80*/  PRMT R27, RZ, 0x7610, R27 ;  /* 0x00007610ff1b7816 */ /* 0x000fe2000000001b */
[----:B------:R-:W-:Y:S01]  /*4b90*/  FADD.FTZ R17, R17, -UR17 ;  /* 0x8000001111117e21 */ /* 0x000fe20008010000 */
[--C-:B-1----:R-:W-:Y:S02]  /*4ba0*/  PRMT R13, RZ, 0x5410, R30.reuse ;  /* 0x00005410ff0d7816 */ /* 0x102fe4000000001e */
        /* <DEDUP_REMOVED lines=23> */
.L_x_97:
        /* <DEDUP_REMOVED lines=9> */
[----:B------:R-:W-:Y:S01]  /*4db0*/  IMAD R41, R38, c[0x0][0x1dc], R41 ;  /* 0x0000770026297a24 */ /* 0x000fe200078e0229 */
[----:B------:R-:W-:Y:S01]  /*4dc0*/  LEA R4, P0, R6, c[0x0][0x160], 0x1 ;  /* 0x0000580006047a11 */ /* 0x000fe200078008ff */
[----:B------:R-:W-:Y:S02]  /*4dd0*/  FMUL.FTZ R8, R8, UR8 ;  /* 0x0000000808087c20 */ /* 0x000fe40008410000 */
[----:B------:R-:W-:Y:S01]  /*4de0*/  FMUL.FTZ R3, R3, UR8 ;  /* 0x0000000803037c20 */ /* 0x000fe20008410000 */
[----:B------:R-:W-:-:S04]  /*4df0*/  IADD3 R41, R7, R41, RZ ;  /* 0x0000002907297210 */ /* 0x000fc80007ffe0ff */
[----:B------:R-:W-:Y:S02]  /*4e00*/  LEA.HI.X R5, R6, c[0x0][0x164], R41, 0x1, P0 ;  /* 0x0000590006057a11 */ /* 0x000fe400000f0c29 */
[----:B------:R-:W-:-:S05]  /*4e10*/  F2FP.BF16.PACK_AB R3, R3, R8 ;  /* 0x000000080303723e */ /* 0x000fca00000010ff */
[----:B------:R1:W-:Y:S02]  /*4e20*/  STG.E [R4.64], R3 ;  /* 0x0000000304007986 */ /* 0x0003e4000c10190e */
.L_x_99:
[----:B------:R-:W-:Y:S05]  /*4e30*/  BSYNC B0 ;  /* 0x0000000000007941 */ /* 0x000fea0003800000 */
.L_x_98:
[----:B------:R-:W-:Y:S01]  /*4e40*/  ULDC UR4, c[0x0][0x10] ;  /* 0x0000040000047ab9 */ /* 0x000fe20000000800 */
[----:B------:R-:W-:Y:S01]  /*4e50*/  IADD3 R34, R34, 0x1, RZ ;  /* 0x0000000122227810 */ /* 0x000fe20007ffe0ff */
[----:B------:R-:W-:-:S04]  /*4e60*/  UIADD3 UR7, UR7, UR4, URZ ;  /* 0x0000000407077290 */ /* 0x000fc8000fffe03f */
[----:B------:R-:W-:-:S06]  /*4e70*/  UISETP.GE.AND UP0, UPT, UR7, UR6, UPT ;  /* 0x000000060700728c */ /* 0x000fcc000bf06270 */
[----:B------:R-:W-:-:S13]  /*4e80*/  PLOP3.LUT P0, PT, PT, PT, UP0, 0x80, 0x0 ;  /* 0x000000000000781c */ /* 0x000fda0003f0f008 */
[----:B------:R-:W-:Y:S01]  /*4e90*/  @P0 CALL.REL.NOINC `(.L_x_65) ;  /* 0x0000001000000944 */ /* 0x000fe20003c00000 */
[----:B------:R-:W-:Y:S05]  /*4ea0*/  BRA `(.L_x_100) ;  /* 0xffffb40000007947 */ /* 0x000fea000383ffff */
.L_x_65:
[----:B-1----:R-:W-:Y:S01]  /*4eb0*/  ISETP.NE.AND P1, PT, R0, RZ, PT ;  /* 0x000000ff0000720c */ /* 0x002fe20003f25270 */
[----:B------:R-:W-:Y:S01]  /*4ec0*/  HFMA2.MMA R2, -RZ, RZ, 0, 2.384185791015625e-07 ;  /* 0x00000004ff027435 */ /* 0x000fe200000001ff */
[----:B------:R-:W-:Y:S01]  /*4ed0*/  MOV R7, c[0x0][0xc] ;  /* 0x0000030000077a02 */ /* 0x000fe20000000f00 */
[----:B------:R-:W-:Y:S01]  /*4ee0*/  BSSY B0, `(.L_x_101) ;  /* 0x000000f000007945 */ /* 0x000fe20003800000 */
[----:B------:R-:W-:Y:S02]  /*4ef0*/  MOV R6, c[0x0][0x10] ;  /* 0x0000040000067a02 */ /* 0x000fe40000000f00 */
[----:B------:R-:W-:Y:S02]  /*4f00*/  ISETP.NE.AND P0, PT, R7, 0x1, PT ;  /* 0x000000010700780c */ /* 0x000fe40003f05270 */
[----:B------:R-:W-:-:S04]  /*4f10*/  SHF.L.U32 R3, R6, 0x1, RZ ;  /* 0x0000000106037819 */ /* 0x000fc800000006ff */
[----:B------:R-:W-:-:S05]  /*4f20*/  SEL R3, R3, RZ, P0 ;  /* 0x000000ff03037207 */ /* 0x000fca0000000000 */
[----:B------:R-:W-:Y:S01]  /*4f30*/  IMAD.WIDE.U32 R4, R3, R2, c[0x0][0x1a8] ;  /* 0x00006a0003047625 */ /* 0x000fe200078e0002 */
[----:B------:R-:W-:Y:S05]  /*4f40*/  @P1 BRA `(.L_x_102) ;  /* 0x0000008000001947 */ /* 0x000fea0003800000 */
[----:B------:R-:W-:Y:S06]  /*4f50*/  MEMBAR.ALL.GPU ;  /* 0x0000000000007992 */ /* 0x000fec000000a000 */
[----:B------:R-:W1:Y:S01]  /*4f60*/  S2R R8, SR_LANEID ;  /* 0x0000000000087919 */ /* 0x000e620000000000 */
[----:B------:R-:W-:Y:S01]  /*4f70*/  VOTEU.ANY UR4, UPT, PT ;  /* 0x0000000000047886 */ /* 0x000fe200038e0100 */
[----:B------:R-:W-:-:S00]  /*4f80*/  ERRBAR ;  /* 0x00000000000079ab */ /* 0x000fc00000000000 */
[----:B------:R-:W-:Y:S01]  /*4f90*/  UFLO.U32 UR5, UR4 ;  /* 0x00000004000572bd */ /* 0x000fe200080e0000 */
[----:B------:R-:W2:Y:S05]  /*4fa0*/  POPC R3, UR4 ;  /* 0x0000000400037d09 */ /* 0x000eaa0008000000 */
[----:B-1----:R-:W-:-:S13]  /*4fb0*/  ISETP.EQ.U32.AND P0, PT, R8, UR5, PT ;  /* 0x0000000508007c0c */ /* 0x002fda000bf02070 */
[----:B--2---:R1:W-:Y:S02]  /*4fc0*/  @P0 RED.E.ADD.S32.STRONG.GPU [R4.64], R3 ;  /* 0x000000030400098e */ /* 0x0043e4000c10e38e */
.L_x_102:
[----:B------:R-:W-:Y:S05]  /*4fd0*/  BSYNC B0 ;  /* 0x0000000000007941 */ /* 0x000fea0003800000 */
.L_x_101:
[----:B------:R-:W2:Y:S01]  /*4fe0*/  S2UR UR4, SR_CTAID.X ;  /* 0x00000000000479c3 */ /* 0x000ea20000002500 */
[----:B------:R-:W-:Y:S02]  /*4ff0*/  IADD3 R8, R7, -0x1, RZ ;  /* 0xffffffff07087810 */ /* 0x000fe40007ffe0ff */
[----:B-1----:R-:W-:-:S05]  /*5000*/  IADD3 R3, R6, -0x1, RZ ;  /* 0xffffffff06037810 */ /* 0x002fca0007ffe0ff */
[----:B------:R-:W1:Y:S01]  /*5010*/  S2UR UR5, SR_CTAID.Y ;  /* 0x00000000000579c3 */ /* 0x000e620000002600 */
[----:B--2---:R-:W-:-:S04]  /*5020*/  ISETP.NE.AND P0, PT, R8, UR4, PT ;  /* 0x0000000408007c0c */ /* 0x004fc8000bf05270 */
[----:B-1----:R-:W-:-:S13]  /*5030*/  ISETP.NE.OR P0, PT, R3, UR5, P0 ;  /* 0x0000000503007c0c */ /* 0x002fda0008705670 */
[----:B------:R-:W-:Y:S05]  /*5040*/  @P0 EXIT ;  /* 0x000000000000094d */ /* 0x000fea0003800000 */
[----:B------:R-:W-:Y:S05]  /*5050*/  @P1 BRA `(.L_x_103) ;  /* 0x0000008000001947 */ /* 0x000fea0003800000 */
[----:B------:R-:W-:-:S05]  /*5060*/  IMAD R3, R7, c[0x0][0x10], RZ ;  /* 0x0000040007037a24 */ /* 0x000fca00078e02ff */
[----:B------:R-:W-:-:S13]  /*5070*/  ISETP.NE.AND P0, PT, R3, -0x1, PT ;  /* 0xffffffff0300780c */ /* 0x000fda0003f05270 */
[----:B------:R-:W-:Y:S05]  /*5080*/  @!P0 BRA `(.L_x_103) ;  /* 0x0000005000008947 */ /* 0x000fea0003800000 */
.L_x_104:
[----:B------:R-:W2:Y:S01]  /*5090*/  LDG.E.STRONG.GPU R6, [R4.64] ;  /* 0x0000000e04067981 */ /* 0x000ea2000c1ef900 */
[----:B------:R-:W-:Y:S01]  /*50a0*/  YIELD ;  /* 0x0000000000007946 */ /* 0x000fe20003800000 */
[----:B--2---:R-:W-:Y:S01]  /*50b0*/  ISETP.NE.AND P0, PT, R6, R3, PT ;  /* 0x000000030600720c */ /* 0x004fe20003f05270 */
[----:B------:R-:W-:-:S12]  /*50c0*/  CCTL.IVALL ;  /* 0x00000000ff00798f */ /* 0x000fd80002000000 */
[----:B------:R-:W-:Y:S05]  /*50d0*/  @P0 BRA `(.L_x_104) ;  /* 0xffffffb000000947 */ /* 0x000fea000383ffff */
.L_x_103:
[----:B------:R-:W-:Y:S02]  /*50e0*/  WARPSYNC 0xffffffff ;  /* 0xffffffff00007948 */ /* 0x000fe40003800000 */
[----:B------:R-:W-:Y:S01]  /*50f0*/  MOV R5, c[0x0][0x1dc] ;  /* 0x0000770000057a02 */ /* 0x000fe20000000f00 */
[----:B------:R-:W-:Y:S03]  /*5100*/  BAR.SYNC.DEFER_BLOCKING 0x0 ;  /* 0x0000000000007b1d */ /* 0x000fe60000010000 */
[----:B------:R-:W-:-:S04]  /*5110*/  LEA.HI R3, P0, R5, c[0x0][0x1d8], RZ, 0x1 ;  /* 0x0000760005037a11 */ /* 0x000fc800078108ff */
[----:B------:R-:W-:-:S04]  /*5120*/  IADD3.X R4, RZ, c[0x0][0x1dc], RZ, P0, !PT ;  /* 0x00007700ff047a10 */ /* 0x000fc800007fe4ff */
[----:B0-----:R-:W-:Y:S02]  /*5130*/  SHF.R.S64 R25, R3, 0x1, R4 ;  /* 0x0000000103197819 */ /* 0x001fe40000001004 */
        /* <DEDUP_REMOVED lines=8> */
[----:B------:R-:W-:Y:S01]  /*51c0*/  MOV R22, c[0x0][0x1d8] ;  /* 0x0000760000167a02 */ /* 0x000fe20000000f00 */
[----:B------:R-:W-:Y:S01]  /*51d0*/  UIMAD.WIDE.U32 UR4, UR4, UR5, URZ ;  /* 0x00000005040472a5 */ /* 0x000fe2000f8e003f */
[----:B------:R-:W-:Y:S02]  /*51e0*/  MOV R9, R3 ;  /* 0x0000000300097202 */ /* 0x000fe40000000f00 */
        /* <DEDUP_REMOVED lines=8> */
.L_x_105:
        /* <DEDUP_REMOVED lines=23> */
.L_x_106:
        /* <DEDUP_REMOVED lines=10> */
.L_x_2317:


//--------------------- .text._Z35group_norm_nhwc_bwd_one_pass_kernelI11Bf16IOFp32WLi512ELi20ELi640EEv26Group_norm_nhwc_bwd_params --------------------------
	.section	.text._Z35group_norm_nhwc_bwd_one_pass_kernelI11Bf16IOFp32WLi512ELi20ELi640EEv26Group_norm_nhwc_bwd_params,"ax",@progbits
	.sectioninfo	@"SHI_REGISTERS=96"
	.align	128
        .global         _Z35group_norm_nhwc_bwd_one_pass_kernelI11Bf16IOFp32WLi512ELi20ELi640EEv26Group_norm_nhwc_bwd_params
        .type           _Z35group_norm_nhwc_bwd_one_pass_kernelI11Bf16IOFp32WLi512ELi20ELi640EEv26Group_norm_nhwc_bwd_params,@function
        .size           _Z35group_norm_nhwc_bwd_one_pass_kernelI11Bf16IOFp32WLi512ELi20ELi640EEv26Group_norm_nhwc_bwd_params,(.L_x_2318 - _Z35group_norm_nhwc_bwd_one_pass_kernelI11Bf16IOFp32WLi512ELi20ELi640EEv26Group_norm_nhwc_bwd_params)
        .other          _Z35group_norm_nhwc_bwd_one_pass_kernelI11Bf16IOFp32WLi512ELi20ELi640EEv26Group_norm_nhwc_bwd_params,@"STO_CUDA_ENTRY STV_DEFAULT"
_Z35group_norm_nhwc_bwd_one_pass_kernelI11Bf16IOFp32WLi512ELi20ELi640EEv26Group_norm_nhwc_bwd_params:
.text._Z35group_norm_nhwc_bwd_one_pass_kernelI11Bf16IOFp32WLi512ELi20ELi640EEv26Group_norm_nhwc_bwd_params:
[----:B------:R-:W-:Y:S02]  /*0000*/  MOV R1, c[0x0][0x28] ;  /* 0x00000a0000017a02 */ /* 0x000fe40000000f00 */
[----:B------:R-:W0:Y:S01]  /*0010*/  S2R R77, SR_CTAID.Y ;  /* 0x00000000004d7919 */ /* 0x000e220000002600 */
[----:B------:R-:W-:Y:S02]  /*0020*/  ULDC UR4, c[0x0][0x1f0] ;  /* 0x00007c0000047ab9 */ /* 0x000fe40000000800 */
[----:B------:R-:W-:Y:S01]  /*0030*/  ULDC UR5, c[0x0][0x1c0] ;  /* 0x0000700000057ab9 */ /* 0x000fe20000000800 */
[----:B------:R-:W1:Y:S01]  /*0040*/  S2R R78, SR_TID.X ;  /* 0x00000000004e7919 */ /* 0x000e620000002100 */
[----:B------:R-:W-:Y:S02]  /*0050*/  UIMAD UR4, UR4, UR5, URZ ;  /* 0x00000005040472a4 */ /* 0x000fe4000f8e023f */
[----:B------:R-:W-:-:S04]  /*0060*/  ULDC.64 UR6, c[0x0][0x118] ;  /* 0x0000460000067ab9 */ /* 0x000fc80000000a00 */
[----:B0-----:R-:W-:-:S13]  /*0070*/  ISETP.GE.AND P0, PT, R77, UR4, PT ;  /* 0x000000044d007c0c */ /* 0x001fda000bf06270 */
[----:B------:R-:W-:Y:S05]  /*0080*/  @P0 BRA `(.L_x_107) ;  /* 0x0000674000000947 */ /* 0x000fea0003800000 */
[----:B-1----:R-:W0:Y:S01]  /*0090*/  S2R R51, SR_CTAID.X ;  /* 0x0000000000337919 */ /* 0x002e220000002500 */
[----:B------:R-:W-:Y:S01]  /*00a0*/  HFMA2.MMA R4, -RZ, RZ, 0, 1.78813934326171875e-07 ;  /* 0x00000003ff047435 */ /* 0x000fe200000001ff */
[----:B------:R-:W-:Y:S01]  /*00b0*/  IMAD.WIDE.U32 R2, R78, -0x33333333, RZ ;  /* 0xcccccccd4e027825 */ /* 0x000fe200078e00ff */
[----:B------:R-:W-:Y:S01]  /*00c0*/  MOV R2, c[0x0][0x1dc] ;  /* 0x0000770000027a02 */ /* 0x000fe20000000f00 */
[----:B------:R-:W1:Y:S01]  /*00d0*/  S2R R50, SR_LANEID ;  /* 0x0000000000327919 */ /* 0x000e620000000000 */
[----:B------:R-:W-:Y:S01]  /*00e0*/  HFMA2.MMA R68, -RZ, RZ, 0, 0 ;  /* 0x00000000ff447435 */ /* 0x000fe200000001ff */
[----:B------:R-:W-:Y:S01]  /*00f0*/  ULDC.U8 UR9, c[0x0][0x1f4] ;  /* 0x00007d0000097ab9 */ /* 0x000fe20000000000 */
[----:B------:R-:W-:Y:S02]  /*0100*/  SHF.R.U32.HI R76, RZ, 0x3, R3 ;  /* 0x00000003ff4c7819 */ /* 0x000fe40000011603 */
[----:B------:R-:W-:Y:S02]  /*0110*/  LEA.HI R2, P0, R2, c[0x0][0x1d8], RZ, 0x1 ;  /* 0x0000760002027a11 */ /* 0x000fe400078108ff */
[C---:B------:R-:W-:Y:S01]  /*0120*/  IMAD R7, R4.reuse, c[0x0][0x1dc], RZ ;  /* 0x0000770004077a24 */ /* 0x040fe200078e02ff */
[----:B------:R-:W-:Y:S01]  /*0130*/  SHF.R.S32.HI R3, RZ, 0x1f, R78 ;  /* 0x0000001fff037819 */ /* 0x000fe2000001144e */
[----:B------:R-:W-:-:S03]  /*0140*/  IMAD.WIDE.U32 R4, R4, c[0x0][0x1d8], RZ ;  /* 0x0000760004047a25 */ /* 0x000fc600078e00ff */
[----:B------:R-:W-:Y:S01]  /*0150*/  LEA.HI R0, R3, R78, RZ, 0x5 ;  /* 0x0000004e03007211 */ /* 0x000fe200078f28ff */
[----:B------:R-:W-:Y:S01]  /*0160*/  IMAD R79, R76, -0xa, R78 ;  /* 0xfffffff64c4f7824 */ /* 0x000fe200078e024e */
[----:B------:R-:W-:Y:S02]  /*0170*/  IADD3 R5, R5, R7, RZ ;  /* 0x0000000705057210 */ /* 0x000fe40007ffe0ff */
[----:B------:R-:W-:Y:S02]  /*0180*/  IADD3.X R7, RZ, c[0x0][0x1dc], RZ, P0, !PT ;  /* 0x00007700ff077a10 */ /* 0x000fe400007fe4ff */
[----:B------:R-:W-:Y:S01]  /*0190*/  LEA.HI R4, P2, R5, R4, RZ, 0x1 ;  /* 0x0000000405047211 */ /* 0x000fe200078508ff */
[----:B0-----:R-:W-:Y:S01]  /*01a0*/  IMAD R76, R51, c[0x0][0x1fc], R76 ;  /* 0x00007f00334c7a24 */ /* 0x001fe200078e024c */
[----:B------:R-:W-:Y:S02]  /*01b0*/  SHF.R.S64 R2, R2, 0x1, R7 ;  /* 0x0000000102027819 */ /* 0x000fe40000001007 */
[----:B------:R-:W-:-:S02]  /*01c0*/  IADD3.X R5, RZ, R5, RZ, P2, !PT ;  /* 0x00000005ff057210 */ /* 0x000fc400017fe4ff */
[----:B------:R-:W-:Y:S02]  /*01d0*/  ISETP.GE.U32.AND P1, PT, R76, c[0x0][0x1e0], PT ;  /* 0x000078004c007a0c */ /* 0x000fe40003f26070 */
[----:B------:R-:W-:Y:S02]  /*01e0*/  SHF.R.S32.HI R49, RZ, 0x1f, R76 ;  /* 0x0000001fff317819 */ /* 0x000fe4000001144c */
[----:B------:R-:W-:Y:S02]  /*01f0*/  SHF.R.S32.HI R7, RZ, 0x1, R7 ;  /* 0x00000001ff077819 */ /* 0x000fe40000011407 */
[----:B------:R-:W-:Y:S02]  /*0200*/  ISETP.GE.AND.EX P1, PT, R49, c[0x0][0x1e4], PT, P1 ;  /* 0x0000790031007a0c */ /* 0x000fe40003f26310 */
[--C-:B------:R-:W-:Y:S02]  /*0210*/  SHF.R.S64 R3, R4, 0x1, R5.reuse ;  /* 0x0000000104037819 */ /* 0x100fe40000001005 */
[----:B------:R-:W-:-:S02]  /*0220*/  SHF.R.S32.HI R6, RZ, 0x1, R5 ;  /* 0x00000001ff067819 */ /* 0x000fc40000011405 */
[----:B------:R-:W-:Y:S02]  /*0230*/  SHF.R.S32.HI R0, RZ, 0x5, R0 ;  /* 0x00000005ff007819 */ /* 0x000fe40000011400 */
[----:B------:R-:W-:Y:S02]  /*0240*/  SHF.L.U32 R79, R79, 0x1, RZ ;  /* 0x000000014f4f7819 */ /* 0x000fe400000006ff */
[C---:B------:R-:W-:Y:S02]  /*0250*/  IADD3 R75, R76.reuse, 0x40, RZ ;  /* 0x000000404c4b7810 */ /* 0x040fe40007ffe0ff */
[C---:B------:R-:W-:Y:S02]  /*0260*/  IADD3 R74, R76.reuse, 0x80, RZ ;  /* 0x000000804c4a7810 */ /* 0x040fe40007ffe0ff */
[C---:B------:R-:W-:Y:S02]  /*0270*/  IADD3 R73, R76.reuse, 0xc0, RZ ;  /* 0x000000c04c497810 */ /* 0x040fe40007ffe0ff */
[----:B------:R-:W-:-:S02]  /*0280*/  IADD3 R72, R76, 0x100, RZ ;  /* 0x000001004c487810 */ /* 0x000fc40007ffe0ff */
[----:B------:R-:W-:Y:S02]  /*0290*/  IADD3 R71, R76, 0x140, RZ ;  /* 0x000001404c477810 */ /* 0x000fe40007ffe0ff */
[----:B------:R-:W-:Y:S02]  /*02a0*/  ISETP.LT.U32.AND P1, PT, R78, 0x280, !P1 ;  /* 0x000002804e00780c */ /* 0x000fe40004f21070 */
[C---:B------:R-:W-:Y:S02]  /*02b0*/  IADD3 R70, R76.reuse, 0x180, RZ ;  /* 0x000001804c467810 */ /* 0x040fe40007ffe0ff */
[----:B------:R-:W-:Y:S02]  /*02c0*/  IADD3 R69, R76, 0x1c0, RZ ;  /* 0x000001c04c457810 */ /* 0x000fe40007ffe0ff */
[----:B------:R-:W-:Y:S02]  /*02d0*/  SHF.L.U64.HI R4, R2, 0x2, R7 ;  /* 0x0000000202047819 */ /* 0x000fe40000010207 */
[----:B-1----:R-:W-:-:S02]  /*02e0*/  SHF.L.U64.HI R5, R3, 0x2, R6 ;  /* 0x0000000203057819 */ /* 0x002fc40000010206 */
.L_x_158:
[----:B0-----:R-:W-:Y:S01]  /*02f0*/  IABS R9, c[0x0][0x1f0] ;  /* 0x00007c0000097a13 */ /* 0x001fe20000000000 */
[----:B------:R-:W-:Y:S01]  /*0300*/  CS2R R66, SRZ ;  /* 0x0000000000427805 */ /* 0x000fe2000001ff00 */
[----:B------:R-:W-:Y:S01]  /*0310*/  ISETP.GE.AND P4, PT, R77, RZ, PT ;  /* 0x000000ff4d00720c */ /* 0x000fe20003f86270 */
[----:B------:R-:W-:Y:S01]  /*0320*/  CS2R R64, SRZ ;  /* 0x0000000000407805 */ /* 0x000fe2000001ff00 */
[----:B------:R-:W0:Y:S01]  /*0330*/  I2F.RP R8, R9 ;  /* 0x0000000900087306 */ /* 0x000e220000209400 */
[----:B------:R-:W-:-:S07]  /*0340*/  SHF.R.S32.HI R48, RZ, 0x1f, R75 ;  /* 0x0000001fff307819 */ /* 0x000fce000001144b */
[----:B0-----:R-:W0:Y:S02]  /*0350*/  MUFU.RCP R8, R8 ;  /* 0x0000000800087308 */ /* 0x001e240000001000 */
[----:B0-----:R-:W-:-:S06]  /*0360*/  IADD3 R6, R8, 0xffffffe, RZ ;  /* 0x0ffffffe08067810 */ /* 0x001fcc0007ffe0ff */
[----:B------:R0:W1:Y:S02]  /*0370*/  F2I.FTZ.U32.TRUNC.NTZ R7, R6 ;  /* 0x0000000600077305 */ /* 0x000064000021f000 */
[----:B0-----:R-:W-:Y:S02]  /*0380*/  MOV R6, RZ ;  /* 0x000000ff00067202 */ /* 0x001fe40000000f00 */
[----:B-1----:R-:W-:-:S05]  /*0390*/  IADD3 R10, RZ, -R7, RZ ;  /* 0x80000007ff0a7210 */ /* 0x002fca0007ffe0ff */
[----:B------:R-:W-:Y:S01]  /*03a0*/  IMAD R11, R10, R9, RZ ;  /* 0x000000090a0b7224 */ /* 0x000fe200078e02ff */
[----:B------:R-:W-:-:S03]  /*03b0*/  IABS R10, R77 ;  /* 0x0000004d000a7213 */ /* 0x000fc60000000000 */
[----:B------:R-:W-:Y:S01]  /*03c0*/  IMAD.HI.U32 R7, R7, R11, R6 ;  /* 0x0000000b07077227 */ /* 0x000fe200078e0006 */
[----:B------:R-:W-:-:S04]  /*03d0*/  LOP3.LUT R6, R77, c[0x0][0x1f0], RZ, 0x3c, !PT ;  /* 0x00007c004d067a12 */ /* 0x000fc800078e3cff */
[----:B------:R-:W-:Y:S01]  /*03e0*/  ISETP.GE.AND P5, PT, R6, RZ, PT ;  /* 0x000000ff0600720c */ /* 0x000fe20003fa6270 */
[----:B------:R-:W-:Y:S01]  /*03f0*/  IMAD.HI.U32 R7, R7, R10, RZ ;  /* 0x0000000a07077227 */ /* 0x000fe200078e00ff */
[----:B------:R-:W-:-:S04]  /*0400*/  SHF.R.S32.HI R6, RZ, 0x1f, R74 ;  /* 0x0000001fff067819 */ /* 0x000fc8000001144a */
[----:B------:R-:W-:-:S05]  /*0410*/  IADD3 R8, -R7, RZ, RZ ;  /* 0x000000ff07087210 */ /* 0x000fca0007ffe1ff */
[----:B------:R-:W-:-:S05]  /*0420*/  IMAD R8, R9, R8, R10 ;  /* 0x0000000809087224 */ /* 0x000fca00078e020a */
[----:B------:R-:W-:-:S13]  /*0430*/  ISETP.GT.U32.AND P2, PT, R9, R8, PT ;  /* 0x000000080900720c */ /* 0x000fda0003f44070 */
[-C--:B------:R-:W-:Y:S02]  /*0440*/  @!P2 IADD3 R8, R8, -R9.reuse, RZ ;  /* 0x800000090808a210 */ /* 0x080fe40007ffe0ff */
[----:B------:R-:W-:Y:S02]  /*0450*/  @!P2 IADD3 R7, R7, 0x1, RZ ;  /* 0x000000010707a810 */ /* 0x000fe40007ffe0ff */
[CC--:B------:R-:W-:Y:S02]  /*0460*/  ISETP.GE.U32.AND P0, PT, R8.reuse, R9.reuse, PT ;  /* 0x000000090800720c */ /* 0x0c0fe40003f06070 */
[----:B------:R-:W-:Y:S02]  /*0470*/  ISETP.GT.U32.AND P3, PT, R9, R8, PT ;  /* 0x000000080900720c */ /* 0x000fe40003f64070 */
[----:B------:R-:W-:Y:S02]  /*0480*/  IADD3 R9, R8, -R9, RZ ;  /* 0x8000000908097210 */ /* 0x000fe40007ffe0ff */
[----:B------:R-:W-:-:S02]  /*0490*/  ISETP.NE.AND P2, PT, RZ, c[0x0][0x1f0], PT ;  /* 0x00007c00ff007a0c */ /* 0x000fc40003f45270 */
[----:B------:R-:W-:Y:S02]  /*04a0*/  SEL R8, R9, R8, !P3 ;  /* 0x0000000809087207 */ /* 0x000fe40005800000 */
[----:B------:R-:W-:Y:S02]  /*04b0*/  LOP3.LUT R9, RZ, c[0x0][0x1f0], RZ, 0x33, !PT ;  /* 0x00007c00ff097a12 */ /* 0x000fe400078e33ff */
[----:B------:R-:W-:Y:S02]  /*04c0*/  @!P4 IADD3 R8, -R8, RZ, RZ ;  /* 0x000000ff0808c210 */ /* 0x000fe40007ffe1ff */
[----:B------:R-:W-:Y:S02]  /*04d0*/  @P0 IADD3 R7, R7, 0x1, RZ ;  /* 0x0000000107070810 */ /* 0x000fe40007ffe0ff */
[----:B------:R-:W-:Y:S02]  /*04e0*/  SEL R81, R9, R8, !P2 ;  /* 0x0000000809517207 */ /* 0x000fe40005000000 */
[----:B------:R-:W-:-:S02]  /*04f0*/  @!P5 IADD3 R7, -R7, RZ, RZ ;  /* 0x000000ff0707d210 */ /* 0x000fc40007ffe1ff */
[----:B------:R-:W-:Y:S01]  /*0500*/  ISETP.GE.U32.AND P0, PT, R75, c[0x0][0x1e0], PT ;  /* 0x000078004b007a0c */ /* 0x000fe20003f06070 */
[----:B------:R-:W-:Y:S01]  /*0510*/  IMAD R26, R81, 0x14, RZ ;  /* 0x00000014511a7824 */ /* 0x000fe200078e02ff */
[----:B------:R-:W-:Y:S02]  /*0520*/  SEL R7, R9, R7, !P2 ;  /* 0x0000000709077207 */ /* 0x000fe40005000000 */
[----:B------:R-:W-:Y:S02]  /*0530*/  SHF.R.S32.HI R9, RZ, 0x1f, R79 ;  /* 0x0000001fff097819 */ /* 0x000fe4000001144f */
[----:B------:R-:W-:Y:S02]  /*0540*/  IADD3 R84, P2, R79, R26, RZ ;  /* 0x0000001a4f547210 */ /* 0x000fe40007f5e0ff */
[----:B------:R-:W-:Y:S02]  /*0550*/  ISETP.GE.AND.EX P0, PT, R48, c[0x0][0x1e4], PT, P0 ;  /* 0x0000790030007a0c */ /* 0x000fe40003f06300 */
[----:B------:R-:W-:-:S02]  /*0560*/  SHF.R.S32.HI R8, RZ, 0x1f, R7 ;  /* 0x0000001fff087819 */ /* 0x000fc40000011407 */
[----:B------:R-:W-:Y:S02]  /*0570*/  LEA.HI.X.SX32 R85, R26, R9, 0x1, P2 ;  /* 0x000000091a557211 */ /* 0x000fe400010f0eff */
[----:B------:R-:W-:Y:S01]  /*0580*/  ISETP.GT.U32.OR P2, PT, R78, 0x27f, P0 ;  /* 0x0000027f4e00780c */ /* 0x000fe20000744470 */
[----:B------:R-:W-:Y:S01]  /*0590*/  IMAD R8, R8, c[0x0][0x1e8], RZ ;  /* 0x00007a0008087a24 */ /* 0x000fe200078e02ff */
[----:B------:R-:W-:Y:S01]  /*05a0*/  ISETP.GE.U32.AND P3, PT, R74, c[0x0][0x1e0], PT ;  /* 0x000078004a007a0c */ /* 0x000fe20003f66070 */
[----:B------:R-:W-:-:S03]  /*05b0*/  IMAD.WIDE.U32 R84, R7, c[0x0][0x1e8], R84 ;  /* 0x00007a0007547a25 */ /* 0x000fc600078e0054 */
[----:B------:R-:W-:Y:S01]  /*05c0*/  ISETP.GE.AND.EX P3, PT, R6, c[0x0][0x1e4], PT, P3 ;  /* 0x0000790006007a0c */ /* 0x000fe20003f66330 */
[----:B------:R-:W-:Y:S01]  /*05d0*/  IMAD R87, R7, c[0x0][0x1ec], R8 ;  /* 0x00007b0007577a24 */ /* 0x000fe200078e0208 */
[-C--:B------:R-:W-:Y:S01]  /*05e0*/  @P1 MOV R86, R84.reuse ;  /* 0x0000005400561202 */ /* 0x080fe20000000f00 */
[----:B------:R-:W-:Y:S01]  /*05f0*/  @P1 IMAD R7, R49, c[0x0][0x1d8], RZ ;  /* 0x0000760031071a24 */ /* 0x000fe200078e02ff */
[----:B------:R-:W-:Y:S02]  /*0600*/  ISETP.GT.U32.OR P0, PT, R78, 0x27f, P3 ;  /* 0x0000027f4e00780c */ /* 0x000fe40001f04470 */
[----:B------:R-:W-:Y:S01]  /*0610*/  IADD3 R87, R85, R87, RZ ;  /* 0x0000005755577210 */ /* 0x000fe20007ffe0ff */
[----:B------:R-:W-:Y:S02]  /*0620*/  @!P2 IMAD R10, R48, c[0x0][0x1d8], RZ ;  /* 0x00007600300aaa24 */ /* 0x000fe400078e02ff */
[C---:B------:R-:W-:Y:S01]  /*0630*/  @P1 IMAD R7, R76.reuse, c[0x0][0x1dc], R7 ;  /* 0x000077004c071a24 */ /* 0x040fe200078e0207 */
[----:B------:R-:W-:Y:S01]  /*0640*/  @!P2 MOV R11, R87 ;  /* 0x00000057000ba202 */ /* 0x000fe20000000f00 */
[----:B------:R-:W-:Y:S01]  /*0650*/  @!P2 IMAD R13, R75, c[0x0][0x1dc], R10 ;  /* 0x000077004b0daa24 */ /* 0x000fe200078e020a */
[----:B------:R-:W-:Y:S01]  /*0660*/  @!P2 MOV R10, R84 ;  /* 0x00000054000aa202 */ /* 0x000fe20000000f00 */
[----:B------:R-:W-:-:S04]  /*0670*/  @P1 IMAD.WIDE.U32 R8, R76, c[0x0][0x1d8], R86 ;  /* 0x000076004c081a25 */ /* 0x000fc800078e0056 */
[----:B------:R-:W-:Y:S01]  /*0680*/  @!P2 IMAD.WIDE.U32 R10, R75, c[0x0][0x1d8], R10 ;  /* 0x000076004b0aaa25 */ /* 0x000fe200078e000a */
[----:B------:R-:W-:Y:S02]  /*0690*/  @P1 IADD3 R7, R9, R7, RZ ;  /* 0x0000000709071210 */ /* 0x000fe40007ffe0ff */
[----:B------:R-:W-:Y:S01]  /*06a0*/  @P1 SHF.L.U32 R15, R8, 0x1, RZ ;  /* 0x00000001080f1819 */ /* 0x000fe200000006ff */
[----:B------:R-:W-:Y:S01]  /*06b0*/  @!P0 IMAD R17, R6, c[0x0][0x1d8], RZ ;  /* 0x0000760006118a24 */ /* 0x000fe200078e02ff */
[----:B------:R-:W-:Y:S02]  /*06c0*/  @P1 SHF.L.U64.HI R18, R8, 0x1, R7 ;  /* 0x0000000108121819 */ /* 0x000fe40000010207 */
[----:B------:R-:W-:Y:S01]  /*06d0*/  @!P2 IADD3 R7, R11, R13, RZ ;  /* 0x0000000d0b07a210 */ /* 0x000fe20007ffe0ff */
[----:B------:R-:W-:Y:S01]  /*06e0*/  @!P0 IMAD R17, R74, c[0x0][0x1dc], R17 ;  /* 0x000077004a118a24 */ /* 0x000fe200078e0211 */
[C---:B------:R-:W-:Y:S02]  /*06f0*/  @!P2 SHF.L.U32 R11, R10.reuse, 0x1, RZ ;  /* 0x000000010a0ba819 */ /* 0x040fe400000006ff */
[----:B------:R-:W-:-:S02]  /*0700*/  @!P2 SHF.L.U64.HI R7, R10, 0x1, R7 ;  /* 0x000000010a07a819 */ /* 0x000fc40000010207 */
[C---:B------:R-:W-:Y:S02]  /*0710*/  @!P2 IADD3 R8, P3, R11.reuse, c[0x0][0x180], RZ ;  /* 0x000060000b08aa10 */ /* 0x040fe40007f7e0ff */
[----:B------:R-:W-:Y:S02]  /*0720*/  @!P2 IADD3 R10, P4, R11, c[0x0][0x178], RZ ;  /* 0x00005e000b0aaa10 */ /* 0x000fe40007f9e0ff */
[C---:B------:R-:W-:Y:S02]  /*0730*/  @!P2 IADD3.X R9, R7.reuse, c[0x0][0x184], RZ, P3, !PT ;  /* 0x000061000709aa10 */ /* 0x040fe40001ffe4ff */
[----:B------:R-:W-:Y:S02]  /*0740*/  @!P2 IADD3.X R11, R7, c[0x0][0x17c], RZ, P4, !PT ;  /* 0x00005f00070baa10 */ /* 0x000fe400027fe4ff */
[----:B------:R-:W-:Y:S01]  /*0750*/  ISETP.GE.U32.AND P4, PT, R73, c[0x0][0x1e0], PT ;  /* 0x0000780049007a0c */ /* 0x000fe20003f86070 */
[----:B------:R0:W5:Y:S01]  /*0760*/  @!P2 LDG.E R67, [R8.64] ;  /* 0x000000060843a981 */ /* 0x000162000c1e1900 */
[----:B------:R-:W-:-:S02]  /*0770*/  SHF.R.S32.HI R7, RZ, 0x1f, R73 ;  /* 0x0000001fff077819 */ /* 0x000fc40000011449 */
[----:B------:R-:W-:Y:S01]  /*0780*/  @!P0 MOV R12, R84 ;  /* 0x00000054000c8202 */ /* 0x000fe20000000f00 */
[----:B------:R1:W5:Y:S01]  /*0790*/  @!P2 LDG.E R64, [R10.64] ;  /* 0x000000060a40a981 */ /* 0x000362000c1e1900 */
[----:B------:R-:W-:Y:S02]  /*07a0*/  @!P0 MOV R13, R87 ;  /* 0x00000057000d8202 */ /* 0x000fe40000000f00 */
[----:B------:R-:W-:-:S03]  /*07b0*/  ISETP.GE.AND.EX P4, PT, R7, c[0x0][0x1e4], PT, P4 ;  /* 0x0000790007007a0c */ /* 0x000fc60003f86340 */
[----:B------:R-:W-:Y:S01]  /*07c0*/  @!P0 IMAD.WIDE.U32 R12, R74, c[0x0][0x1d8], R12 ;  /* 0x000076004a0c8a25 */ /* 0x000fe200078e000c */
[----:B------:R-:W-:-:S04]  /*07d0*/  ISETP.GT.U32.OR P4, PT, R78, 0x27f, P4 ;  /* 0x0000027f4e00780c */ /* 0x000fc80002784470 */
[----:B------:R-:W-:Y:S02]  /*07e0*/  @!P0 IADD3 R17, R13, R17, RZ ;  /* 0x000000110d118210 */ /* 0x000fe40007ffe0ff */
[C---:B------:R-:W-:Y:S02]  /*07f0*/  @!P0 SHF.L.U32 R16, R12.reuse, 0x1, RZ ;  /* 0x000000010c108819 */ /* 0x040fe400000006ff */
[----:B------:R-:W-:Y:S02]  /*0800*/  @!P0 SHF.L.U64.HI R17, R12, 0x1, R17 ;  /* 0x000000010c118819 */ /* 0x000fe40000010211 */
[C---:B------:R-:W-:Y:S02]  /*0810*/  @P1 IADD3 R14, P2, R15.reuse, c[0x0][0x180], RZ ;  /* 0x000060000f0e1a10 */ /* 0x040fe40007f5e0ff */
[----:B------:R-:W-:Y:S02]  /*0820*/  @P1 IADD3 R12, P3, R15, c[0x0][0x178], RZ ;  /* 0x00005e000f0c1a10 */ /* 0x000fe40007f7e0ff */
[----:B------:R-:W-:-:S02]  /*0830*/  ISETP.GE.U32.AND P5, PT, R72, c[0x0][0x1e0], PT ;  /* 0x0000780048007a0c */ /* 0x000fc40003fa6070 */
[----:B0-----:R-:W-:Y:S02]  /*0840*/  SHF.R.S32.HI R8, RZ, 0x1f, R72 ;  /* 0x0000001fff087819 */ /* 0x001fe40000011448 */
[C---:B------:R-:W-:Y:S02]  /*0850*/  @P1 IADD3.X R15, R18.reuse, c[0x0][0x184], RZ, P2, !PT ;  /* 0x00006100120f1a10 */ /* 0x040fe400017fe4ff */
[----:B------:R-:W-:Y:S01]  /*0860*/  @P1 IADD3.X R13, R18, c[0x0][0x17c], RZ, P3, !PT ;  /* 0x00005f00120d1a10 */ /* 0x000fe20001ffe4ff */
[----:B------:R-:W-:Y:S01]  /*0870*/  @!P4 IMAD R18, R7, c[0x0][0x1d8], RZ ;  /* 0x000076000712ca24 */ /* 0x000fe200078e02ff */
[----:B------:R-:W-:Y:S01]  /*0880*/  ISETP.GE.AND.EX P5, PT, R8, c[0x0][0x1e4], PT, P5 ;  /* 0x0000790008007a0c */ /* 0x000fe20003fa6350 */
[----:B------:R-:W-:Y:S01]  /*0890*/  CS2R R62, SRZ ;  /* 0x00000000003e7805 */ /* 0x000fe2000001ff00 */
[C---:B------:R-:W-:Y:S01]  /*08a0*/  @!P0 IADD3 R20, P2, R16.reuse, c[0x0][0x180], RZ ;  /* 0x0000600010148a10 */ /* 0x040fe20007f5e0ff */
[----:B------:R-:W-:Y:S01]  /*08b0*/  @!P4 IMAD R23, R73, c[0x0][0x1dc], R18 ;  /* 0x000077004917ca24 */ /* 0x000fe200078e0212 */
[----:B------:R-:W-:Y:S01]  /*08c0*/  @!P0 IADD3 R16, P6, R16, c[0x0][0x178], RZ ;  /* 0x00005e0010108a10 */ /* 0x000fe20007fde0ff */
[----:B------:R-:W-:Y:S01]  /*08d0*/  CS2R R60, SRZ ;  /* 0x00000000003c7805 */ /* 0x000fe2000001ff00 */
[----:B------:R-:W-:Y:S01]  /*08e0*/  @!P4 MOV R18, R84 ;  /* 0x000000540012c202 */ /* 0x000fe20000000f00 */
[----:B------:R0:W5:Y:S01]  /*08f0*/  @P1 LDG.E R65, [R12.64] ;  /* 0x000000060c411981 */ /* 0x000162000c1e1900 */
[----:B------:R-:W-:-:S02]  /*0900*/  @!P4 MOV R19, R87 ;  /* 0x000000570013c202 */ /* 0x000fc40000000f00 */
[----:B------:R-:W-:Y:S01]  /*0910*/  ISETP.GT.U32.OR P5, PT, R78, 0x27f, P5 ;  /* 0x0000027f4e00780c */ /* 0x000fe20002fa4470 */
[----:B------:R2:W5:Y:S01]  /*0920*/  @P1 LDG.E R66, [R14.64] ;  /* 0x000000060e421981 */ /* 0x000562000c1e1900 */
[C---:B------:R-:W-:Y:S02]  /*0930*/  @!P0 IADD3.X R21, R17.reuse, c[0x0][0x184], RZ, P2, !PT ;  /* 0x0000610011158a10 */ /* 0x040fe400017fe4ff */
[----:B------:R-:W-:Y:S01]  /*0940*/  @!P0 IADD3.X R17, R17, c[0x0][0x17c], RZ, P6, !PT ;  /* 0x00005f0011118a10 */ /* 0x000fe200037fe4ff */
[----:B------:R-:W-:Y:S01]  /*0950*/  @!P4 IMAD.WIDE.U32 R18, R73, c[0x0][0x1d8], R18 ;  /* 0x000076004912ca25 */ /* 0x000fe200078e0012 */
[----:B------:R-:W-:Y:S01]  /*0960*/  ISETP.GE.U32.AND P2, PT, R70, c[0x0][0x1e0], PT ;  /* 0x0000780046007a0c */ /* 0x000fe20003f46070 */
[----:B------:R3:W5:Y:S01]  /*0970*/  @!P0 LDG.E R62, [R20.64] ;  /* 0x00000006143e8981 */ /* 0x000762000c1e1900 */
[----:B------:R-:W-:Y:S02]  /*0980*/  ISETP.GE.U32.AND P6, PT, R69, c[0x0][0x1e0], PT ;  /* 0x0000780045007a0c */ /* 0x000fe40003fc6070 */
[----:B-1----:R-:W-:Y:S01]  /*0990*/  SHF.R.S32.HI R10, RZ, 0x1f, R70 ;  /* 0x0000001fff0a7819 */ /* 0x002fe20000011446 */
[----:B------:R1:W5:Y:S01]  /*09a0*/  @!P0 LDG.E R61, [R16.64] ;  /* 0x00000006103d8981 */ /* 0x000362000c1e1900 */
[----:B------:R-:W-:-:S02]  /*09b0*/  SHF.R.S32.HI R11, RZ, 0x1f, R69 ;  /* 0x0000001fff0b7819 */ /* 0x000fc40000011445 */
[----:B------:R-:W-:Y:S02]  /*09c0*/  ISETP.GE.U32.AND P3, PT, R71, c[0x0][0x1e0], PT ;  /* 0x0000780047007a0c */ /* 0x000fe40003f66070 */
[----:B------:R-:W-:Y:S02]  /*09d0*/  SHF.R.S32.HI R9, RZ, 0x1f, R71 ;  /* 0x0000001fff097819 */ /* 0x000fe40000011447 */
[----:B------:R-:W-:Y:S02]  /*09e0*/  ISETP.GE.AND.EX P2, PT, R10, c[0x0][0x1e4], PT, P2 ;  /* 0x000079000a007a0c */ /* 0x000fe40003f46320 */
[----:B------:R-:W-:Y:S02]  /*09f0*/  ISETP.GE.AND.EX P6, PT, R11, c[0x0][0x1e4], PT, P6 ;  /* 0x000079000b007a0c */ /* 0x000fe40003fc6360 */
[----:B------:R-:W-:Y:S02]  /*0a00*/  ISETP.GE.AND.EX P3, PT, R9, c[0x0][0x1e4], PT, P3 ;  /* 0x0000790009007a0c */ /* 0x000fe40003f66330 */
[----:B------:R-:W-:-:S02]  /*0a10*/  @!P4 IADD3 R19, R19, R23, RZ ;  /* 0x000000171313c210 */ /* 0x000fc40007ffe0ff */
[C---:B------:R-:W-:Y:S02]  /*0a20*/  ISETP.GT.U32.OR P2, PT, R78.reuse, 0x27f, P2 ;  /* 0x0000027f4e00780c */ /* 0x040fe40001744470 */
[C---:B------:R-:W-:Y:S02]  /*0a30*/  ISETP.GT.U32.OR P6, PT, R78.reuse, 0x27f, P6 ;  /* 0x0000027f4e00780c */ /* 0x040fe400037c4470 */
[----:B------:R-:W-:Y:S02]  /*0a40*/  ISETP.GT.U32.OR P3, PT, R78, 0x27f, P3 ;  /* 0x0000027f4e00780c */ /* 0x000fe40001f64470 */
[----:B------:R-:W-:Y:S01]  /*0a50*/  @!P4 SHF.L.U64.HI R38, R18, 0x1, R19 ;  /* 0x000000011226c819 */ /* 0x000fe20000010213 */
[----:B------:R-:W-:Y:S01]  /*0a60*/  @!P5 IMAD R19, R8, c[0x0][0x1d8], RZ ;  /* 0x000076000813da24 */ /* 0x000fe200078e02ff */
[----:B------:R-:W-:Y:S02]  /*0a70*/  @!P5 MOV R28, R84 ;  /* 0x00000054001cd202 */ /* 0x000fe40000000f00 */
[----:B------:R-:W-:Y:S01]  /*0a80*/  @!P5 MOV R29, R87 ;  /* 0x00000057001dd202 */ /* 0x000fe20000000f00 */
[----:B------:R-:W-:-:S04]  /*0a90*/  @!P5 IMAD R27, R72, c[0x0][0x1dc], R19 ;  /* 0x00007700481bda24 */ /* 0x000fc800078e0213 */
[----:B------:R-:W-:Y:S01]  /*0aa0*/  @!P5 IMAD.WIDE.U32 R28, R72, c[0x0][0x1d8], R28 ;  /* 0x00007600481cda25 */ /* 0x000fe200078e001c */
[----:B------:R-:W-:-:S03]  /*0ab0*/  @!P4 SHF.L.U32 R37, R18, 0x1, RZ ;  /* 0x000000011225c819 */ /* 0x000fc600000006ff */
[----:B------:R-:W-:Y:S01]  /*0ac0*/  @!P2 IMAD R23, R10, c[0x0][0x1d8], RZ ;  /* 0x000076000a17aa24 */ /* 0x000fe200078e02ff */
[----:B------:R-:W-:Y:S01]  /*0ad0*/  @!P5 IADD3 R27, R29, R27, RZ ;  /* 0x0000001b1d1bd210 */ /* 0x000fe20007ffe0ff */
[----:B------:R-:W-:Y:S01]  /*0ae0*/  @!P6 IMAD R22, R11, c[0x0][0x1d8], RZ ;  /* 0x000076000b16ea24 */ /* 0x000fe200078e02ff */
[-C--:B------:R-:W-:Y:S01]  /*0af0*/  @!P3 MOV R24, R84.reuse ;  /* 0x000000540018b202 */ /* 0x080fe20000000f00 */
[----:B------:R-:W-:Y:S01]  /*0b00*/  @!P3 IMAD R18, R9, c[0x0][0x1d8], RZ ;  /* 0x000076000912ba24 */ /* 0x000fe200078e02ff */
[----:B------:R-:W-:Y:S01]  /*0b10*/  @!P3 MOV R25, R87 ;  /* 0x000000570019b202 */ /* 0x000fe20000000f00 */
[----:B------:R-:W-:Y:S01]  /*0b20*/  @!P2 IMAD R33, R70, c[0x0][0x1dc], R23 ;  /* 0x000077004621aa24 */ /* 0x000fe200078e0217 */
[C---:B------:R-:W-:Y:S01]  /*0b30*/  @!P5 SHF.L.U32 R35, R28.reuse, 0x1, RZ ;  /* 0x000000011c23d819 */ /* 0x040fe200000006ff */
[----:B------:R-:W-:Y:S01]  /*0b40*/  @!P6 IMAD R39, R69, c[0x0][0x1dc], R22 ;  /* 0x000077004527ea24 */ /* 0x000fe200078e0216 */
[----:B------:R-:W-:Y:S02]  /*0b50*/  @!P5 SHF.L.U64.HI R36, R28, 0x1, R27 ;  /* 0x000000011c24d819 */ /* 0x000fe4000001021b */
[----:B------:R-:W-:Y:S01]  /*0b60*/  MOV R28, 0x8 ;  /* 0x00000008001c7802 */ /* 0x000fe20000000f00 */
[----:B------:R-:W-:Y:S01]  /*0b70*/  @!P3 IMAD R31, R71, c[0x0][0x1dc], R18 ;  /* 0x00007700471fba24 */ /* 0x000fe200078e0212 */
[----:B------:R-:W-:-:S02]  /*0b80*/  @!P2 MOV R22, R84 ;  /* 0x000000540016a202 */ /* 0x000fc40000000f00 */
[-C--:B------:R-:W-:Y:S01]  /*0b90*/  @!P2 MOV R23, R87.reuse ;  /* 0x000000570017a202 */ /* 0x080fe20000000f00 */
[----:B------:R-:W-:Y:S01]  /*0ba0*/  @!P3 IMAD.WIDE.U32 R24, R71, c[0x0][0x1d8], R24 ;  /* 0x000076004718ba25 */ /* 0x000fe200078e0018 */
[----:B------:R-:W-:Y:S02]  /*0bb0*/  @!P6 MOV R18, R84 ;  /* 0x000000540012e202 */ /* 0x000fe40000000f00 */
[----:B------:R-:W-:Y:S01]  /*0bc0*/  @!P6 MOV R19, R87 ;  /* 0x000000570013e202 */ /* 0x000fe20000000f00 */
[----:B------:R-:W-:Y:S01]  /*0bd0*/  IMAD.WIDE R28, R77, R28, c[0x0][0x198] ;  /* 0x000066004d1c7625 */ /* 0x000fe200078e021c */
[----:B------:R-:W-:-:S03]  /*0be0*/  @!P3 IADD3 R25, R25, R31, RZ ;  /* 0x0000001f1919b210 */ /* 0x000fc60007ffe0ff */
[----:B------:R-:W-:Y:S01]  /*0bf0*/  @!P2 IMAD.WIDE.U32 R22, R70, c[0x0][0x1d8], R22 ;  /* 0x000076004616aa25 */ /* 0x000fe200078e0016 */
[----:B0-----:R-:W4:Y:S03]  /*0c00*/  LDG.E.64 R12, [R28.64] ;  /* 0x000000061c0c7981 */ /* 0x001f26000c1e1b00 */
[----:B------:R-:W-:Y:S01]  /*0c10*/  @!P6 IMAD.WIDE.U32 R18, R69, c[0x0][0x1d8], R18 ;  /* 0x000076004512ea25 */ /* 0x000fe200078e0012 */
[----:B------:R-:W-:Y:S02]  /*0c20*/  @!P2 IADD3 R23, R23, R33, RZ ;  /* 0x000000211717a210 */ /* 0x000fe40007ffe0ff */
[C---:B------:R-:W-:Y:S02]  /*0c30*/  @!P3 SHF.L.U32 R33, R24.reuse, 0x1, RZ ;  /* 0x000000011821b819 */ /* 0x040fe400000006ff */
[----:B------:R-:W-:Y:S02]  /*0c40*/  @!P3 SHF.L.U64.HI R34, R24, 0x1, R25 ;  /* 0x000000011822b819 */ /* 0x000fe40000010219 */
[----:B------:R-:W-:-:S02]  /*0c50*/  @!P6 IADD3 R19, R19, R39, RZ ;  /* 0x000000271313e210 */ /* 0x000fc40007ffe0ff */
[C---:B------:R-:W-:Y:S02]  /*0c60*/  @!P4 IADD3 R24, P0, R37.reuse, c[0x0][0x180], RZ ;  /* 0x000060002518ca10 */ /* 0x040fe40007f1e0ff */
[C---:B------:R-:W-:Y:S02]  /*0c70*/  @!P6 SHF.L.U32 R27, R18.reuse, 0x1, RZ ;  /* 0x00000001121be819 */ /* 0x040fe400000006ff */
[----:B------:R-:W-:Y:S02]  /*0c80*/  @!P6 SHF.L.U64.HI R30, R18, 0x1, R19 ;  /* 0x00000001121ee819 */ /* 0x000fe40000010213 */
[----:B------:R-:W-:Y:S02]  /*0c90*/  @!P4 IADD3.X R25, R38, c[0x0][0x184], RZ, P0, !PT ;  /* 0x000061002619ca10 */ /* 0x000fe400007fe4ff */
[----:B------:R-:W-:Y:S02]  /*0ca0*/  @!P4 IADD3 R18, P0, R37, c[0x0][0x178], RZ ;  /* 0x00005e002512ca10 */ /* 0x000fe40007f1e0ff */
[----:B------:R-:W-:Y:S01]  /*0cb0*/  @!P2 SHF.L.U32 R31, R22, 0x1, RZ ;  /* 0x00000001161fa819 */ /* 0x000fe200000006ff */
[----:B------:R0:W5:Y:S01]  /*0cc0*/  @!P4 LDG.E R63, [R24.64] ;  /* 0x00000006183fc981 */ /* 0x000162000c1e1900 */
[----:B------:R-:W-:-:S02]  /*0cd0*/  @!P4 IADD3.X R19, R38, c[0x0][0x17c], RZ, P0, !PT ;  /* 0x00005f002613ca10 */ /* 0x000fc400007fe4ff */
[C---:B---3--:R-:W-:Y:S02]  /*0ce0*/  @!P5 IADD3 R20, P0, R35.reuse, c[0x0][0x180], RZ ;  /* 0x000060002314da10 */ /* 0x048fe40007f1e0ff */
[----:B------:R-:W-:Y:S01]  /*0cf0*/  @!P2 SHF.L.U64.HI R32, R22, 0x1, R23 ;  /* 0x000000011620a819 */ /* 0x000fe20000010217 */
[----:B------:R3:W5:Y:S01]  /*0d00*/  @!P4 LDG.E R60, [R18.64] ;  /* 0x00000006123cc981 */ /* 0x000762000c1e1900 */
[C---:B------:R-:W-:Y:S02]  /*0d10*/  @!P5 IADD3.X R21, R36.reuse, c[0x0][0x184], RZ, P0, !PT ;  /* 0x000061002415da10 */ /* 0x040fe400007fe4ff */
[----:B------:R-:W-:Y:S02]  /*0d20*/  @!P5 IADD3 R22, P0, R35, c[0x0][0x178], RZ ;  /* 0x00005e002316da10 */ /* 0x000fe40007f1e0ff */
[----:B--2---:R-:W-:Y:S02]  /*0d30*/  @!P3 IADD3 R14, P4, R33, c[0x0][0x178], RZ ;  /* 0x00005e00210eba10 */ /* 0x004fe40007f9e0ff */
[----:B------:R-:W-:-:S02]  /*0d40*/  @!P5 IADD3.X R23, R36, c[0x0][0x17c], RZ, P0, !PT ;  /* 0x00005f002417da10 */ /* 0x000fc400007fe4ff */
[----:B0-----:R-:W-:Y:S01]  /*0d50*/  @!P3 IADD3 R24, P0, R33, c[0x0][0x180], RZ ;  /* 0x000060002118ba10 */ /* 0x001fe20007f1e0ff */
[----:B------:R-:W-:Y:S01]  /*0d60*/  CS2R R58, SRZ ;  /* 0x00000000003a7805 */ /* 0x000fe2000001ff00 */
[----:B------:R-:W-:Y:S01]  /*0d70*/  CS2R R56, SRZ ;  /* 0x0000000000387805 */ /* 0x000fe2000001ff00 */
[C---:B------:R-:W-:Y:S02]  /*0d80*/  @!P3 IADD3.X R15, R34.reuse, c[0x0][0x17c], RZ, P4, !PT ;  /* 0x00005f00220fba10 */ /* 0x040fe400027fe4ff */
[----:B------:R-:W-:Y:S02]  /*0d90*/  @!P3 IADD3.X R25, R34, c[0x0][0x184], RZ, P0, !PT ;  /* 0x000061002219ba10 */ /* 0x000fe400007fe4ff */
[----:B------:R0:W5:Y:S01]  /*0da0*/  @!P5 LDG.E R58, [R20.64] ;  /* 0x00000006143ad981 */ /* 0x000162000c1e1900 */
[----:B---3--:R-:W-:-:S03]  /*0db0*/  @!P6 IADD3 R18, P4, R27, c[0x0][0x178], RZ ;  /* 0x00005e001b12ea10 */ /* 0x008fc60007f9e0ff */
[----:B------:R2:W5:Y:S04]  /*0dc0*/  @!P5 LDG.E R57, [R22.64] ;  /* 0x000000061639d981 */ /* 0x000568000c1e1900 */
[----:B------:R4:W5:Y:S04]  /*0dd0*/  @!P3 LDG.E R59, [R24.64] ;  /* 0x00000006183bb981 */ /* 0x000968000c1e1900 */
[----:B------:R3:W5:Y:S01]  /*0de0*/  @!P3 LDG.E R56, [R14.64] ;  /* 0x000000060e38b981 */ /* 0x000762000c1e1900 */
[----:B0-----:R-:W-:Y:S02]  /*0df0*/  @!P6 IADD3 R20, P3, R27, c[0x0][0x180], RZ ;  /* 0x000060001b14ea10 */ /* 0x001fe40007f7e0ff */
[----:B--2---:R-:W-:Y:S01]  /*0e00*/  @!P2 IADD3 R22, P0, R31, c[0x0][0x178], RZ ;  /* 0x00005e001f16aa10 */ /* 0x004fe20007f1e0ff */
[----:B------:R-:W-:Y:S01]  /*0e10*/  CS2R R54, SRZ ;  /* 0x0000000000367805 */ /* 0x000fe2000001ff00 */
[----:B------:R-:W-:Y:S01]  /*0e20*/  CS2R R52, SRZ ;  /* 0x0000000000347805 */ /* 0x000fe2000001ff00 */
[----:B------:R-:W-:-:S02]  /*0e30*/  @!P6 IADD3.X R21, R30, c[0x0][0x184], RZ, P3, !PT ;  /* 0x000061001e15ea10 */ /* 0x000fc40001ffe4ff */
[----:B------:R-:W-:Y:S02]  /*0e40*/  @!P2 IADD3.X R23, R32, c[0x0][0x17c], RZ, P0, !PT ;  /* 0x00005f002017aa10 */ /* 0x000fe400007fe4ff */
[----:B------:R-:W-:Y:S01]  /*0e50*/  @!P6 IADD3.X R19, R30, c[0x0][0x17c], RZ, P4, !PT ;  /* 0x00005f001e13ea10 */ /* 0x000fe200027fe4ff */
[----:B------:R0:W5:Y:S04]  /*0e60*/  @!P6 LDG.E R55, [R20.64] ;  /* 0x000000061437e981 */ /* 0x000168000c1e1900 */
[----:B------:R0:W5:Y:S04]  /*0e70*/  @!P2 LDG.E R53, [R22.64] ;  /* 0x000000061635a981 */ /* 0x000168000c1e1900 */
[----:B------:R0:W5:Y:S01]  /*0e80*/  @!P6 LDG.E R52, [R18.64] ;  /* 0x000000061234e981 */ /* 0x000162000c1e1900 */
[----:B-1----:R-:W-:Y:S01]  /*0e90*/  @!P2 IADD3 R16, P5, R31, c[0x0][0x180], RZ ;  /* 0x000060001f10aa10 */ /* 0x002fe20007fbe0ff */
[----:B------:R-:W-:Y:S03]  /*0ea0*/  BSSY B0, `(.L_x_108) ;  /* 0x0000015000007945 */ /* 0x000fe60003800000 */
[----:B------:R-:W-:Y:S01]  /*0eb0*/  @!P2 IADD3.X R17, R32, c[0x0][0x184], RZ, P5, !PT ;  /* 0x000061002011aa10 */ /* 0x000fe20002ffe4ff */
[----:B---3--:R-:W-:-:S04]  /*0ec0*/  CS2R R14, SRZ ;  /* 0x00000000000e7805 */ /* 0x008fc8000001ff00 */
[----:B------:R1:W5:Y:S02]  /*0ed0*/  @!P2 LDG.E R54, [R16.64] ;  /* 0x000000061036a981 */ /* 0x000364000c1e1900 */
[----:B-1----:R-:W-:Y:S01]  /*0ee0*/  CS2R R16, SRZ ;  /* 0x0000000000107805 */ /* 0x002fe2000001ff00 */
[----:B----4-:R-:W-:-:S05]  /*0ef0*/  FFMA.FTZ R24, -R12, R12, R13 ;  /* 0x0000000c0c187223 */ /* 0x010fca000001010d */
[----:B------:R-:W-:Y:S02]  /*0f00*/  FSETP.GTU.FTZ.AND P0, PT, R24, RZ, PT ;  /* 0x000000ff1800720b */ /* 0x000fe40003f1c000 */
[----:B------:R-:W-:-:S11]  /*0f10*/  MOV R13, 0x3f800000 ;  /* 0x3f800000000d7802 */ /* 0x000fd60000000f00 */
[----:B------:R-:W-:-:S04]  /*0f20*/  @P0 FADD.FTZ R24, R24, c[0x0][0x1a0] ;  /* 0x0000680018180621 */ /* 0x000fc80000010000 */
[----:B------:R0:W1:Y:S01]  /*0f30*/  @P0 MUFU.RSQ R13, R24 ;  /* 0x00000018000d0308 */ /* 0x0000620000001400 */
[----:B------:R-:W-:-:S13]  /*0f40*/  ISETP.GT.U32.AND P0, PT, R78, 0x27f, PT ;  /* 0x0000027f4e00780c */ /* 0x000fda0003f04070 */
        /* <DEDUP_REMOVED lines=10> */
.L_x_109:
[----:B0-----:R-:W-:Y:S05]  /*0ff0*/  BSYNC B0 ;  /* 0x0000000000007941 */ /* 0x001fea0003800000 */
.L_x_108:
[----:B------:R-:W-:Y:S02]  /*1000*/  ISETP.NE.AND P5, PT, RZ, UR9, PT ;  /* 0x00000009ff007c0c */ /* 0x000fe4000bfa5270 */
[--C-:B-----5:R-:W-:Y:S02]  /*1010*/  PRMT R19, RZ, 0x5410, R66.reuse ;  /* 0x00005410ff137816 */ /* 0x120fe40000000042 */
[----:B------:R-:W-:Y:S02]  /*1020*/  PRMT R21, RZ, 0x7610, R66 ;  /* 0x00007610ff157816 */ /* 0x000fe40000000042 */
[----:B------:R-:W-:Y:S01]  /*1030*/  PRMT R23, RZ, 0x5410, R67 ;  /* 0x00005410ff177816 */ /* 0x000fe20000000043 */
[C---:B------:R-:W-:Y:S01]  /*1040*/  FADD.FTZ R18, -R12.reuse, R19 ;  /* 0x000000130c127221 */ /* 0x040fe20000010100 */
[----:B------:R-:W-:Y:S01]  /*1050*/  PRMT R35, RZ, 0x5410, R65 ;  /* 0x00005410ff237816 */ /* 0x000fe20000000041 */
[C---:B------:R-:W-:Y:S01]  /*1060*/  FADD.FTZ R30, -R12.reuse, R21 ;  /* 0x000000150c1e7221 */ /* 0x040fe20000010100 */
[----:B------:R-:W-:Y:S01]  /*1070*/  PRMT R34, RZ, 0x7610, R65 ;  /* 0x00007610ff227816 */ /* 0x000fe20000000041 */
[----:B------:R-:W-:Y:S01]  /*1080*/  FADD.FTZ R28, -R12, R23 ;  /* 0x000000170c1c7221 */ /* 0x000fe20000010100 */
[----:B------:R-:W-:Y:S01]  /*1090*/  PRMT R29, RZ, 0x7610, R67 ;  /* 0x00007610ff1d7816 */ /* 0x000fe20000000043 */
[-C--:B-1----:R-:W-:Y:S01]  /*10a0*/  FMUL.FTZ R31, R18, R13.reuse ;  /* 0x0000000d121f7220 */ /* 0x082fe20000410000 */
[--C-:B------:R-:W-:Y:S01]  /*10b0*/  PRMT R33, RZ, 0x5410, R64.reuse ;  /* 0x00005410ff217816 */ /* 0x100fe20000000040 */
[----:B------:R-:W-:Y:S01]  /*10c0*/  FMUL.FTZ R30, R30, R13 ;  /* 0x0000000d1e1e7220 */ /* 0x000fe20000410000 */
        /* <DEDUP_REMOVED lines=20> */
.L_x_110:
[----:B------:R-:W-:Y:S02]  /*1210*/  FMUL.FTZ R18, R35, R14 ;  /* 0x0000000e23127220 */ /* 0x000fe40000410000 */
[----:B------:R-:W-:Y:S02]  /*1220*/  FADD.FTZ R22, -R12, R29 ;  /* 0x0000001d0c167221 */ /* 0x000fe40000010100 */
[----:B------:R-:W-:Y:S02]  /*1230*/  FMUL.FTZ R29, R28, R13 ;  /* 0x0000000d1c1d7220 */ /* 0x000fe40000410000 */
[----:B------:R-:W-:Y:S02]  /*1240*/  FMUL.FTZ R20, R34, R15 ;  /* 0x0000000f22147220 */ /* 0x000fe40000410000 */
[----:B------:R-:W-:-:S02]  /*1250*/  FFMA.FTZ R19, R31, R18, RZ ;  /* 0x000000121f137223 */ /* 0x000fc400000100ff */
[----:B------:R-:W-:Y:S02]  /*1260*/  FADD.FTZ R21, RZ, R18 ;  /* 0x00000012ff157221 */ /* 0x000fe40000010000 */
[----:B------:R-:W-:Y:S01]  /*1270*/  FMUL.FTZ R28, R22, R13 ;  /* 0x0000000d161c7220 */ /* 0x000fe20000410000 */
        /* <DEDUP_REMOVED lines=19> */
.L_x_111:
[----:B------:R-:W-:Y:S01]  /*13b0*/  FFMA.FTZ R19, R30, R20, R19 ;  /* 0x000000141e137223 */ /* 0x000fe20000010013 */
[--C-:B------:R-:W-:Y:S01]  /*13c0*/  PRMT R23, RZ, 0x5410, R62.reuse ;  /* 0x00005410ff177816 */ /* 0x100fe2000000003e */
[----:B------:R-:W-:Y:S01]  /*13d0*/  FMUL.FTZ R18, R33, R14 ;  /* 0x0000000e21127220 */ /* 0x000fe20000410000 */
[----:B------:R-:W-:Y:S01]  /*13e0*/  PRMT R25, RZ, 0x7610, R62 ;  /* 0x00007610ff197816 */ /* 0x000fe2000000003e */
[----:B------:R-:W-:Y:S01]  /*13f0*/  FADD.FTZ R21, R20, R21 ;  /* 0x0000001514157221 */ /* 0x000fe20000010000 */
[----:B------:R-:W-:Y:S01]  /*1400*/  PRMT R27, RZ, 0x5410, R61 ;  /* 0x00005410ff1b7816 */ /* 0x000fe2000000003d */
[----:B------:R-:W-:Y:S01]  /*1410*/  FFMA.FTZ R19, R29, R18, R19 ;  /* 0x000000121d137223 */ /* 0x000fe20000010013 */
[----:B------:R-:W-:Y:S01]  /*1420*/  PRMT R26, RZ, 0x7610, R61 ;  /* 0x00007610ff1a7816 */ /* 0x000fe2000000003d */
[----:B------:R-:W-:-:S02]  /*1430*/  FADD.FTZ R21, R21, R18 ;  /* 0x0000001215157221 */ /* 0x000fc40000010000 */
[C---:B------:R-:W-:Y:S02]  /*1440*/  FADD.FTZ R18, -R12.reuse, R23 ;  /* 0x000000170c127221 */ /* 0x040fe40000010100 */
[----:B------:R-:W-:Y:S02]  /*1450*/  FADD.FTZ R24, -R12, R25 ;  /* 0x000000190c187221 */ /* 0x000fe40000010100 */
[----:B------:R-:W-:Y:S02]  /*1460*/  FMUL.FTZ R25, R18, R13 ;  /* 0x0000000d12197220 */ /* 0x000fe40000410000 */
[----:B------:R-:W-:Y:S02]  /*1470*/  FMUL.FTZ R18, R32, R15 ;  /* 0x0000000f20127220 */ /* 0x000fe40000410000 */
[----:B------:R-:W-:Y:S01]  /*1480*/  FMUL.FTZ R24, R24, R13 ;  /* 0x0000000d18187220 */ /* 0x000fe20000410000 */
        /* <DEDUP_REMOVED lines=19> */
.L_x_112:
[----:B------:R-:W-:Y:S01]  /*15c0*/  FMUL.FTZ R20, R27, R14 ;  /* 0x0000000e1b147220 */ /* 0x000fe20000410000 */
[----:B------:R-:W-:Y:S01]  /*15d0*/  PRMT R37, RZ, 0x7610, R63 ;  /* 0x00007610ff257816 */ /* 0x000fe2000000003f */
[----:B------:R-:W-:Y:S01]  /*15e0*/  FADD.FTZ R21, R18, R21 ;  /* 0x0000001512157221 */ /* 0x000fe20000010000 */
[--C-:B------:R-:W-:Y:S01]  /*15f0*/  PRMT R23, RZ, 0x5410, R60.reuse ;  /* 0x00005410ff177816 */ /* 0x100fe2000000003c */
[----:B------:R-:W-:Y:S01]  /*1600*/  FFMA.FTZ R19, R28, R18, R19 ;  /* 0x000000121c137223 */ /* 0x000fe20000010013 */
[----:B------:R-:W-:Y:S01]  /*1610*/  PRMT R22, RZ, 0x7610, R60 ;  /* 0x00007610ff167816 */ /* 0x000fe2000000003c */
[----:B------:R-:W-:Y:S01]  /*1620*/  FADD.FTZ R18, R21, R20 ;  /* 0x0000001415127221 */ /* 0x000fe20000010000 */
[----:B------:R-:W-:Y:S01]  /*1630*/  PRMT R21, RZ, 0x5410, R63 ;  /* 0x00005410ff157816 */ /* 0x000fe2000000003f */
[----:B------:R-:W-:-:S02]  /*1640*/  FFMA.FTZ R19, R25, R20, R19 ;  /* 0x0000001419137223 */ /* 0x000fc40000010013 */
[C---:B------:R-:W-:Y:S02]  /*1650*/  FADD.FTZ R36, -R12.reuse, R37 ;  /* 0x000000250c247221 */ /* 0x040fe40000010100 */
[----:B------:R-:W-:Y:S02]  /*1660*/  FADD.FTZ R20, -R12, R21 ;  /* 0x000000150c147221 */ /* 0x000fe40000010100 */
[----:B------:R-:W-:Y:S02]  /*1670*/  FMUL.FTZ R37, R26, R15 ;  /* 0x0000000f1a257220 */ /* 0x000fe40000410000 */
[-C--:B------:R-:W-:Y:S02]  /*1680*/  FMUL.FTZ R21, R20, R13.reuse ;  /* 0x0000000d14157220 */ /* 0x080fe40000410000 */
        /* <DEDUP_REMOVED lines=20> */
.L_x_113:
[----:B------:R-:W-:Y:S01]  /*17d0*/  FFMA.FTZ R19, R24, R37, R19 ;  /* 0x0000002518137223 */ /* 0x000fe20000010013 */
[----:B------:R-:W-:Y:S01]  /*17e0*/  PRMT R41, RZ, 0x7610, R58 ;  /* 0x00007610ff297816 */ /* 0x000fe2000000003a */
[----:B------:R-:W-:Y:S01]  /*17f0*/  FMUL.FTZ R36, R23, R14 ;  /* 0x0000000e17247220 */ /* 0x000fe20000410000 */
[--C-:B------:R-:W-:Y:S01]  /*1800*/  PRMT R39, RZ, 0x5410, R57.reuse ;  /* 0x00005410ff277816 */ /* 0x100fe20000000039 */
[----:B------:R-:W-:Y:S01]  /*1810*/  FADD.FTZ R37, R37, R18 ;  /* 0x0000001225257221 */ /* 0x000fe20000010000 */
[----:B------:R-:W-:Y:S01]  /*1820*/  PRMT R38, RZ, 0x7610, R57 ;  /* 0x00007610ff267816 */ /* 0x000fe20000000039 */
[----:B------:R-:W-:Y:S02]  /*1830*/  FFMA.FTZ R19, R21, R36, R19 ;  /* 0x0000002415137223 */ /* 0x000fe40000010013 */
[----:B------:R-:W-:Y:S01]  /*1840*/  FADD.FTZ R18, R37, R36 ;  /* 0x0000002425127221 */ /* 0x000fe20000010000 */
[----:B------:R-:W-:Y:S01]  /*1850*/  PRMT R37, RZ, 0x5410, R58 ;  /* 0x00005410ff257816 */ /* 0x000fe2000000003a */
[----:B------:R-:W-:-:S02]  /*1860*/  FADD.FTZ R40, -R12, R41 ;  /* 0x000000290c287221 */ /* 0x000fc40000010100 */
[----:B------:R-:W-:Y:S02]  /*1870*/  FMUL.FTZ R41, R22, R15 ;  /* 0x0000000f16297220 */ /* 0x000fe40000410000 */
[----:B------:R-:W-:-:S04]  /*1880*/  FADD.FTZ R36, -R12, R37 ;  /* 0x000000250c247221 */ /* 0x000fc80000010100 */
[-C--:B------:R-:W-:Y:S02]  /*1890*/  FMUL.FTZ R37, R36, R13.reuse ;  /* 0x0000000d24257220 */ /* 0x080fe40000410000 */
        /* <DEDUP_REMOVED lines=20> */
.L_x_114:
[----:B------:R-:W-:Y:S01]  /*19e0*/  FFMA.FTZ R19, R20, R41, R19 ;  /* 0x0000002914137223 */ /* 0x000fe20000010013 */
[----:B------:R-:W-:Y:S01]  /*19f0*/  PRMT R45, RZ, 0x7610, R59 ;  /* 0x00007610ff2d7816 */ /* 0x000fe2000000003b */
[----:B------:R-:W-:Y:S01]  /*1a00*/  FMUL.FTZ R40, R39, R14 ;  /* 0x0000000e27287220 */ /* 0x000fe20000410000 */
[----:B------:R-:W-:Y:S01]  /*1a10*/  PRMT R43, RZ, 0x5410, R56 ;  /* 0x00005410ff2b7816 */ /* 0x000fe20000000038 */
[----:B------:R-:W-:Y:S02]  /*1a20*/  FADD.FTZ R41, R41, R18 ;  /* 0x0000001229297221 */ /* 0x000fe40000010000 */
[----:B------:R-:W-:Y:S02]  /*1a30*/  FADD.FTZ R44, -R12, R45 ;  /* 0x0000002d0c2c7221 */ /* 0x000fe40000010100 */
[----:B------:R-:W-:Y:S01]  /*1a40*/  FADD.FTZ R18, R41, R40 ;  /* 0x0000002829127221 */ /* 0x000fe20000010000 */
[----:B------:R-:W-:Y:S01]  /*1a50*/  PRMT R41, RZ, 0x5410, R59 ;  /* 0x00005410ff297816 */ /* 0x000fe2000000003b */
[----:B------:R-:W-:Y:S01]  /*1a60*/  FFMA.FTZ R19, R37, R40, R19 ;  /* 0x0000002825137223 */ /* 0x000fe20000010013 */
[----:B------:R-:W-:Y:S01]  /*1a70*/  PRMT R40, RZ, 0x7610, R56 ;  /* 0x00007610ff287816 */ /* 0x000fe20000000038 */
[----:B------:R-:W-:-:S02]  /*1a80*/  FMUL.FTZ R45, R38, R15 ;  /* 0x0000000f262d7220 */ /* 0x000fc40000410000 */
        /* <DEDUP_REMOVED lines=22> */
.L_x_115:
[----:B------:R-:W-:Y:S01]  /*1bf0*/  FFMA.FTZ R19, R36, R45, R19 ;  /* 0x0000002d24137223 */ /* 0x000fe20000010013 */
[----:B------:R-:W-:Y:S01]  /*1c00*/  PRMT R46, RZ, 0x7610, R53 ;  /* 0x00007610ff2e7816 */ /* 0x000fe20000000035 */
[----:B------:R-:W-:Y:S02]  /*1c10*/  FMUL.FTZ R44, R43, R14 ;  /* 0x0000000e2b2c7220 */ /* 0x000fe40000410000 */
[----:B------:R-:W-:Y:S02]  /*1c20*/  FADD.FTZ R47, R45, R18 ;  /* 0x000000122d2f7221 */ /* 0x000fe40000010000 */
[----:B------:R-:W-:Y:S02]  /*1c30*/  FMUL.FTZ R45, R40, R15 ;  /* 0x0000000f282d7220 */ /* 0x000fe40000410000 */
[----:B------:R-:W-:-:S02]  /*1c40*/  FFMA.FTZ R19, R41, R44, R19 ;  /* 0x0000002c29137223 */ /* 0x000fc40000010013 */
[----:B------:R-:W-:Y:S01]  /*1c50*/  FADD.FTZ R44, R47, R44 ;  /* 0x0000002c2f2c7221 */ /* 0x000fe20000010000 */
[----:B------:R-:W-:Y:S01]  /*1c60*/  PRMT R47, RZ, 0x7610, R54 ;  /* 0x00007610ff2f7816 */ /* 0x000fe20000000036 */
[----:B------:R-:W-:Y:S02]  /*1c70*/  FFMA.FTZ R18, R42, R45, R19 ;  /* 0x0000002d2a127223 */ /* 0x000fe40000010013 */
[----:B------:R-:W-:Y:S01]  /*1c80*/  FADD.FTZ R19, R45, R44 ;  /* 0x0000002c2d137221 */ /* 0x000fe20000010000 */
[----:B------:R-:W-:Y:S01]  /*1c90*/  PRMT R45, RZ, 0x5410, R54 ;  /* 0x00005410ff2d7816 */ /* 0x000fe20000000036 */
[----:B------:R-:W-:Y:S01]  /*1ca0*/  FADD.FTZ R80, -R12, R47 ;  /* 0x0000002f0c507221 */ /* 0x000fe20000010100 */
[----:B------:R-:W-:-:S03]  /*1cb0*/  PRMT R47, RZ, 0x5410, R53 ;  /* 0x00005410ff2f7816 */ /* 0x000fc60000000035 */
        /* <DEDUP_REMOVED lines=21> */
[----:B------:R-:W-:Y:S02]  /*1e10*/  FMUL.FTZ R46, R46, R91 ;  /* 0x0000005b2e2e7220 */ /* 0x000fe40000410000 */
.L_x_116:
[----:B------:R-:W-:-:S04]  /*1e20*/  FMUL.FTZ R80, R47, R14 ;  /* 0x0000000e2f507220 */ /* 0x000fc80000410000 */
[----:B------:R-:W-:Y:S02]  /*1e30*/  FFMA.FTZ R83, R45, R80, R18 ;  /* 0x000000502d537223 */ /* 0x000fe40000010012 */
[----:B------:R-:W-:Y:S02]  /*1e40*/  FADD.FTZ R80, R19, R80 ;  /* 0x0000005013507221 */ /* 0x000fe40000010000 */
[----:B------:R-:W-:-:S04]  /*1e50*/  FMUL.FTZ R19, R46, R15 ;  /* 0x0000000f2e137220 */ /* 0x000fc80000410000 */
[----:B------:R-:W-:Y:S01]  /*1e60*/  FFMA.FTZ R18, R44, R19, R83 ;  /* 0x000000132c127223 */ /* 0x000fe20000010053 */
[----:B------:R-:W-:Y:S01]  /*1e70*/  PRMT R83, RZ, 0x5410, R55 ;  /* 0x00005410ff537816 */ /* 0x000fe20000000037 */
[----:B------:R-:W-:-:S04]  /*1e80*/  FADD.FTZ R19, R19, R80 ;  /* 0x0000005013137221 */ /* 0x000fc80000010000 */
[----:B------:R-:W-:Y:S01]  /*1e90*/  FADD.FTZ R80, -R12, R83 ;  /* 0x000000530c507221 */ /* 0x000fe20000010100 */
[----:B------:R-:W-:-:S03]  /*1ea0*/  PRMT R83, RZ, 0x7610, R55 ;  /* 0x00007610ff537816 */ /* 0x000fc60000000037 */
[----:B------:R-:W-:Y:S02]  /*1eb0*/  FMUL.FTZ R89, R80, R13 ;  /* 0x0000000d50597220 */ /* 0x000fe40000410000 */
[----:B------:R-:W-:Y:S01]  /*1ec0*/  FADD.FTZ R82, -R12, R83 ;  /* 0x000000530c527221 */ /* 0x000fe20000010100 */
[----:B------:R-:W-:-:S03]  /*1ed0*/  PRMT R83, RZ, 0x5410, R52 ;  /* 0x00005410ff537816 */ /* 0x000fc60000000034 */
[----:B------:R-:W-:Y:S01]  /*1ee0*/  FMUL.FTZ R80, R82, R13 ;  /* 0x0000000d52507220 */ /* 0x000fe20000410000 */
[----:B------:R-:W-:Y:S01]  /*1ef0*/  PRMT R82, RZ, 0x7610, R52 ;  /* 0x00007610ff527816 */ /* 0x000fe20000000034 */
        /* <DEDUP_REMOVED lines=19> */
.L_x_117:
[----:B------:R-:W-:Y:S01]  /*2030*/  FMUL.FTZ R88, R83, R14 ;  /* 0x0000000e53587220 */ /* 0x000fe20000410000 */
[C---:B------:R-:W-:Y:S01]  /*2040*/  ISETP.GT.AND P0, PT, R50.reuse, 0x1e, PT ;  /* 0x0000001e3200780c */ /* 0x040fe20003f04270 */
[----:B------:R-:W-:Y:S01]  /*2050*/  FFMA.FTZ R90, R31, R35, RZ ;  /* 0x000000231f5a7223 */ /* 0x000fe200000100ff */
[----:B------:R-:W-:Y:S01]  /*2060*/  ISETP.NE.AND P3, PT, R50, RZ, PT ;  /* 0x000000ff3200720c */ /* 0x000fe20003f65270 */
[----:B------:R-:W-:Y:S01]  /*2070*/  FFMA.FTZ R91, R89, R88, R18 ;  /* 0x00000058595b7223 */ /* 0x000fe20000010012 */
[----:B------:R-:W-:Y:S01]  /*2080*/  ISETP.NE.AND P2, PT, R78, RZ, PT ;  /* 0x000000ff4e00720c */ /* 0x000fe20003f45270 */
[----:B------:R-:W-:Y:S01]  /*2090*/  FADD.FTZ R88, R19, R88 ;  /* 0x0000005813587221 */ /* 0x000fe20000010000 */
[----:B------:R-:W-:Y:S01]  /*20a0*/  BSSY B0, `(.L_x_118) ;  /* 0x0000072000007945 */ /* 0x000fe20003800000 */
[----:B------:R-:W-:Y:S01]  /*20b0*/  FMUL.FTZ R19, R82, R15 ;  /* 0x0000000f52137220 */ /* 0x000fe20000410000 */
[----:B------:R-:W-:Y:S01]  /*20c0*/  ISETP.GT.U32.AND P4, PT, R78, 0x9, PT ;  /* 0x000000094e00780c */ /* 0x000fe20003f84070 */
[----:B------:R-:W-:-:S02]  /*20d0*/  FFMA.FTZ R31, R30, R34, RZ ;  /* 0x000000221e1f7223 */ /* 0x000fc400000100ff */
[----:B------:R-:W-:Y:S02]  /*20e0*/  FFMA.FTZ R18, R80, R19, R91 ;  /* 0x0000001350127223 */ /* 0x000fe4000001005b */
[----:B------:R-:W-:Y:S02]  /*20f0*/  FADD.FTZ R19, R19, R88 ;  /* 0x0000005813137221 */ /* 0x000fe40000010000 */
[----:B------:R-:W-:Y:S01]  /*2100*/  FFMA.FTZ R30, R29, R33, R90 ;  /* 0x000000211d1e7223 */ /* 0x000fe2000001005a */
[----:B------:R-:W0:Y:S01]  /*2110*/  SHFL.DOWN PT, R91, R18, 0x1, 0x1f ;  /* 0x08201f00125b7f89 */ /* 0x000e2200000e0000 */
[----:B------:R-:W-:Y:S02]  /*2120*/  FFMA.FTZ R29, R28, R32, R31 ;  /* 0x000000201c1d7223 */ /* 0x000fe4000001001f */
[----:B------:R-:W-:Y:S01]  /*2130*/  FADD.FTZ R28, RZ, R35 ;  /* 0x00000023ff1c7221 */ /* 0x000fe20000010000 */
[----:B------:R-:W1:Y:S01]  /*2140*/  SHFL.DOWN PT, R88, R19, 0x1, 0x1f ;  /* 0x08201f0013587f89 */ /* 0x000e6200000e0000 */
[----:B------:R-:W-:-:S02]  /*2150*/  FADD.FTZ R31, RZ, R34 ;  /* 0x00000022ff1f7221 */ /* 0x000fc40000010000 */
[----:B------:R-:W-:Y:S02]  /*2160*/  FADD.FTZ R34, R28, R33 ;  /* 0x000000211c227221 */ /* 0x000fe40000010000 */
[----:B------:R-:W-:Y:S02]  /*2170*/  FADD.FTZ R31, R31, R32 ;  /* 0x000000201f1f7221 */ /* 0x000fe40000010000 */
[----:B------:R-:W-:Y:S02]  /*2180*/  FFMA.FTZ R30, R25, R27, R30 ;  /* 0x0000001b191e7223 */ /* 0x000fe4000001001e */
[----:B------:R-:W-:Y:S02]  /*2190*/  FADD.FTZ R34, R34, R27 ;  /* 0x0000001b22227221 */ /* 0x000fe40000010000 */
[----:B------:R-:W-:Y:S02]  /*21a0*/  FFMA.FTZ R29, R24, R26, R29 ;  /* 0x0000001a181d7223 */ /* 0x000fe4000001001d */
[----:B------:R-:W-:-:S02]  /*21b0*/  FADD.FTZ R31, R31, R26 ;  /* 0x0000001a1f1f7221 */ /* 0x000fc40000010000 */
[----:B------:R-:W-:Y:S02]  /*21c0*/  FFMA.FTZ R30, R21, R23, R30 ;  /* 0x00000017151e7223 */ /* 0x000fe4000001001e */
[----:B------:R-:W-:Y:S02]  /*21d0*/  FADD.FTZ R34, R34, R23 ;  /* 0x0000001722227221 */ /* 0x000fe40000010000 */
[----:B------:R-:W-:Y:S02]  /*21e0*/  FFMA.FTZ R29, R20, R22, R29 ;  /* 0x00000016141d7223 */ /* 0x000fe4000001001d */
[----:B0-----:R-:W-:Y:S02]  /*21f0*/  @!P0 FADD.FTZ R18, R18, R91 ;  /* 0x0000005b12128221 */ /* 0x001fe40000010000 */
[----:B------:R-:W-:Y:S02]  /*2200*/  FADD.FTZ R31, R31, R22 ;  /* 0x000000161f1f7221 */ /* 0x000fe40000010000 */
[----:B-1----:R-:W-:Y:S01]  /*2210*/  @!P0 FADD.FTZ R19, R19, R88 ;  /* 0x0000005813138221 */ /* 0x002fe20000010000 */
[----:B------:R-:W0:Y:S01]  /*2220*/  SHFL.DOWN PT, R91, R18, 0x2, 0x1f ;  /* 0x08401f00125b7f89 */ /* 0x000e2200000e0000 */
[----:B------:R-:W-:Y:S01]  /*2230*/  ISETP.GT.AND P0, PT, R50, 0x1d, PT ;  /* 0x0000001d3200780c */ /* 0x000fe20003f04270 */
[----:B------:R-:W-:-:S02]  /*2240*/  FFMA.FTZ R30, R37, R39, R30 ;  /* 0x00000027251e7223 */ /* 0x000fc4000001001e */
[----:B------:R-:W1:Y:S01]  /*2250*/  SHFL.DOWN PT, R88, R19, 0x2, 0x1f ;  /* 0x08401f0013587f89 */ /* 0x000e6200000e0000 */
[----:B------:R-:W-:Y:S02]  /*2260*/  FADD.FTZ R34, R34, R39 ;  /* 0x0000002722227221 */ /* 0x000fe40000010000 */
[----:B------:R-:W-:Y:S02]  /*2270*/  FFMA.FTZ R29, R36, R38, R29 ;  /* 0x00000026241d7223 */ /* 0x000fe4000001001d */
[----:B------:R-:W-:Y:S02]  /*2280*/  FADD.FTZ R31, R31, R38 ;  /* 0x000000261f1f7221 */ /* 0x000fe40000010000 */
[----:B------:R-:W-:Y:S02]  /*2290*/  FFMA.FTZ R30, R41, R43, R30 ;  /* 0x0000002b291e7223 */ /* 0x000fe4000001001e */
[----:B------:R-:W-:Y:S02]  /*22a0*/  FADD.FTZ R34, R34, R43 ;  /* 0x0000002b22227221 */ /* 0x000fe40000010000 */
[----:B------:R-:W-:-:S02]  /*22b0*/  FFMA.FTZ R29, R42, R40, R29 ;  /* 0x000000282a1d7223 */ /* 0x000fc4000001001d */
[----:B------:R-:W-:Y:S02]  /*22c0*/  FADD.FTZ R31, R31, R40 ;  /* 0x000000281f1f7221 */ /* 0x000fe40000010000 */
[----:B------:R-:W-:Y:S02]  /*22d0*/  FFMA.FTZ R30, R45, R47, R30 ;  /* 0x0000002f2d1e7223 */ /* 0x000fe4000001001e */
[----:B------:R-:W-:Y:S02]  /*22e0*/  FADD.FTZ R34, R34, R47 ;  /* 0x0000002f22227221 */ /* 0x000fe40000010000 */
[----:B------:R-:W-:Y:S02]  /*22f0*/  FFMA.FTZ R29, R44, R46, R29 ;  /* 0x0000002e2c1d7223 */ /* 0x000fe4000001001d */
[----:B0-----:R-:W-:Y:S02]  /*2300*/  @!P0 FADD.FTZ R18, R18, R91 ;  /* 0x0000005b12128221 */ /* 0x001fe40000010000 */
[----:B------:R-:W-:-:S02]  /*2310*/  FADD.FTZ R31, R31, R46 ;  /* 0x0000002e1f1f7221 */ /* 0x000fc40000010000 */
[----:B-1----:R-:W-:Y:S01]  /*2320*/  @!P0 FADD.FTZ R19, R19, R88 ;  /* 0x0000005813138221 */ /* 0x002fe20000010000 */
[----:B------:R-:W0:Y:S01]  /*2330*/  SHFL.DOWN PT, R91, R18, 0x4, 0x1f ;  /* 0x08801f00125b7f89 */ /* 0x000e2200000e0000 */
[----:B------:R-:W-:Y:S01]  /*2340*/  ISETP.GT.AND P0, PT, R50, 0x1b, PT ;  /* 0x0000001b3200780c */ /* 0x000fe20003f04270 */
[----:B------:R-:W-:Y:S02]  /*2350*/  FFMA.FTZ R40, R89, R83, R30 ;  /* 0x0000005359287223 */ /* 0x000fe4000001001e */
[----:B------:R-:W1:Y:S01]  /*2360*/  SHFL.DOWN PT, R88, R19, 0x4, 0x1f ;  /* 0x08801f0013587f89 */ /* 0x000e6200000e0000 */
[----:B------:R-:W-:Y:S01]  /*2370*/  FFMA.FTZ R41, R80, R82, R29 ;  /* 0x0000005250297223 */ /* 0x000fe2000001001d */
[----:B------:R-:W-:Y:S01]  /*2380*/  MOV R80, c[0x0][0xc] ;  /* 0x0000030000507a02 */ /* 0x000fe20000000f00 */
[----:B------:R-:W-:Y:S02]  /*2390*/  FADD.FTZ R42, R34, R83 ;  /* 0x00000053222a7221 */ /* 0x000fe40000010000 */
[----:B------:R-:W-:-:S05]  /*23a0*/  FADD.FTZ R43, R31, R82 ;  /* 0x000000521f2b7221 */ /* 0x000fca0000010000 */
        /* <DEDUP_REMOVED lines=13> */
[----:B------:R-:W-:-:S04]  /*2480*/  ISETP.GE.U32.AND P0, PT, R80, 0x2, PT ;  /* 0x000000025000780c */ /* 0x000fc80003f06070 */
[----:B------:R0:W-:Y:S04]  /*2490*/  @!P3 STS.64 [R0.X8+0x18], R18 ;  /* 0x000018120000b388 */ /* 0x0001e80000008a00 */
[----:B------:R-:W-:Y:S06]  /*24a0*/  BAR.SYNC.DEFER_BLOCKING 0x0 ;  /* 0x0000000000007b1d */ /* 0x000fec0000010000 */
[----:B------:R-:W-:Y:S05]  /*24b0*/  @P2 BRA `(.L_x_119) ;  /* 0x0000030000002947 */ /* 0x000fea0003800000 */
[----:B------:R-:W1:Y:S04]  /*24c0*/  LDS.128 R20, [0x20] ;  /* 0x00002000ff147984 */ /* 0x000e680000000c00 */
[----:B------:R-:W2:Y:S04]  /*24d0*/  LDS.128 R24, [0x30] ;  /* 0x00003000ff187984 */ /* 0x000ea80000000c00 */
[----:B------:R-:W3:Y:S04]  /*24e0*/  LDS.128 R28, [0x40] ;  /* 0x00004000ff1c7984 */ /* 0x000ee80000000c00 */
[----:B------:R-:W4:Y:S04]  /*24f0*/  LDS.128 R32, [0x50] ;  /* 0x00005000ff207984 */ /* 0x000f280000000c00 */
[----:B------:R-:W5:Y:S04]  /*2500*/  LDS.128 R36, [0x60] ;  /* 0x00006000ff247984 */ /* 0x000f680000000c00 */
[----:B------:R-:W0:Y:S01]  /*2510*/  LDS.128 R44, [0x70] ;  /* 0x00007000ff2c7984 */ /* 0x000e220000000c00 */
[----:B-1----:R-:W-:-:S02]  /*2520*/  FADD.FTZ R83, R18, R20 ;  /* 0x0000001412537221 */ /* 0x002fc40000010000 */
[----:B0-----:R-:W-:Y:S02]  /*2530*/  FADD.FTZ R18, R19, R21 ;  /* 0x0000001513127221 */ /* 0x001fe40000010000 */
[----:B------:R-:W-:Y:S02]  /*2540*/  FADD.FTZ R83, R83, R22 ;  /* 0x0000001653537221 */ /* 0x000fe40000010000 */
[----:B------:R-:W-:Y:S02]  /*2550*/  FADD.FTZ R18, R18, R23 ;  /* 0x0000001712127221 */ /* 0x000fe40000010000 */
[----:B--2---:R-:W-:Y:S01]  /*2560*/  FADD.FTZ R83, R83, R24 ;  /* 0x0000001853537221 */ /* 0x004fe20000010000 */
[----:B------:R-:W0:Y:S01]  /*2570*/  LDS.128 R20, [0x80] ;  /* 0x00008000ff147984 */ /* 0x000e220000000c00 */
[----:B------:R-:W-:Y:S02]  /*2580*/  FADD.FTZ R18, R18, R25 ;  /* 0x0000001912127221 */ /* 0x000fe40000010000 */
[----:B------:R-:W-:-:S02]  /*2590*/  FADD.FTZ R83, R83, R26 ;  /* 0x0000001a53537221 */ /* 0x000fc40000010000 */
[----:B------:R-:W-:Y:S02]  /*25a0*/  FADD.FTZ R18, R18, R27 ;  /* 0x0000001b12127221 */ /* 0x000fe40000010000 */
[----:B---3--:R-:W-:Y:S01]  /*25b0*/  FADD.FTZ R83, R83, R28 ;  /* 0x0000001c53537221 */ /* 0x008fe20000010000 */
[----:B------:R-:W1:Y:S01]  /*25c0*/  LDS.128 R24, [0x90] ;  /* 0x00009000ff187984 */ /* 0x000e620000000c00 */
[----:B------:R-:W-:Y:S02]  /*25d0*/  FADD.FTZ R18, R18, R29 ;  /* 0x0000001d12127221 */ /* 0x000fe40000010000 */
[----:B------:R-:W-:Y:S02]  /*25e0*/  FADD.FTZ R83, R83, R30 ;  /* 0x0000001e53537221 */ /* 0x000fe40000010000 */
[----:B------:R-:W-:Y:S02]  /*25f0*/  FADD.FTZ R18, R18, R31 ;  /* 0x0000001f12127221 */ /* 0x000fe40000010000 */
[----:B----4-:R-:W-:Y:S01]  /*2600*/  FADD.FTZ R83, R83, R32 ;  /* 0x0000002053537221 */ /* 0x010fe20000010000 */
[----:B------:R-:W2:Y:S01]  /*2610*/  LDS.128 R28, [0xa0] ;  /* 0x0000a000ff1c7984 */ /* 0x000ea20000000c00 */
[----:B------:R-:W-:-:S02]  /*2620*/  FADD.FTZ R18, R18, R33 ;  /* 0x0000002112127221 */ /* 0x000fc40000010000 */
[----:B------:R-:W-:Y:S02]  /*2630*/  FADD.FTZ R83, R83, R34 ;  /* 0x0000002253537221 */ /* 0x000fe40000010000 */
[----:B------:R-:W-:Y:S02]  /*2640*/  FADD.FTZ R32, R18, R35 ;  /* 0x0000002312207221 */ /* 0x000fe40000010000 */
[----:B-----5:R-:W-:Y:S01]  /*2650*/  FADD.FTZ R83, R83, R36 ;  /* 0x0000002453537221 */ /* 0x020fe20000010000 */
[----:B------:R-:W3:Y:S01]  /*2660*/  LDS.64 R18, [0xb0] ;  /* 0x0000b000ff127984 */ /* 0x000ee20000000a00 */
[----:B------:R-:W-:Y:S02]  /*2670*/  FADD.FTZ R32, R32, R37 ;  /* 0x0000002520207221 */ /* 0x000fe40000010000 */
[----:B------:R-:W-:Y:S02]  /*2680*/  FADD.FTZ R83, R83, R38 ;  /* 0x0000002653537221 */ /* 0x000fe40000010000 */
[----:B------:R-:W-:-:S02]  /*2690*/  FADD.FTZ R32, R32, R39 ;  /* 0x0000002720207221 */ /* 0x000fc40000010000 */
[----:B------:R-:W-:Y:S02]  /*26a0*/  FADD.FTZ R83, R83, R44 ;  /* 0x0000002c53537221 */ /* 0x000fe40000010000 */
[----:B------:R-:W-:Y:S02]  /*26b0*/  FADD.FTZ R32, R32, R45 ;  /* 0x0000002d20207221 */ /* 0x000fe40000010000 */
[----:B------:R-:W-:Y:S02]  /*26c0*/  FADD.FTZ R83, R83, R46 ;  /* 0x0000002e53537221 */ /* 0x000fe40000010000 */
[----:B------:R-:W-:Y:S02]  /*26d0*/  FADD.FTZ R32, R32, R47 ;  /* 0x0000002f20207221 */ /* 0x000fe40000010000 */
[----:B0-----:R-:W-:Y:S02]  /*26e0*/  FADD.FTZ R83, R83, R20 ;  /* 0x0000001453537221 */ /* 0x001fe40000010000 */
[----:B------:R-:W-:-:S02]  /*26f0*/  FADD.FTZ R32, R32, R21 ;  /* 0x0000001520207221 */ /* 0x000fc40000010000 */
[----:B------:R-:W-:Y:S02]  /*2700*/  FADD.FTZ R83, R83, R22 ;  /* 0x0000001653537221 */ /* 0x000fe40000010000 */
[----:B------:R-:W-:Y:S02]  /*2710*/  FADD.FTZ R32, R32, R23 ;  /* 0x0000001720207221 */ /* 0x000fe40000010000 */
[----:B-1----:R-:W-:Y:S02]  /*2720*/  FADD.FTZ R83, R83, R24 ;  /* 0x0000001853537221 */ /* 0x002fe40000010000 */
[----:B------:R-:W-:Y:S02]  /*2730*/  FADD.FTZ R32, R32, R25 ;  /* 0x0000001920207221 */ /* 0x000fe40000010000 */
        /* <DEDUP_REMOVED lines=8> */
.L_x_119:
[----:B------:R-:W-:Y:S05]  /*27c0*/  BSYNC B0 ;  /* 0x0000000000007941 */ /* 0x000fea0003800000 */
.L_x_118:
[----:B------:R-:W-:Y:S01]  /*27d0*/  BAR.SYNC.DEFER_BLOCKING 0x0 ;  /* 0x0000000000007b1d */ /* 0x000fe20000010000 */
[----:B------:R-:W-:Y:S01]  /*27e0*/  HFMA2.MMA R82, -RZ, RZ, 0, 2.384185791015625e-07 ;  /* 0x00000004ff527435 */ /* 0x000fe200000001ff */
[----:B------:R-:W-:-:S04]  /*27f0*/  SHF.L.U32 R83, R78, 0x4, RZ ;  /* 0x000000044e537819 */ /* 0x000fc800000006ff */
[----:B------:R-:W-:Y:S01]  /*2800*/  BSSY B0, `(.L_x_120) ;  /* 0x000013d000007945 */ /* 0x000fe20003800000 */
[----:B------:R-:W-:Y:S05]  /*2810*/  @P4 BRA `(.L_x_121) ;  /* 0x000013b000004947 */ /* 0x000fea0003800000 */
[----:B------:R-:W1:Y:S04]  /*2820*/  LDS.128 R44, [R83+0x170] ;  /* 0x00017000532c7984 */ /* 0x000e680000000c00 */
[----:B------:R-:W2:Y:S04]  /*2830*/  LDS.128 R28, [R83+0x210] ;  /* 0x00021000531c7984 */ /* 0x000ea80000000c00 */
[----:B------:R-:W3:Y:S04]  /*2840*/  LDS.128 R32, [R83+0x2b0] ;  /* 0x0002b00053207984 */ /* 0x000ee80000000c00 */
[----:B------:R-:W4:Y:S04]  /*2850*/  LDS.128 R24, [R83+0x350] ;  /* 0x0003500053187984 */ /* 0x000f280000000c00 */
[----:B------:R-:W5:Y:S04]  /*2860*/  LDS.128 R20, [R83+0x3f0] ;  /* 0x0003f00053147984 */ /* 0x000f680000000c00 */
        /* <DEDUP_REMOVED lines=14> */
[----:B------:R-:W2:Y:S01]  /*2950*/  LDS.128 R32, [R83+0x5d0] ;  /* 0x0005d00053207984 */ /* 0x000ea20000000c00 */
[----:B----4-:R-:W-:-:S02]  /*2960*/  FADD.FTZ R89, R89, R24 ;  /* 0x0000001859597221 */ /* 0x010fc40000010000 */
[----:B------:R-:W-:Y:S02]  /*2970*/  FADD.FTZ R24, R40, R25 ;  /* 0x0000001928187221 */ /* 0x000fe40000010000 */
[----:B------:R-:W-:Y:S02]  /*2980*/  FADD.FTZ R25, R41, R26 ;  /* 0x0000001a29197221 */ /* 0x000fe40000010000 */
[----:B------:R-:W3:Y:S01]  /*2990*/  LDS.128 R40, [R83+0x670] ;  /* 0x0006700053287984 */ /* 0x000ee20000000c00 */
[----:B------:R-:W-:Y:S02]  /*29a0*/  FADD.FTZ R88, R28, R27 ;  /* 0x0000001b1c587221 */ /* 0x000fe40000010000 */
[----:B-----5:R-:W-:Y:S01]  /*29b0*/  FADD.FTZ R89, R89, R20 ;  /* 0x0000001459597221 */ /* 0x020fe20000010000 */
[----:B------:R-:W4:Y:S01]  /*29c0*/  LDS.128 R28, [R83+0x710] ;  /* 0x00071000531c7984 */ /* 0x000f220000000c00 */
[----:B------:R-:W-:Y:S02]  /*29d0*/  FADD.FTZ R20, R24, R21 ;  /* 0x0000001518147221 */ /* 0x000fe40000010000 */
[----:B------:R-:W-:-:S02]  /*29e0*/  FADD.FTZ R21, R25, R22 ;  /* 0x0000001619157221 */ /* 0x000fc40000010000 */
[----:B------:R-:W5:Y:S01]  /*29f0*/  LDS.128 R24, [R83+0x7b0] ;  /* 0x0007b00053187984 */ /* 0x000f620000000c00 */
        /* <DEDUP_REMOVED lines=10> */
[----:B------:R-:W-:Y:S02]  /*2aa0*/  FADD.FTZ R88, R88, R47 ;  /* 0x0000002f58587221 */ /* 0x000fe40000010000 */
[----:B--2---:R-:W-:Y:S02]  /*2ab0*/  FADD.FTZ R89, R89, R32 ;  /* 0x0000002059597221 */ /* 0x004fe40000010000 */
[----:B------:R-:W-:-:S02]  /*2ac0*/  FADD.FTZ R44, R44, R33 ;  /* 0x000000212c2c7221 */ /* 0x000fc40000010000 */
[----:B------:R-:W-:Y:S02]  /*2ad0*/  FADD.FTZ R45, R45, R34 ;  /* 0x000000222d2d7221 */ /* 0x000fe40000010000 */
[----:B------:R-:W-:Y:S02]  /*2ae0*/  FADD.FTZ R88, R88, R35 ;  /* 0x0000002358587221 */ /* 0x000fe40000010000 */
[----:B---3--:R-:W-:Y:S01]  /*2af0*/  FADD.FTZ R89, R89, R40 ;  /* 0x0000002859597221 */ /* 0x008fe20000010000 */
[----:B------:R-:W-:Y:S01]  /*2b00*/  LDS.128 R32, [R83+0xad0] ;  /* 0x000ad00053207984 */ /* 0x000fe20000000c00 */
[----:B------:R-:W-:Y:S02]  /*2b10*/  FADD.FTZ R44, R44, R41 ;  /* 0x000000292c2c7221 */ /* 0x000fe40000010000 */
[----:B------:R-:W-:Y:S02]  /*2b20*/  FADD.FTZ R45, R45, R42 ;  /* 0x0000002a2d2d7221 */ /* 0x000fe40000010000 */
[----:B------:R-:W-:-:S02]  /*2b30*/  FADD.FTZ R88, R88, R43 ;  /* 0x0000002b58587221 */ /* 0x000fc40000010000 */
[----:B------:R-:W2:Y:S01]  /*2b40*/  LDS.128 R40, [R83+0x990] ;  /* 0x0009900053287984 */ /* 0x000ea20000000c00 */
[----:B----4-:R-:W-:Y:S02]  /*2b50*/  FADD.FTZ R89, R89, R28 ;  /* 0x0000001c59597221 */ /* 0x010fe40000010000 */
[----:B------:R-:W-:Y:S02]  /*2b60*/  FADD.FTZ R28, R44, R29 ;  /* 0x0000001d2c1c7221 */ /* 0x000fe40000010000 */
[----:B------:R-:W-:Y:S02]  /*2b70*/  FADD.FTZ R29, R45, R30 ;  /* 0x0000001e2d1d7221 */ /* 0x000fe40000010000 */
[----:B------:R-:W3:Y:S01]  /*2b80*/  LDS.128 R44, [R83+0xa30] ;  /* 0x000a3000532c7984 */ /* 0x000ee20000000c00 */
[----:B-----5:R-:W-:Y:S02]  /*2b90*/  FADD.FTZ R89, R89, R24 ;  /* 0x0000001859597221 */ /* 0x020fe40000010000 */
[----:B------:R-:W-:-:S02]  /*2ba0*/  FADD.FTZ R28, R28, R25 ;  /* 0x000000191c1c7221 */ /* 0x000fc40000010000 */
[----:B0-----:R-:W-:Y:S02]  /*2bb0*/  FADD.FTZ R89, R89, R20 ;  /* 0x0000001459597221 */ /* 0x001fe40000010000 */
[----:B------:R-:W-:Y:S02]  /*2bc0*/  FADD.FTZ R88, R88, R31 ;  /* 0x0000001f58587221 */ /* 0x000fe40000010000 */
[----:B------:R-:W-:Y:S02]  /*2bd0*/  FADD.FTZ R25, R29, R26 ;  /* 0x0000001a1d197221 */ /* 0x000fe40000010000 */
[----:B------:R-:W-:Y:S02]  /*2be0*/  FADD.FTZ R20, R28, R21 ;  /* 0x000000151c147221 */ /* 0x000fe40000010000 */
[----:B------:R-:W0:Y:S01]  /*2bf0*/  LDS.128 R28, [R83+0xb70] ;  /* 0x000b7000531c7984 */ /* 0x000e220000000c00 */
[----:B------:R-:W-:Y:S02]  /*2c00*/  FADD.FTZ R21, R25, R22 ;  /* 0x0000001619157221 */ /* 0x000fe40000010000 */
[----:B------:R-:W-:-:S02]  /*2c10*/  FADD.FTZ R88, R88, R27 ;  /* 0x0000001b58587221 */ /* 0x000fc40000010000 */
[----:B------:R-:W4:Y:S01]  /*2c20*/  LDS.128 R24, [R83+0xc10] ;  /* 0x000c100053187984 */ /* 0x000f220000000c00 */
[----:B-1----:R-:W-:Y:S02]  /*2c30*/  FADD.FTZ R89, R89, R36 ;  /* 0x0000002459597221 */ /* 0x002fe40000010000 */
[----:B------:R-:W-:Y:S02]  /*2c40*/  FADD.FTZ R36, R20, R37 ;  /* 0x0000002514247221 */ /* 0x000fe40000010000 */
[----:B------:R-:W-:Y:S02]  /*2c50*/  FADD.FTZ R88, R88, R23 ;  /* 0x0000001758587221 */ /* 0x000fe40000010000 */
[----:B------:R-:W-:Y:S02]  /*2c60*/  FADD.FTZ R37, R21, R38 ;  /* 0x0000002615257221 */ /* 0x000fe40000010000 */
[----:B------:R-:W1:Y:S01]  /*2c70*/  LDS.128 R20, [R83+0xcb0] ;  /* 0x000cb00053147984 */ /* 0x000e620000000c00 */
[----:B------:R-:W-:-:S02]  /*2c80*/  FADD.FTZ R88, R88, R39 ;  /* 0x0000002758587221 */ /* 0x000fc40000010000 */
[----:B--2---:R-:W-:Y:S02]  /*2c90*/  FADD.FTZ R36, R36, R41 ;  /* 0x0000002924247221 */ /* 0x004fe40000010000 */
[----:B------:R-:W-:Y:S02]  /*2ca0*/  FADD.FTZ R37, R37, R42 ;  /* 0x0000002a25257221 */ /* 0x000fe40000010000 */
[----:B------:R-:W-:Y:S02]  /*2cb0*/  FADD.FTZ R89, R89, R40 ;  /* 0x0000002859597221 */ /* 0x000fe40000010000 */
[----:B------:R-:W-:Y:S02]  /*2cc0*/  FADD.FTZ R88, R88, R43 ;  /* 0x0000002b58587221 */ /* 0x000fe40000010000 */
[----:B---3--:R-:W-:Y:S02]  /*2cd0*/  FADD.FTZ R40, R36, R45 ;  /* 0x0000002d24287221 */ /* 0x008fe40000010000 */
[----:B------:R-:W-:-:S02]  /*2ce0*/  FADD.FTZ R41, R37, R46 ;  /* 0x0000002e25297221 */ /* 0x000fc40000010000 */
[----:B------:R-:W2:Y:S01]  /*2cf0*/  LDS.128 R36, [R83+0xd50] ;  /* 0x000d500053247984 */ /* 0x000ea20000000c00 */
[----:B------:R-:W-:Y:S02]  /*2d00*/  FADD.FTZ R89, R89, R44 ;  /* 0x0000002c59597221 */ /* 0x000fe40000010000 */
[----:B------:R-:W-:Y:S02]  /*2d10*/  FADD.FTZ R88, R88, R47 ;  /* 0x0000002f58587221 */ /* 0x000fe40000010000 */
[----:B------:R-:W3:Y:S01]  /*2d20*/  LDS.128 R44, [R83+0xdf0] ;  /* 0x000df000532c7984 */ /* 0x000ee20000000c00 */
[----:B------:R-:W-:Y:S02]  /*2d30*/  FADD.FTZ R89, R89, R32 ;  /* 0x0000002059597221 */ /* 0x000fe40000010000 */
[----:B------:R-:W-:Y:S02]  /*2d40*/  FADD.FTZ R40, R40, R33 ;  /* 0x0000002128287221 */ /* 0x000fe40000010000 */
[----:B------:R-:W-:-:S02]  /*2d50*/  FADD.FTZ R41, R41, R34 ;  /* 0x0000002229297221 */ /* 0x000fc40000010000 */
[----:B------:R-:W-:Y:S02]  /*2d60*/  FADD.FTZ R88, R88, R35 ;  /* 0x0000002358587221 */ /* 0x000fe40000010000 */
[----:B------:R-:W5:Y:S01]  /*2d70*/  LDS.128 R32, [R83+0xe90] ;  /* 0x000e900053207984 */ /* 0x000f620000000c00 */
[----:B0-----:R-:W-:Y:S02]  /*2d80*/  FADD.FTZ R89, R89, R28 ;  /* 0x0000001c59597221 */ /* 0x001fe40000010000 */
[----:B------:R-:W-:Y:S02]  /*2d90*/  FADD.FTZ R40, R40, R29 ;  /* 0x0000001d28287221 */ /* 0x000fe40000010000 */
[----:B------:R-:W-:Y:S02]  /*2da0*/  FADD.FTZ R41, R41, R30 ;  /* 0x0000001e29297221 */ /* 0x000fe40000010000 */
[----:B------:R-:W-:Y:S02]  /*2db0*/  FADD.FTZ R88, R88, R31 ;  /* 0x0000001f58587221 */ /* 0x000fe40000010000 */
[----:B------:R-:W0:Y:S01]  /*2dc0*/  LDS.128 R28, [R83+0xf30] ;  /* 0x000f3000531c7984 */ /* 0x000e220000000c00 */
[----:B----4-:R-:W-:-:S02]  /*2dd0*/  FADD.FTZ R89, R89, R24 ;  /* 0x0000001859597221 */ /* 0x010fc40000010000 */
[----:B------:R-:W-:Y:S02]  /*2de0*/  FADD.FTZ R40, R40, R25 ;  /* 0x0000001928287221 */ /* 0x000fe40000010000 */
[----:B------:R-:W-:Y:S02]  /*2df0*/  FADD.FTZ R41, R41, R26 ;  /* 0x0000001a29297221 */ /* 0x000fe40000010000 */
[----:B------:R-:W-:Y:S02]  /*2e00*/  FADD.FTZ R88, R88, R27 ;  /* 0x0000001b58587221 */ /* 0x000fe40000010000 */
[----:B------:R-:W4:Y:S01]  /*2e10*/  LDS.128 R24, [R83+0xfd0] ;  /* 0x000fd00053187984 */ /* 0x000f220000000c00 */
[----:B-1----:R-:W-:Y:S02]  /*2e20*/  FADD.FTZ R89, R89, R20 ;  /* 0x0000001459597221 */ /* 0x002fe40000010000 */
[----:B------:R-:W-:Y:S02]  /*2e30*/  FADD.FTZ R20, R40, R21 ;  /* 0x0000001528147221 */ /* 0x000fe40000010000 */
[----:B------:R-:W-:-:S02]  /*2e40*/  FADD.FTZ R21, R41, R22 ;  /* 0x0000001629157221 */ /* 0x000fc40000010000 */
[----:B------:R-:W1:Y:S01]  /*2e50*/  LDS.128 R40, [R83+0x1070] ;  /* 0x0010700053287984 */ /* 0x000e620000000c00 */
[----:B------:R-:W-:Y:S02]  /*2e60*/  FADD.FTZ R88, R88, R23 ;  /* 0x0000001758587221 */ /* 0x000fe40000010000 */
[----:B--2---:R-:W-:Y:S02]  /*2e70*/  FADD.FTZ R89, R89, R36 ;  /* 0x0000002459597221 */ /* 0x004fe40000010000 */
[----:B------:R-:W-:Y:S02]  /*2e80*/  FADD.FTZ R20, R20, R37 ;  /* 0x0000002514147221 */ /* 0x000fe40000010000 */
[----:B------:R-:W-:Y:S02]  /*2e90*/  FADD.FTZ R21, R21, R38 ;  /* 0x0000002615157221 */ /* 0x000fe40000010000 */
[----:B------:R-:W-:Y:S02]  /*2ea0*/  FADD.FTZ R88, R88, R39 ;  /* 0x0000002758587221 */ /* 0x000fe40000010000 */
[----:B---3--:R-:W-:Y:S01]  /*2eb0*/  FADD.FTZ R89, R89, R44 ;  /* 0x0000002c59597221 */ /* 0x008fe20000010000 */
[----:B------:R-:W-:Y:S01]  /*2ec0*/  LDS.128 R36, [R83+0x1250] ;  /* 0x0012500053247984 */ /* 0x000fe20000000c00 */
[----:B------:R-:W-:-:S02]  /*2ed0*/  FADD.FTZ R20, R20, R45 ;  /* 0x0000002d14147221 */ /* 0x000fc40000010000 */
[----:B------:R-:W-:Y:S02]  /*2ee0*/  FADD.FTZ R21, R21, R46 ;  /* 0x0000002e15157221 */ /* 0x000fe40000010000 */
[----:B------:R-:W-:Y:S02]  /*2ef0*/  FADD.FTZ R88, R88, R47 ;  /* 0x0000002f58587221 */ /* 0x000fe40000010000 */
[----:B------:R-:W2:Y:S01]  /*2f00*/  LDS.128 R44, [R83+0x1110] ;  /* 0x00111000532c7984 */ /* 0x000ea20000000c00 */
[----:B-----5:R-:W-:Y:S02]  /*2f10*/  FADD.FTZ R89, R89, R32 ;  /* 0x0000002059597221 */ /* 0x020fe40000010000 */
[----:B------:R-:W-:Y:S02]  /*2f20*/  FADD.FTZ R32, R20, R33 ;  /* 0x0000002114207221 */ /* 0x000fe40000010000 */
[----:B------:R-:W-:Y:S02]  /*2f30*/  FADD.FTZ R33, R21, R34 ;  /* 0x0000002215217221 */ /* 0x000fe40000010000 */
[----:B------:R-:W3:Y:S01]  /*2f40*/  LDS.128 R20, [R83+0x11b0] ;  /* 0x0011b00053147984 */ /* 0x000ee20000000c00 */
[----:B------:R-:W-:-:S02]  /*2f50*/  FADD.FTZ R88, R88, R35 ;  /* 0x0000002358587221 */ /* 0x000fc40000010000 */
[----:B0-----:R-:W-:Y:S02]  /*2f60*/  FADD.FTZ R89, R89, R28 ;  /* 0x0000001c59597221 */ /* 0x001fe40000010000 */
[----:B------:R-:W-:Y:S02]  /*2f70*/  FADD.FTZ R32, R32, R29 ;  /* 0x0000001d20207221 */ /* 0x000fe40000010000 */
[----:B------:R-:W-:Y:S02]  /*2f80*/  FADD.FTZ R33, R33, R30 ;  /* 0x0000001e21217221 */ /* 0x000fe40000010000 */
[----:B------:R-:W-:Y:S02]  /*2f90*/  FADD.FTZ R88, R88, R31 ;  /* 0x0000001f58587221 */ /* 0x000fe40000010000 */
[----:B------:R-:W0:Y:S01]  /*2fa0*/  LDS.128 R28, [R83+0x12f0] ;  /* 0x0012f000531c7984 */ /* 0x000e220000000c00 */
[----:B----4-:R-:W-:Y:S02]  /*2fb0*/  FADD.FTZ R89, R89, R24 ;  /* 0x0000001859597221 */ /* 0x010fe40000010000 */
[----:B------:R-:W-:-:S02]  /*2fc0*/  FADD.FTZ R32, R32, R25 ;  /* 0x0000001920207221 */ /* 0x000fc40000010000 */
[----:B------:R-:W-:Y:S02]  /*2fd0*/  FADD.FTZ R33, R33, R26 ;  /* 0x0000001a21217221 */ /* 0x000fe40000010000 */
[----:B------:R-:W-:Y:S02]  /*2fe0*/  FADD.FTZ R88, R88, R27 ;  /* 0x0000001b58587221 */ /* 0x000fe40000010000 */
[----:B------:R-:W4:Y:S01]  /*2ff0*/  LDS.128 R24, [R83+0x1390] ;  /* 0x0013900053187984 */ /* 0x000f220000000c00 */
[----:B-1----:R-:W-:Y:S02]  /*3000*/  FADD.FTZ R89, R89, R40 ;  /* 0x0000002859597221 */ /* 0x002fe40000010000 */
        /* <DEDUP_REMOVED lines=11> */
[----:B------:R-:W2:Y:S01]  /*30c0*/  LDS.128 R40, [R83+0x14d0] ;  /* 0x0014d00053287984 */ /* 0x000ea20000000c00 */
[----:B------:R-:W-:Y:S02]  /*30d0*/  FADD.FTZ R89, R89, R36 ;  /* 0x0000002459597221 */ /* 0x000fe40000010000 */
[----:B------:R-:W-:Y:S02]  /*30e0*/  FADD.FTZ R36, R20, R37 ;  /* 0x0000002514247221 */ /* 0x000fe40000010000 */
[----:B------:R-:W-:Y:S02]  /*30f0*/  FADD.FTZ R88, R88, R23 ;  /* 0x0000001758587221 */ /* 0x000fe40000010000 */
[----:B------:R-:W3:Y:S01]  /*3100*/  LDS.128 R20, [R83+0x1570] ;  /* 0x0015700053147984 */ /* 0x000ee20000000c00 */
[----:B0-----:R-:W-:-:S02]  /*3110*/  FADD.FTZ R89, R89, R28 ;  /* 0x0000001c59597221 */ /* 0x001fc40000010000 */
[----:B------:R-:W-:Y:S02]  /*3120*/  FADD.FTZ R28, R36, R29 ;  /* 0x0000001d241c7221 */ /* 0x000fe40000010000 */
[----:B------:R-:W-:Y:S02]  /*3130*/  FADD.FTZ R45, R45, R38 ;  /* 0x000000262d2d7221 */ /* 0x000fe40000010000 */
[----:B------:R-:W-:Y:S02]  /*3140*/  FADD.FTZ R88, R88, R39 ;  /* 0x0000002758587221 */ /* 0x000fe40000010000 */
[----:B------:R-:W0:Y:S01]  /*3150*/  LDS.128 R36, [R83+0x1610] ;  /* 0x0016100053247984 */ /* 0x000e220000000c00 */
[----:B------:R-:W-:Y:S02]  /*3160*/  FADD.FTZ R45, R45, R30 ;  /* 0x0000001e2d2d7221 */ /* 0x000fe40000010000 */
[----:B------:R-:W-:Y:S02]  /*3170*/  FADD.FTZ R88, R88, R31 ;  /* 0x0000001f58587221 */ /* 0x000fe40000010000 */
[----:B----4-:R-:W-:-:S02]  /*3180*/  FADD.FTZ R44, R28, R25 ;  /* 0x000000191c2c7221 */ /* 0x010fc40000010000 */
[----:B------:R-:W4:Y:S01]  /*3190*/  LDS.128 R28, [R83+0x16b0] ;  /* 0x0016b000531c7984 */ /* 0x000f220000000c00 */
[----:B------:R-:W-:Y:S02]  /*31a0*/  FADD.FTZ R89, R89, R24 ;  /* 0x0000001859597221 */ /* 0x000fe40000010000 */
[----:B------:R-:W-:Y:S02]  /*31b0*/  FADD.FTZ R45, R45, R26 ;  /* 0x0000001a2d2d7221 */ /* 0x000fe40000010000 */
[----:B------:R-:W-:Y:S02]  /*31c0*/  FADD.FTZ R88, R88, R27 ;  /* 0x0000001b58587221 */ /* 0x000fe40000010000 */
[----:B------:R-:W5:Y:S01]  /*31d0*/  LDS.128 R24, [R83+0x1750] ;  /* 0x0017500053187984 */ /* 0x000f620000000c00 */
[----:B-1----:R-:W-:Y:S02]  /*31e0*/  FADD.FTZ R89, R89, R32 ;  /* 0x0000002059597221 */ /* 0x002fe40000010000 */
[----:B------:R-:W-:-:S02]  /*31f0*/  FADD.FTZ R32, R44, R33 ;  /* 0x000000212c207221 */ /* 0x000fc40000010000 */
[----:B------:R-:W-:Y:S02]  /*3200*/  FADD.FTZ R33, R45, R34 ;  /* 0x000000222d217221 */ /* 0x000fe40000010000 */
[----:B------:R-:W1:Y:S01]  /*3210*/  LDS.128 R44, [R83+0x17f0] ;  /* 0x0017f000532c7984 */ /* 0x000e620000000c00 */
[----:B------:R-:W-:Y:S02]  /*3220*/  FADD.FTZ R88, R88, R35 ;  /* 0x0000002358587221 */ /* 0x000fe40000010000 */
[----:B--2---:R-:W-:Y:S02]  /*3230*/  FADD.FTZ R89, R89, R40 ;  /* 0x0000002859597221 */ /* 0x004fe40000010000 */
[----:B------:R-:W-:Y:S02]  /*3240*/  FADD.FTZ R40, R32, R41 ;  /* 0x0000002920287221 */ /* 0x000fe40000010000 */
[----:B------:R-:W-:Y:S02]  /*3250*/  FADD.FTZ R41, R33, R42 ;  /* 0x0000002a21297221 */ /* 0x000fe40000010000 */
[----:B------:R-:W-:Y:S01]  /*3260*/  FADD.FTZ R88, R88, R43 ;  /* 0x0000002b58587221 */ /* 0x000fe20000010000 */
[----:B------:R-:W2:Y:S01]  /*3270*/  LDS.128 R32, [R83+0x1890] ;  /* 0x0018900053207984 */ /* 0x000ea20000000c00 */
[----:B---3--:R-:W-:-:S02]  /*3280*/  FADD.FTZ R89, R89, R20 ;  /* 0x0000001459597221 */ /* 0x008fc40000010000 */
[----:B------:R-:W-:Y:S02]  /*3290*/  FADD.FTZ R40, R40, R21 ;  /* 0x0000001528287221 */ /* 0x000fe40000010000 */
[----:B------:R-:W-:Y:S02]  /*32a0*/  FADD.FTZ R41, R41, R22 ;  /* 0x0000001629297221 */ /* 0x000fe40000010000 */
[----:B------:R-:W-:Y:S02]  /*32b0*/  FADD.FTZ R88, R88, R23 ;  /* 0x0000001758587221 */ /* 0x000fe40000010000 */
[----:B------:R-:W3:Y:S01]  /*32c0*/  LDS.128 R20, [R83+0x1930] ;  /* 0x0019300053147984 */ /* 0x000ee20000000c00 */
[----:B0-----:R-:W-:Y:S02]  /*32d0*/  FADD.FTZ R89, R89, R36 ;  /* 0x0000002459597221 */ /* 0x001fe40000010000 */
[----:B------:R-:W-:Y:S02]  /*32e0*/  FADD.FTZ R40, R40, R37 ;  /* 0x0000002528287221 */ /* 0x000fe40000010000 */
[----:B------:R-:W-:-:S02]  /*32f0*/  FADD.FTZ R41, R41, R38 ;  /* 0x0000002629297221 */ /* 0x000fc40000010000 */
[----:B------:R-:W-:Y:S02]  /*3300*/  FADD.FTZ R88, R88, R39 ;  /* 0x0000002758587221 */ /* 0x000fe40000010000 */
[----:B------:R-:W0:Y:S01]  /*3310*/  LDS.128 R36, [R83+0x19d0] ;  /* 0x0019d00053247984 */ /* 0x000e220000000c00 */
[----:B----4-:R-:W-:Y:S02]  /*3320*/  FADD.FTZ R89, R89, R28 ;  /* 0x0000001c59597221 */ /* 0x010fe40000010000 */
[----:B------:R-:W-:Y:S02]  /*3330*/  FADD.FTZ R40, R40, R29 ;  /* 0x0000001d28287221 */ /* 0x000fe40000010000 */
[----:B------:R-:W-:Y:S02]  /*3340*/  FADD.FTZ R41, R41, R30 ;  /* 0x0000001e29297221 */ /* 0x000fe40000010000 */
[----:B------:R-:W-:Y:S02]  /*3350*/  FADD.FTZ R88, R88, R31 ;  /* 0x0000001f58587221 */ /* 0x000fe40000010000 */
[----:B------:R-:W4:Y:S01]  /*3360*/  LDS.128 R28, [R83+0x1a70] ;  /* 0x001a7000531c7984 */ /* 0x000f220000000c00 */
[----:B-----5:R-:W-:-:S02]  /*3370*/  FADD.FTZ R89, R89, R24 ;  /* 0x0000001859597221 */ /* 0x020fc40000010000 */
[----:B------:R-:W-:Y:S02]  /*3380*/  FADD.FTZ R24, R40, R25 ;  /* 0x0000001928187221 */ /* 0x000fe40000010000 */
[----:B------:R-:W-:Y:S02]  /*3390*/  FADD.FTZ R25, R41, R26 ;  /* 0x0000001a29197221 */ /* 0x000fe40000010000 */
[----:B------:R-:W5:Y:S01]  /*33a0*/  LDS.128 R40, [R83+0x1b10] ;  /* 0x001b100053287984 */ /* 0x000f620000000c00 */
[----:B-1----:R-:W-:Y:S02]  /*33b0*/  FADD.FTZ R89, R89, R44 ;  /* 0x0000002c59597221 */ /* 0x002fe40000010000 */
[----:B------:R-:W-:Y:S02]  /*33c0*/  FADD.FTZ R44, R24, R45 ;  /* 0x0000002d182c7221 */ /* 0x000fe40000010000 */
        /* <DEDUP_REMOVED lines=27> */
[----:B------:R-:W-:Y:S02]  /*3580*/  FADD.FTZ R88, R88, R43 ;  /* 0x0000002b58587221 */ /* 0x000fe40000010000 */
[----:B------:R-:W5:Y:S01]  /*3590*/  LDS.128 R40, [R83+0x1ed0] ;  /* 0x001ed00053287984 */ /* 0x000f620000000c00 */
[----:B-1----:R-:W-:Y:S02]  /*35a0*/  FADD.FTZ R91, R89, R24 ;  /* 0x00000018595b7221 */ /* 0x002fe40000010000 */
[----:B------:R-:W-:Y:S02]  /*35b0*/  FADD.FTZ R24, R44, R25 ;  /* 0x000000192c187221 */ /* 0x000fe40000010000 */
[----:B------:R-:W-:-:S02]  /*35c0*/  FADD.FTZ R89, R45, R26 ;  /* 0x0000001a2d597221 */ /* 0x000fc40000010000 */
[----:B------:R-:W1:Y:S01]  /*35d0*/  LDS.128 R44, [R83+0x1f70] ;  /* 0x001f7000532c7984 */ /* 0x000e620000000c00 */
[----:B--2---:R-:W-:Y:S02]  /*35e0*/  FADD.FTZ R91, R91, R32 ;  /* 0x000000205b5b7221 */ /* 0x004fe40000010000 */
[----:B------:R-:W-:Y:S02]  /*35f0*/  FADD.FTZ R88, R88, R27 ;  /* 0x0000001b58587221 */ /* 0x000fe40000010000 */
[----:B------:R-:W-:Y:S02]  /*3600*/  FADD.FTZ R32, R24, R33 ;  /* 0x0000002118207221 */ /* 0x000fe40000010000 */
[----:B---3--:R-:W-:Y:S01]  /*3610*/  FADD.FTZ R91, R91, R20 ;  /* 0x000000145b5b7221 */ /* 0x008fe20000010000 */
[----:B------:R-:W2:Y:S01]  /*3620*/  LDS.128 R24, [R83+0x2010] ;  /* 0x0020100053187984 */ /* 0x000ea20000000c00 */
[----:B------:R-:W-:Y:S02]  /*3630*/  FADD.FTZ R88, R88, R35 ;  /* 0x0000002358587221 */ /* 0x000fe40000010000 */
[----:B------:R-:W-:-:S02]  /*3640*/  FADD.FTZ R32, R32, R21 ;  /* 0x0000001520207221 */ /* 0x000fc40000010000 */
[----:B------:R-:W-:Y:S02]  /*3650*/  FADD.FTZ R89, R89, R34 ;  /* 0x0000002259597221 */ /* 0x000fe40000010000 */
        /* <DEDUP_REMOVED lines=8> */
[----:B------:R-:W-:Y:S01]  /*36e0*/  FADD.FTZ R89, R89, R38 ;  /* 0x0000002659597221 */ /* 0x000fe20000010000 */
[----:B------:R-:W3:Y:S01]  /*36f0*/  LDS.128 R32, [R83+0x2150] ;  /* 0x0021500053207984 */ /* 0x000ee20000000c00 */
[----:B------:R-:W-:Y:S02]  /*3700*/  FADD.FTZ R88, R88, R31 ;  /* 0x0000001f58587221 */ /* 0x000fe40000010000 */
[----:B-----5:R-:W-:Y:S02]  /*3710*/  FADD.FTZ R36, R28, R41 ;  /* 0x000000291c247221 */ /* 0x020fe40000010000 */
[----:B------:R-:W-:-:S02]  /*3720*/  FADD.FTZ R89, R89, R30 ;  /* 0x0000001e59597221 */ /* 0x000fc40000010000 */
[----:B------:R-:W4:Y:S01]  /*3730*/  LDS.128 R28, [R83+0x21f0] ;  /* 0x0021f000531c7984 */ /* 0x000f220000000c00 */
[----:B------:R-:W-:Y:S02]  /*3740*/  FADD.FTZ R90, R88, R43 ;  /* 0x0000002b585a7221 */ /* 0x000fe40000010000 */
[----:B------:R-:W-:Y:S02]  /*3750*/  FADD.FTZ R91, R91, R40 ;  /* 0x000000285b5b7221 */ /* 0x000fe40000010000 */
[----:B------:R-:W-:Y:S02]  /*3760*/  FADD.FTZ R89, R89, R42 ;  /* 0x0000002a59597221 */ /* 0x000fe40000010000 */
[----:B-1----:R-:W-:Y:S01]  /*3770*/  FADD.FTZ R88, R36, R45 ;  /* 0x0000002d24587221 */ /* 0x002fe20000010000 */
[----:B------:R-:W-:Y:S01]  /*3780*/  LDS.128 R40, [R83+0x23d0] ;  /* 0x0023d00053287984 */ /* 0x000fe20000000c00 */
[----:B------:R-:W-:Y:S02]  /*3790*/  FADD.FTZ R91, R91, R44 ;  /* 0x0000002c5b5b7221 */ /* 0x000fe40000010000 */
[----:B------:R-:W-:Y:S01]  /*37a0*/  FADD.FTZ R89, R89, R46 ;  /* 0x0000002e59597221 */ /* 0x000fe20000010000 */
[----:B------:R-:W1:Y:S01]  /*37b0*/  LDS.128 R36, [R83+0x2290] ;  /* 0x0022900053247984 */ /* 0x000e620000000c00 */
[----:B------:R-:W-:-:S02]  /*37c0*/  FADD.FTZ R90, R90, R47 ;  /* 0x0000002f5a5a7221 */ /* 0x000fc40000010000 */
[----:B--2---:R-:W-:Y:S01]  /*37d0*/  FADD.FTZ R91, R91, R24 ;  /* 0x000000185b5b7221 */ /* 0x004fe20000010000 */
[----:B------:R-:W2:Y:S01]  /*37e0*/  LDS.128 R44, [R83+0x2330] ;  /* 0x00233000532c7984 */ /* 0x000ea20000000c00 */
[----:B------:R-:W-:Y:S02]  /*37f0*/  FADD.FTZ R88, R88, R25 ;  /* 0x0000001958587221 */ /* 0x000fe40000010000 */
[----:B------:R-:W-:Y:S02]  /*3800*/  FADD.FTZ R89, R89, R26 ;  /* 0x0000001a59597221 */ /* 0x000fe40000010000 */
[----:B------:R-:W-:Y:S02]  /*3810*/  FADD.FTZ R90, R90, R27 ;  /* 0x0000001b5a5a7221 */ /* 0x000fe40000010000 */
[----:B------:R-:W-:Y:S01]  /*3820*/  LDS.128 R24, [R83+0x2510] ;  /* 0x0025100053187984 */ /* 0x000fe20000000c00 */
[----:B0-----:R-:W-:Y:S02]  /*3830*/  FADD.FTZ R91, R91, R20 ;  /* 0x000000145b5b7221 */ /* 0x001fe40000010000 */
[----:B------:R-:W-:-:S02]  /*3840*/  FADD.FTZ R88, R88, R21 ;  /* 0x0000001558587221 */ /* 0x000fc40000010000 */
[----:B------:R-:W-:Y:S02]  /*3850*/  FADD.FTZ R89, R89, R22 ;  /* 0x0000001659597221 */ /* 0x000fe40000010000 */
[----:B------:R-:W-:Y:S02]  /*3860*/  FADD.FTZ R90, R90, R23 ;  /* 0x000000175a5a7221 */ /* 0x000fe40000010000 */
[----:B------:R-:W0:Y:S01]  /*3870*/  LDS.128 R20, [R83+0x2470] ;  /* 0x0024700053147984 */ /* 0x000e220000000c00 */
[----:B---3--:R-:W-:Y:S02]  /*3880*/  FADD.FTZ R91, R91, R32 ;  /* 0x000000205b5b7221 */ /* 0x008fe40000010000 */
[----:B------:R-:W-:Y:S02]  /*3890*/  FADD.FTZ R88, R88, R33 ;  /* 0x0000002158587221 */ /* 0x000fe40000010000 */
[----:B------:R-:W-:Y:S02]  /*38a0*/  FADD.FTZ R89, R89, R34 ;  /* 0x0000002259597221 */ /* 0x000fe40000010000 */
[----:B------:R-:W-:-:S02]  /*38b0*/  FADD.FTZ R90, R90, R35 ;  /* 0x000000235a5a7221 */ /* 0x000fc40000010000 */
[----:B----4-:R-:W-:Y:S01]  /*38c0*/  FADD.FTZ R91, R91, R28 ;  /* 0x0000001c5b5b7221 */ /* 0x010fe20000010000 */
[----:B------:R-:W3:Y:S01]  /*38d0*/  LDS.128 R32, [R83+0x25b0] ;  /* 0x0025b00053207984 */ /* 0x000ee20000000c00 */
[----:B------:R-:W-:Y:S02]  /*38e0*/  FADD.FTZ R88, R88, R29 ;  /* 0x0000001d58587221 */ /* 0x000fe40000010000 */
[----:B------:R-:W-:Y:S02]  /*38f0*/  FADD.FTZ R89, R89, R30 ;  /* 0x0000001e59597221 */ /* 0x000fe40000010000 */
[----:B------:R-:W-:Y:S02]  /*3900*/  FADD.FTZ R90, R90, R31 ;  /* 0x0000001f5a5a7221 */ /* 0x000fe40000010000 */
[----:B------:R-:W4:Y:S01]  /*3910*/  LDS.128 R28, [R83+0x2650] ;  /* 0x00265000531c7984 */ /* 0x000f220000000c00 */
[----:B-1----:R-:W-:Y:S02]  /*3920*/  FADD.FTZ R91, R91, R36 ;  /* 0x000000245b5b7221 */ /* 0x002fe40000010000 */
[----:B------:R-:W-:-:S02]  /*3930*/  FADD.FTZ R88, R88, R37 ;  /* 0x0000002558587221 */ /* 0x000fc40000010000 */
[----:B------:R-:W-:Y:S02]  /*3940*/  FADD.FTZ R89, R89, R38 ;  /* 0x0000002659597221 */ /* 0x000fe40000010000 */
[----:B------:R-:W-:Y:S02]  /*3950*/  FADD.FTZ R90, R90, R39 ;  /* 0x000000275a5a7221 */ /* 0x000fe40000010000 */
[----:B--2---:R-:W-:Y:S01]  /*3960*/  FADD.FTZ R91, R91, R44 ;  /* 0x0000002c5b5b7221 */ /* 0x004fe20000010000 */
[----:B------:R-:W1:Y:S01]  /*3970*/  LDS.128 R36, [R83+0x26f0] ;  /* 0x0026f00053247984 */ /* 0x000e620000000c00 */
[----:B------:R-:W-:Y:S02]  /*3980*/  FADD.FTZ R88, R88, R45 ;  /* 0x0000002d58587221 */ /* 0x000fe40000010000 */
[----:B------:R-:W-:Y:S02]  /*3990*/  FADD.FTZ R45, R89, R46 ;  /* 0x0000002e592d7221 */ /* 0x000fe40000010000 */
[----:B------:R-:W-:-:S02]  /*39a0*/  FADD.FTZ R90, R90, R47 ;  /* 0x0000002f5a5a7221 */ /* 0x000fc40000010000 */
[----:B------:R-:W-:Y:S02]  /*39b0*/  FADD.FTZ R89, R91, R40 ;  /* 0x000000285b597221 */ /* 0x000fe40000010000 */
[----:B------:R-:W-:Y:S02]  /*39c0*/  FADD.FTZ R88, R88, R41 ;  /* 0x0000002958587221 */ /* 0x000fe40000010000 */
[----:B------:R-:W-:Y:S02]  /*39d0*/  FADD.FTZ R91, R45, R42 ;  /* 0x0000002a2d5b7221 */ /* 0x000fe40000010000 */
[----:B------:R-:W-:Y:S01]  /*39e0*/  FADD.FTZ R90, R90, R43 ;  /* 0x0000002b5a5a7221 */ /* 0x000fe20000010000 */
[----:B------:R-:W-:Y:S01]  /*39f0*/  LDS.128 R44, [R83+0x2830] ;  /* 0x00283000532c7984 */ /* 0x000fe20000000c00 */
[----:B0-----:R-:W-:Y:S02]  /*3a00*/  FADD.FTZ R89, R89, R20 ;  /* 0x0000001459597221 */ /* 0x001fe40000010000 */
[----:B------:R-:W-:Y:S01]  /*3a10*/  FADD.FTZ R88, R88, R21 ;  /* 0x0000001558587221 */ /* 0x000fe20000010000 */
[----:B------:R-:W0:Y:S01]  /*3a20*/  LDS.128 R40, [R83+0x2790] ;  /* 0x0027900053287984 */ /* 0x000e220000000c00 */
[----:B------:R-:W-:-:S02]  /*3a30*/  FADD.FTZ R91, R91, R22 ;  /* 0x000000165b5b7221 */ /* 0x000fc40000010000 */
[----:B------:R-:W-:Y:S02]  /*3a40*/  FADD.FTZ R90, R90, R23 ;  /* 0x000000175a5a7221 */ /* 0x000fe40000010000 */
[----:B------:R-:W-:Y:S02]  /*3a50*/  FADD.FTZ R89, R89, R24 ;  /* 0x0000001859597221 */ /* 0x000fe40000010000 */
[----:B------:R-:W-:Y:S02]  /*3a60*/  FADD.FTZ R88, R88, R25 ;  /* 0x0000001958587221 */ /* 0x000fe40000010000 */
[----:B------:R-:W-:Y:S02]  /*3a70*/  FADD.FTZ R91, R91, R26 ;  /* 0x0000001a5b5b7221 */ /* 0x000fe40000010000 */
[----:B------:R-:W-:Y:S02]  /*3a80*/  FADD.FTZ R90, R90, R27 ;  /* 0x0000001b5a5a7221 */ /* 0x000fe40000010000 */
[----:B---3--:R-:W-:-:S02]  /*3a90*/  FADD.FTZ R21, R89, R32 ;  /* 0x0000002059157221 */ /* 0x008fc40000010000 */
[----:B------:R-:W-:Y:S02]  /*3aa0*/  FADD.FTZ R20, R88, R33 ;  /* 0x0000002158147221 */ /* 0x000fe40000010000 */
[----:B------:R-:W-:Y:S02]  /*3ab0*/  FADD.FTZ R23, R91, R34 ;  /* 0x000000225b177221 */ /* 0x000fe40000010000 */
[----:B------:R-:W-:Y:S02]  /*3ac0*/  FADD.FTZ R22, R90, R35 ;  /* 0x000000235a167221 */ /* 0x000fe40000010000 */
[----:B----4-:R-:W-:Y:S02]  /*3ad0*/  FADD.FTZ R21, R28, R21 ;  /* 0x000000151c157221 */ /* 0x010fe40000010000 */
[----:B------:R-:W-:Y:S02]  /*3ae0*/  FADD.FTZ R20, R29, R20 ;  /* 0x000000141d147221 */ /* 0x000fe40000010000 */
[----:B------:R-:W-:-:S02]  /*3af0*/  FADD.FTZ R23, R30, R23 ;  /* 0x000000171e177221 */ /* 0x000fc40000010000 */
[----:B------:R-:W-:Y:S02]  /*3b00*/  FADD.FTZ R22, R31, R22 ;  /* 0x000000161f167221 */ /* 0x000fe40000010000 */
[----:B-1----:R-:W-:Y:S02]  /*3b10*/  FADD.FTZ R21, R21, R36 ;  /* 0x0000002415157221 */ /* 0x002fe40000010000 */
[----:B------:R-:W-:Y:S02]  /*3b20*/  FADD.FTZ R20, R20, R37 ;  /* 0x0000002514147221 */ /* 0x000fe40000010000 */
[----:B------:R-:W-:Y:S02]  /*3b30*/  FADD.FTZ R23, R23, R38 ;  /* 0x0000002617177221 */ /* 0x000fe40000010000 */
[----:B------:R-:W-:Y:S02]  /*3b40*/  FADD.FTZ R22, R22, R39 ;  /* 0x0000002716167221 */ /* 0x000fe40000010000 */
[----:B0-----:R-:W-:-:S02]  /*3b50*/  FADD.FTZ R21, R21, R40 ;  /* 0x0000002815157221 */ /* 0x001fc40000010000 */
[----:B------:R-:W-:Y:S02]  /*3b60*/  FADD.FTZ R20, R20, R41 ;  /* 0x0000002914147221 */ /* 0x000fe40000010000 */
[----:B------:R-:W-:Y:S02]  /*3b70*/  FADD.FTZ R23, R23, R42 ;  /* 0x0000002a17177221 */ /* 0x000fe40000010000 */
[----:B------:R-:W-:Y:S02]  /*3b80*/  FADD.FTZ R22, R22, R43 ;  /* 0x0000002b16167221 */ /* 0x000fe40000010000 */
[----:B------:R-:W-:Y:S02]  /*3b90*/  FADD.FTZ R40, R21, R44 ;  /* 0x0000002c15287221 */ /* 0x000fe40000010000 */
[----:B------:R-:W-:Y:S02]  /*3ba0*/  FADD.FTZ R41, R20, R45 ;  /* 0x0000002d14297221 */ /* 0x000fe40000010000 */
[----:B------:R-:W-:-:S02]  /*3bb0*/  FADD.FTZ R42, R23, R46 ;  /* 0x0000002e172a7221 */ /* 0x000fc40000010000 */
[----:B------:R-:W-:Y:S02]  /*3bc0*/  FADD.FTZ R43, R22, R47 ;  /* 0x0000002f162b7221 */ /* 0x000fe40000010000 */
.L_x_121:
[----:B------:R-:W-:Y:S05]  /*3bd0*/  BSYNC B0 ;  /* 0x0000000000007941 */ /* 0x000fea0003800000 */
.L_x_120:
[----:B------:R-:W-:Y:S01]  /*3be0*/  BSSY B0, `(.L_x_122) ;  /* 0x0000010000007945 */ /* 0x000fe20003800000 */
[----:B------:R-:W-:Y:S05]  /*3bf0*/  @P4 BRA `(.L_x_123) ;  /* 0x000000e000004947 */ /* 0x000fea0003800000 */
[----:B------:R-:W-:Y:S01]  /*3c00*/  IMAD R21, R81, 0xa, R78 ;  /* 0x0000000a51157824 */ /* 0x000fe200078e024e */
[----:B------:R-:W-:Y:S02]  /*3c10*/  MOV R23, c[0x0][0x1d8] ;  /* 0x0000760000177a02 */ /* 0x000fe40000000f00 */
[----:B------:R-:W-:Y:S01]  /*3c20*/  MOV R25, c[0x0][0x1dc] ;  /* 0x0000770000197a02 */ /* 0x000fe20000000f00 */
[----:B------:R-:W-:-:S05]  /*3c30*/  IMAD.WIDE R20, R21, R82, c[0x0][0x1b8] ;  /* 0x00006e0015147625 */ /* 0x000fca00078e0252 */
[-C--:B------:R-:W-:Y:S01]  /*3c40*/  LEA R26, P3, R2, R20.reuse, 0x2 ;  /* 0x00000014021a7211 */ /* 0x080fe200078610ff */
[----:B------:R1:W-:Y:S01]  /*3c50*/  RED.E.ADD.F32.FTZ.RN.STRONG.GPU [R20.64], R40 ;  /* 0x000000281400798e */ /* 0x0003e2000c10e786 */
[-C--:B------:R-:W-:Y:S02]  /*3c60*/  LEA R24, P4, R23, R20.reuse, 0x2 ;  /* 0x0000001417187211 */ /* 0x080fe400078810ff */
[----:B------:R-:W-:Y:S02]  /*3c70*/  LEA R22, P6, R3, R20, 0x2 ;  /* 0x0000001403167211 */ /* 0x000fe400078c10ff */
[----:B------:R-:W-:Y:S02]  /*3c80*/  IADD3.X R27, R21, R4, RZ, P3, !PT ;  /* 0x00000004151b7210 */ /* 0x000fe40001ffe4ff */
[----:B------:R-:W-:Y:S02]  /*3c90*/  LEA.HI.X R25, R23, R21, R25, 0x2, P4 ;  /* 0x0000001517197211 */ /* 0x000fe400020f1419 */
[----:B------:R-:W-:Y:S01]  /*3ca0*/  IADD3.X R23, R21, R5, RZ, P6, !PT ;  /* 0x0000000515177210 */ /* 0x000fe200037fe4ff */
[----:B------:R1:W-:Y:S04]  /*3cb0*/  RED.E.ADD.F32.FTZ.RN.STRONG.GPU [R26.64], R41 ;  /* 0x000000291a00798e */ /* 0x0003e8000c10e786 */
[----:B------:R1:W-:Y:S04]  /*3cc0*/  RED.E.ADD.F32.FTZ.RN.STRONG.GPU [R24.64], R42 ;  /* 0x0000002a1800798e */ /* 0x0003e8000c10e786 */
[----:B------:R1:W-:Y:S02]  /*3cd0*/  RED.E.ADD.F32.FTZ.RN.STRONG.GPU [R22.64], R43 ;  /* 0x0000002b1600798e */ /* 0x0003e4000c10e786 */
.L_x_123:
[----:B------:R-:W-:Y:S05]  /*3ce0*/  BSYNC B0 ;  /* 0x0000000000007941 */ /* 0x000fea0003800000 */
.L_x_122:
        /* <DEDUP_REMOVED lines=15> */
[----:B--2---:R-:W-:Y:S01]  /*3de0*/  HFMA2.MMA R22, -RZ, RZ, 0, 5.9604644775390625e-08 ;  /* 0x00000001ff167435 */ /* 0x004fe200000001ff */
[----:B------:R-:W-:Y:S01]  /*3df0*/  VOTEU.ANY UR5, UPT, PT ;  /* 0x0000000000057886 */ /* 0x000fe200038e0100 */
[----:B------:R-:W-:Y:S01]  /*3e00*/  LOP3.LUT P0, RZ, R68, 0x2, RZ, 0xc0, !PT ;  /* 0x0000000244ff7812 */ /* 0x000fe2000780c0ff */
[----:B------:R-:W-:Y:S01]  /*3e10*/  UFLO.U32 UR8, UR5 ;  /* 0x00000005000872bd */ /* 0x000fe200080e0000 */
[----:B------:R-:W-:-:S00]  /*3e20*/  ERRBAR ;  /* 0x00000000000079ab */ /* 0x000fc00000000000 */
[----:B------:R-:W-:Y:S01]  /*3e30*/  UPOPC UR5, UR5 ;  /* 0x00000005000572bf */ /* 0x000fe20008000000 */
[----:B------:R-:W-:-:S03]  /*3e40*/  SEL R25, RZ, c[0x0][0xc], P0 ;  /* 0x00000300ff197a07 */ /* 0x000fc60000000000 */
[----:B-1----:R-:W-:Y:S02]  /*3e50*/  ISETP.EQ.U32.AND P3, PT, R50, UR8, PT ;  /* 0x0000000832007c0c */ /* 0x002fe4000bf62070 */
[----:B------:R-:W-:Y:S02]  /*3e60*/  SEL R22, R22, 0xffffffff, !P0 ;  /* 0xffffffff16167807 */ /* 0x000fe40004000000 */
[----:B------:R-:W-:-:S03]  /*3e70*/  ISETP.NE.AND P0, PT, R25, -0x1, PT ;  /* 0xffffffff1900780c */ /* 0x000fc60003f05270 */
[----:B------:R-:W-:-:S06]  /*3e80*/  IMAD R23, R22, UR5, RZ ;  /* 0x0000000516177c24 */ /* 0x000fcc000f8e02ff */
[----:B------:R1:W-:Y:S04]  /*3e90*/  @P3 RED.E.ADD.S32.STRONG.GPU [R20.64], R23 ;  /* 0x000000171400398e */ /* 0x0003e8000c10e386 */
[----:B------:R-:W-:Y:S05]  /*3ea0*/  @!P0 BRA `(.L_x_125) ;  /* 0x0000005000008947 */ /* 0x000fea0003800000 */
.L_x_126:
[----:B------:R-:W2:Y:S01]  /*3eb0*/  LDG.E.STRONG.GPU R22, [R20.64] ;  /* 0x0000000614167981 */ /* 0x000ea2000c1ef900 */
[----:B------:R-:W-:Y:S01]  /*3ec0*/  YIELD ;  /* 0x0000000000007946 */ /* 0x000fe20003800000 */
[----:B--2---:R-:W-:Y:S01]  /*3ed0*/  ISETP.NE.AND P0, PT, R22, R25, PT ;  /* 0x000000191600720c */ /* 0x004fe20003f05270 */
[----:B------:R-:W-:-:S12]  /*3ee0*/  CCTL.IVALL ;  /* 0x00000000ff00798f */ /* 0x000fd80002000000 */
[----:B------:R-:W-:Y:S05]  /*3ef0*/  @P0 BRA `(.L_x_126) ;  /* 0xffffffb000000947 */ /* 0x000fea000383ffff */
.L_x_125:
[----:B------:R-:W-:Y:S01]  /*3f00*/  ISETP.NE.AND P0, PT, RZ, c[0x0][0xc], PT ;  /* 0x00000300ff007a0c */ /* 0x000fe20003f05270 */
[----:B------:R-:W-:Y:S01]  /*3f10*/  WARPSYNC 0xffffffff ;  /* 0xffffffff00007948 */ /* 0x000fe20003800000 */
[----:B------:R-:W-:Y:S11]  /*3f20*/  BAR.SYNC.DEFER_BLOCKING 0x0 ;  /* 0x0000000000007b1d */ /* 0x000ff60000010000 */
[----:B------:R-:W-:Y:S05]  /*3f30*/  @!P0 BRA `(.L_x_124) ;  /* 0x00000fb000008947 */ /* 0x000fea0003800000 */
[----:B-1----:R-:W-:Y:S02]  /*3f40*/  IADD3 R20, R80, -0x1, RZ ;  /* 0xffffffff50147810 */ /* 0x002fe40007ffe0ff */
[----:B------:R-:W-:-:S02]  /*3f50*/  MOV R30, RZ ;  /* 0x000000ff001e7202 */ /* 0x000fc40000000f00 */
[----:B------:R-:W-:-:S13]  /*3f60*/  ISETP.GE.U32.AND P0, PT, R20, 0x3, PT ;  /* 0x000000031400780c */ /* 0x000fda0003f06070 */
[----:B------:R-:W-:Y:S05]  /*3f70*/  @!P0 BRA `(.L_x_127) ;  /* 0x00000da000008947 */ /* 0x000fea0003800000 */
[----:B------:R-:W-:Y:S01]  /*3f80*/  LOP3.LUT R29, R80, 0x3, RZ, 0xc0, !PT ;  /* 0x00000003501d7812 */ /* 0x000fe200078ec0ff */
[----:B------:R-:W-:-:S03]  /*3f90*/  HFMA2.MMA R30, -RZ, RZ, 0, 0 ;  /* 0x00000000ff1e7435 */ /* 0x000fc600000001ff */
[----:B------:R-:W-:-:S04]  /*3fa0*/  IADD3 R29, -R29, c[0x0][0xc], RZ ;  /* 0x000003001d1d7a10 */ /* 0x000fc80007ffe1ff */
[----:B------:R-:W-:-:S13]  /*3fb0*/  ISETP.GT.AND P0, PT, R29, RZ, PT ;  /* 0x000000ff1d00720c */ /* 0x000fda0003f04270 */
[----:B------:R-:W-:Y:S05]  /*3fc0*/  @!P0 BRA `(.L_x_128) ;  /* 0x00000b6000008947 */ /* 0x000fea0003800000 */
[----:B------:R-:W-:Y:S02]  /*3fd0*/  ISETP.GT.AND P3, PT, R29, 0xc, PT ;  /* 0x0000000c1d00780c */ /* 0x000fe40003f64270 */
[----:B------:R-:W-:-:S11]  /*3fe0*/  PLOP3.LUT P0, PT, PT, PT, PT, 0x80, 0x0 ;  /* 0x000000000000781c */ /* 0x000fd60003f0f070 */
[----:B------:R-:W-:Y:S05]  /*3ff0*/  @!P3 BRA `(.L_x_129) ;  /* 0x000007400000b947 */ /* 0x000fea0003800000 */
[----:B------:R-:W-:Y:S02]  /*4000*/  PLOP3.LUT P0, PT, PT, PT, PT, 0x8, 0x0 ;  /* 0x000000000000781c */ /* 0x000fe40003f0e170 */
.L_x_130:
[----:B------:R-:W-:-:S13]  /*4010*/  ISETP.EQ.OR P6, PT, R30, R51, P2 ;  /* 0x000000331e00720c */ /* 0x000fda00017c2670 */
[----:B------:R-:W-:-:S04]  /*4020*/  @!P6 IMAD R21, R30, c[0x0][0x10], R28 ;  /* 0x000004001e15ea24 */ /* 0x000fc800078e021c */
        /* <DEDUP_REMOVED lines=9> */
[----:B0-2---:R-:W-:Y:S02]  /*40c0*/  @!P6 FADD.FTZ R18, R18, R20 ;  /* 0x000000141212e221 */ /* 0x005fe40000010000 */
        /* <DEDUP_REMOVED lines=93> */
[----:B------:R-:W-:Y:S02]  /*46a0*/  IADD3 R29, R29, -0x10, RZ ;  /* 0xfffffff01d1d7810 */ /* 0x000fe40007ffe0ff */
[----:B------:R-:W-:Y:S01]  /*46b0*/  IADD3 R30, R30, 0x10, RZ ;  /* 0x000000101e1e7810 */ /* 0x000fe20007ffe0ff */
[----:B--2---:R-:W-:Y:S02]  /*46c0*/  @!P3 FADD.FTZ R18, R18, R20 ;  /* 0x000000141212b221 */ /* 0x004fe40000010000 */
[----:B------:R-:W-:Y:S01]  /*46d0*/  @!P3 FADD.FTZ R19, R19, R21 ;  /* 0x000000151313b221 */ /* 0x000fe20000010000 */
[----:B------:R-:W-:Y:S01]  /*46e0*/  ISETP.GT.AND P3, PT, R29, 0xc, PT ;  /* 0x0000000c1d00780c */ /* 0x000fe20003f64270 */
[----:B---3--:R-:W-:Y:S02]  /*46f0*/  @!P4 FADD.FTZ R18, R18, R22 ;  /* 0x000000161212c221 */ /* 0x008fe40000010000 */
[----:B------:R-:W-:-:S02]  /*4700*/  @!P4 FADD.FTZ R19, R19, R23 ;  /* 0x000000171313c221 */ /* 0x000fc40000010000 */
[----:B----4-:R-:W-:Y:S02]  /*4710*/  @!P6 FADD.FTZ R18, R18, R24 ;  /* 0x000000181212e221 */ /* 0x010fe40000010000 */
[----:B------:R-:W-:-:S06]  /*4720*/  @!P6 FADD.FTZ R19, R19, R25 ;  /* 0x000000191313e221 */ /* 0x000fcc0000010000 */
[----:B------:R-:W-:Y:S05]  /*4730*/  @P3 BRA `(.L_x_130) ;  /* 0xfffff8d000003947 */ /* 0x000fea000383ffff */
.L_x_129:
[----:B------:R-:W-:-:S13]  /*4740*/  ISETP.GT.AND P3, PT, R29, 0x4, PT ;  /* 0x000000041d00780c */ /* 0x000fda0003f64270 */
[----:B------:R-:W-:Y:S05]  /*4750*/  @!P3 BRA `(.L_x_131) ;  /* 0x000003b00000b947 */ /* 0x000fea0003800000 */
[C---:B------:R-:W-:Y:S02]  /*4760*/  IADD3 R23, R30.reuse, 0x1, RZ ;  /* 0x000000011e177810 */ /* 0x040fe40007ffe0ff */
        /* <DEDUP_REMOVED lines=19> */
[----:B0-2---:R-:W-:-:S03]  /*48a0*/  @!P0 FADD.FTZ R18, R18, R20 ;  /* 0x0000001412128221 */ /* 0x005fc60000010000 */
[C---:B------:R-:W-:Y:S01]  /*48b0*/  IADD3 R20, R30.reuse, 0x1, RZ ;  /* 0x000000011e147810 */ /* 0x040fe20007ffe0ff */
        /* <DEDUP_REMOVED lines=25> */
[----:B------:R-:W-:Y:S02]  /*4a50*/  IADD3 R29, R29, -0x4, RZ ;  /* 0xfffffffc1d1d7810 */ /* 0x000fe40007ffe0ff */
[----:B------:R-:W-:Y:S02]  /*4a60*/  IADD3 R30, R30, 0x4, RZ ;  /* 0x000000041e1e7810 */ /* 0x000fe40007ffe0ff */
[----:B------:R-:W-:Y:S01]  /*4a70*/  IADD3 R29, R29, -0x4, RZ ;  /* 0xfffffffc1d1d7810 */ /* 0x000fe20007ffe0ff */
[----:B--2---:R-:W-:-:S02]  /*4a80*/  @!P0 FADD.FTZ R18, R18, R20 ;  /* 0x0000001412128221 */ /* 0x004fc40000010000 */
[----:B------:R-:W-:Y:S01]  /*4a90*/  @!P0 FADD.FTZ R19, R19, R21 ;  /* 0x0000001513138221 */ /* 0x000fe20000010000 */
[----:B------:R-:W-:Y:S01]  /*4aa0*/  PLOP3.LUT P0, PT, PT, PT, PT, 0x8, 0x0 ;  /* 0x000000000000781c */ /* 0x000fe20003f0e170 */
[----:B---3--:R-:W-:Y:S02]  /*4ab0*/  @!P4 FADD.FTZ R18, R18, R22 ;  /* 0x000000161212c221 */ /* 0x008fe40000010000 */
[----:B------:R-:W-:Y:S02]  /*4ac0*/  @!P4 FADD.FTZ R19, R19, R23 ;  /* 0x000000171313c221 */ /* 0x000fe40000010000 */
[----:B----4-:R-:W-:Y:S02]  /*4ad0*/  @!P6 FADD.FTZ R18, R18, R24 ;  /* 0x000000181212e221 */ /* 0x010fe40000010000 */
[----:B------:R-:W-:Y:S02]  /*4ae0*/  @!P6 FADD.FTZ R19, R19, R25 ;  /* 0x000000191313e221 */ /* 0x000fe40000010000 */
[----:B-----5:R-:W-:-:S02]  /*4af0*/  @!P3 FADD.FTZ R18, R18, R26 ;  /* 0x0000001a1212b221 */ /* 0x020fc40000010000 */
[----:B------:R-:W-:Y:S02]  /*4b00*/  @!P3 FADD.FTZ R19, R19, R27 ;  /* 0x0000001b1313b221 */ /* 0x000fe40000010000 */
.L_x_131:
[----:B------:R-:W-:-:S13]  /*4b10*/  ISETP.NE.OR P0, PT, R29, RZ, P0 ;  /* 0x000000ff1d00720c */ /* 0x000fda0000705670 */
[----:B------:R-:W-:Y:S05]  /*4b20*/  @!P0 BRA `(.L_x_127) ;  /* 0x000001f000008947 */ /* 0x000fea0003800000 */
.L_x_128:
[CC--:B------:R-:W-:Y:S02]  /*4b30*/  ISETP.EQ.OR P4, PT, R30.reuse, R51.reuse, P2 ;  /* 0x000000331e00720c */ /* 0x0c0fe40001782670 */
[C---:B------:R-:W-:Y:S02]  /*4b40*/  IADD3 R23, R30.reuse, 0x1, RZ ;  /* 0x000000011e177810 */ /* 0x040fe40007ffe0ff */
        /* <DEDUP_REMOVED lines=17> */
[----:B------:R-:W-:-:S02]  /*4c60*/  IADD3 R29, R29, -0x4, RZ ;  /* 0xfffffffc1d1d7810 */ /* 0x000fc40007ffe0ff */
[----:B------:R-:W-:Y:S01]  /*4c70*/  IADD3 R30, R30, 0x4, RZ ;  /* 0x000000041e1e7810 */ /* 0x000fe20007ffe0ff */
[----:B0-2---:R-:W-:Y:S02]  /*4c80*/  @!P4 FADD.FTZ R18, R18, R20 ;  /* 0x000000141212c221 */ /* 0x005fe40000010000 */
[----:B------:R-:W-:Y:S01]  /*4c90*/  @!P4 FADD.FTZ R19, R19, R21 ;  /* 0x000000151313c221 */ /* 0x000fe20000010000 */
[----:B------:R-:W-:Y:S01]  /*4ca0*/  ISETP.NE.AND P4, PT, R29, RZ, PT ;  /* 0x000000ff1d00720c */ /* 0x000fe20003f85270 */
[----:B---3--:R-:W-:Y:S02]  /*4cb0*/  @!P6 FADD.FTZ R18, R18, R22 ;  /* 0x000000161212e221 */ /* 0x008fe40000010000 */
[----:B------:R-:W-:Y:S02]  /*4cc0*/  @!P6 FADD.FTZ R19, R19, R23 ;  /* 0x000000171313e221 */ /* 0x000fe40000010000 */
[----:B----4-:R-:W-:Y:S02]  /*4cd0*/  @!P3 FADD.FTZ R18, R18, R24 ;  /* 0x000000181212b221 */ /* 0x010fe40000010000 */
[----:B------:R-:W-:-:S02]  /*4ce0*/  @!P3 FADD.FTZ R19, R19, R25 ;  /* 0x000000191313b221 */ /* 0x000fc40000010000 */
[----:B-----5:R-:W-:Y:S02]  /*4cf0*/  @!P0 FADD.FTZ R18, R18, R26 ;  /* 0x0000001a12128221 */ /* 0x020fe40000010000 */
[----:B------:R-:W-:Y:S02]  /*4d00*/  @!P0 FADD.FTZ R19, R19, R27 ;  /* 0x0000001b13138221 */ /* 0x000fe40000010000 */
[----:B------:R-:W-:Y:S05]  /*4d10*/  @P4 BRA `(.L_x_128) ;  /* 0xfffffe1000004947 */ /* 0x000fea000383ffff */
.L_x_127:
[----:B------:R-:W-:-:S04]  /*4d20*/  MOV R22, c[0x0][0xc] ;  /* 0x0000030000167a02 */ /* 0x000fc80000000f00 */
[----:B------:R-:W-:-:S13]  /*4d30*/  LOP3.LUT P0, R22, R22, 0x3, RZ, 0xc0, !PT ;  /* 0x0000000316167812 */ /* 0x000fda000780c0ff */
[----:B------:R-:W-:Y:S05]  /*4d40*/  @!P0 BRA `(.L_x_124) ;  /* 0x000001a000008947 */ /* 0x000fea0003800000 */
[----:B------:R-:W-:Y:S01]  /*4d50*/  ISETP.EQ.OR P0, PT, R30, R51, P2 ;  /* 0x000000331e00720c */ /* 0x000fe20001702670 */
[----:B------:R-:W-:Y:S01]  /*4d60*/  BSSY B0, `(.L_x_132) ;  /* 0x0000008000007945 */ /* 0x000fe20003800000 */
[----:B------:R-:W-:-:S11]  /*4d70*/  ISETP.NE.AND P3, PT, R22, 0x1, PT ;  /* 0x000000011600780c */ /* 0x000fd60003f65270 */
[----:B------:R-:W-:Y:S05]  /*4d80*/  @P0 BRA `(.L_x_133) ;  /* 0x0000005000000947 */ /* 0x000fea0003800000 */
[----:B------:R-:W-:-:S04]  /*4d90*/  IMAD R21, R30, c[0x0][0x10], R28 ;  /* 0x000004001e157a24 */ /* 0x000fc800078e021c */
[----:B------:R-:W-:-:S06]  /*4da0*/  IMAD.WIDE.U32 R20, R21, 0x8, R82 ;  /* 0x0000000815147825 */ /* 0x000fcc00078e0052 */
[----:B------:R-:W2:Y:S02]  /*4db0*/  LDG.E.64 R20, [R20.64] ;  /* 0x0000000614147981 */ /* 0x000ea4000c1e1b00 */
[----:B0-2---:R-:W-:Y:S02]  /*4dc0*/  FADD.FTZ R18, R18, R20 ;  /* 0x0000001412127221 */ /* 0x005fe40000010000 */
[----:B------:R-:W-:Y:S02]  /*4dd0*/  FADD.FTZ R19, R19, R21 ;  /* 0x0000001513137221 */ /* 0x000fe40000010000 */
.L_x_133:
[----:B------:R-:W-:Y:S05]  /*4de0*/  BSYNC B0 ;  /* 0x0000000000007941 */ /* 0x000fea0003800000 */
.L_x_132:
[----:B------:R-:W-:Y:S05]  /*4df0*/  @!P3 BRA `(.L_x_124) ;  /* 0x000000f00000b947 */ /* 0x000fea0003800000 */
[C---:B------:R-:W-:Y:S02]  /*4e00*/  IADD3 R23, R30.reuse, 0x2, RZ ;  /* 0x000000021e177810 */ /* 0x040fe40007ffe0ff */
        /* <DEDUP_REMOVED lines=14> */
.L_x_124:
[----:B------:R2:W-:Y:S04]  /*4ef0*/  @!P2 STS.64 [0xc0], R18 ;  /* 0x0000c012ff00a388 */ /* 0x0005e80000000a00 */
[----:B------:R-:W-:Y:S01]  /*4f00*/  BAR.SYNC.DEFER_BLOCKING 0x0 ;  /* 0x0000000000007b1d */ /* 0x000fe20000010000 */
[----:B------:R-:W-:Y:S02]  /*4f10*/  ISETP.GE.U32.AND P0, PT, R75, c[0x0][0x1e0], PT ;  /* 0x000078004b007a0c */ /* 0x000fe40003f06070 */
[----:B------:R-:W-:Y:S02]  /*4f20*/  ISETP.GE.U32.AND P2, PT, R74, c[0x0][0x1e0], PT ;  /* 0x000078004a007a0c */ /* 0x000fe40003f46070 */
[----:B------:R-:W-:Y:S02]  /*4f30*/  ISETP.GE.AND.EX P0, PT, R48, c[0x0][0x1e4], PT, P0 ;  /* 0x0000790030007a0c */ /* 0x000fe40003f06300 */
[----:B0-2---:R-:W-:-:S02]  /*4f40*/  PRMT R19, RZ, 0x5410, R66 ;  /* 0x00005410ff137816 */ /* 0x005fc40000000042 */
[----:B------:R-:W-:Y:S01]  /*4f50*/  PRMT R18, RZ, 0x7610, R65 ;  /* 0x00007610ff127816 */ /* 0x000fe20000000041 */
[----:B-1----:R-:W0:Y:S02]  /*4f60*/  LDS.64 R20, [0xc0] ;  /* 0x0000c000ff147984 */ /* 0x002e240000000a00 */
[----:B0-----:R-:W-:Y:S01]  /*4f70*/  FMUL.FTZ R23, R21, c[0x0][0x20c] ;  /* 0x0000830015177a20 */ /* 0x001fe20000410000 */
[----:B------:R-:W-:Y:S01]  /*4f80*/  PRMT R21, RZ, 0x7610, R66 ;  /* 0x00007610ff157816 */ /* 0x000fe20000000042 */
[----:B------:R-:W-:Y:S02]  /*4f90*/  FMUL.FTZ R22, R20, c[0x0][0x20c] ;  /* 0x0000830014167a20 */ /* 0x000fe40000410000 */
[C---:B------:R-:W-:Y:S01]  /*4fa0*/  FADD.FTZ R20, -R12.reuse, R19 ;  /* 0x000000130c147221 */ /* 0x040fe20000010100 */
[----:B------:R-:W-:Y:S01]  /*4fb0*/  PRMT R19, RZ, 0x5410, R65 ;  /* 0x00005410ff137816 */ /* 0x000fe20000000041 */
[----:B------:R-:W-:Y:S02]  /*4fc0*/  FADD.FTZ R24, -R12, R21 ;  /* 0x000000150c187221 */ /* 0x000fe40000010100 */
[----:B------:R-:W-:-:S02]  /*4fd0*/  FMUL.FTZ R33, R20, R13 ;  /* 0x0000000d14217220 */ /* 0x000fc40000410000 */
        /* <DEDUP_REMOVED lines=20> */
.L_x_134:
        /* <DEDUP_REMOVED lines=9> */
[----:B------:R-:W-:Y:S02]  /*51b0*/  FMUL.FTZ R24, R24, R13 ;  /* 0x0000000d18187220 */ /* 0x000fe40000410000 */
[----:B------:R-:W-:-:S04]  /*51c0*/  IMAD.WIDE.U32 R18, R76, c[0x0][0x1d8], R18 ;  /* 0x000076004c127a25 */ /* 0x000fc800078e0012 */
[----:B------:R-:W-:Y:S02]  /*51d0*/  IMAD R21, R76, c[0x0][0x1dc], R25 ;  /* 0x000077004c157a24 */ /* 0x000fe400078e0219 */
[----:B------:R-:W-:Y:S01]  /*51e0*/  FMUL.FTZ R25, R20, R13 ;  /* 0x0000000d14197220 */ /* 0x000fe20000410000 */
[----:B------:R-:W-:Y:S02]  /*51f0*/  LEA R20, P3, R18, c[0x0][0x160], 0x1 ;  /* 0x0000580012147a11 */ /* 0x000fe400078608ff */
[----:B------:R-:W-:Y:S02]  /*5200*/  IADD3 R21, R19, R21, RZ ;  /* 0x0000001513157210 */ /* 0x000fe40007ffe0ff */
[----:B------:R-:W-:Y:S02]  /*5210*/  F2FP.BF16.PACK_AB R19, R24, R25 ;  /* 0x000000191813723e */ /* 0x000fe400000010ff */
[----:B------:R-:W-:-:S05]  /*5220*/  LEA.HI.X R21, R18, c[0x0][0x164], R21, 0x1, P3 ;  /* 0x0000590012157a11 */ /* 0x000fca00018f0c15 */
[----:B------:R0:W-:Y:S02]  /*5230*/  STG.E [R20.64], R19 ;  /* 0x0000001314007986 */ /* 0x0001e4000c101906 */
.L_x_136:
[----:B------:R-:W-:Y:S05]  /*5240*/  BSYNC B0 ;  /* 0x0000000000007941 */ /* 0x000fea0003800000 */
.L_x_135:
[--C-:B0-----:R-:W-:Y:S02]  /*5250*/  PRMT R21, RZ, 0x5410, R67.reuse ;  /* 0x00005410ff157816 */ /* 0x101fe40000000043 */
[----:B------:R-:W-:Y:S02]  /*5260*/  PRMT R67, RZ, 0x7610, R67 ;  /* 0x00007610ff437816 */ /* 0x000fe40000000043 */
[--C-:B------:R-:W-:Y:S01]  /*5270*/  PRMT R19, RZ, 0x5410, R64.reuse ;  /* 0x00005410ff137816 */ /* 0x100fe20000000040 */
[----:B------:R-:W-:Y:S01]  /*5280*/  FADD.FTZ R18, -R12, R21 ;  /* 0x000000150c127221 */ /* 0x000fe20000010100 */
[----:B------:R-:W-:Y:S01]  /*5290*/  ISETP.GE.AND.EX P2, PT, R6, c[0x0][0x1e4], PT, P2 ;  /* 0x0000790006007a0c */ /* 0x000fe20003f46320 */
[----:B------:R-:W-:Y:S01]  /*52a0*/  FADD.FTZ R20, -R12, R67 ;  /* 0x000000430c147221 */ /* 0x000fe20000010100 */
[----:B------:R-:W-:Y:S01]  /*52b0*/  ISETP.GT.U32.OR P0, PT, R78, 0x27f, P0 ;  /* 0x0000027f4e00780c */ /* 0x000fe20000704470 */
[-C--:B------:R-:W-:Y:S01]  /*52c0*/  FMUL.FTZ R33, R18, R13.reuse ;  /* 0x0000000d12217220 */ /* 0x080fe20000410000 */
[----:B------:R-:W-:Y:S01]  /*52d0*/  PRMT R64, RZ, 0x7610, R64 ;  /* 0x00007610ff407816 */ /* 0x000fe20000000040 */
[----:B------:R-:W-:Y:S01]  /*52e0*/  FMUL.FTZ R28, R20, R13 ;  /* 0x0000000d141c7220 */ /* 0x000fe20000410000 */
[----:B------:R-:W-:Y:S01]  /*52f0*/  PRMT R35, RZ, 0x5410, R62 ;  /* 0x00005410ff237816 */ /* 0x000fe2000000003e */
[----:B------:R-:W-:Y:S07]  /*5300*/  @!P5 BRA `(.L_x_137) ;  /* 0x000001200000d947 */ /* 0x000fee0003800000 */
        /* <DEDUP_REMOVED lines=18> */
.L_x_137:
[----:B------:R-:W-:Y:S01]  /*5430*/  BSSY B0, `(.L_x_138) ;  /* 0x0000012000007945 */ /* 0x000fe20003800000 */
[----:B------:R-:W-:Y:S05]  /*5440*/  @P0 BRA `(.L_x_139) ;  /* 0x0000010000000947 */ /* 0x000fea0003800000 */
[C-C-:B------:R-:W-:Y:S02]  /*5450*/  FFMA.FTZ R18, R22.reuse, R33, R23.reuse ;  /* 0x0000002116127223 */ /* 0x140fe40000010017 */
[----:B------:R-:W-:Y:S02]  /*5460*/  FFMA.FTZ R21, R22, R28, R23 ;  /* 0x0000001c16157223 */ /* 0x000fe40000010017 */
[----:B------:R-:W-:Y:S01]  /*5470*/  FFMA.FTZ R20, R19, R14, -R18 ;  /* 0x0000000e13147223 */ /* 0x000fe20000010812 */
[----:B------:R-:W-:Y:S01]  /*5480*/  MOV R18, R84 ;  /* 0x0000005400127202 */ /* 0x000fe20000000f00 */
[----:B------:R-:W-:Y:S01]  /*5490*/  IMAD R48, R48, c[0x0][0x1d8], RZ ;  /* 0x0000760030307a24 */ /* 0x000fe200078e02ff */
[----:B------:R-:W-:Y:S01]  /*54a0*/  MOV R19, R87 ;  /* 0x0000005700137202 */ /* 0x000fe20000000f00 */
[----:B------:R-:W-:-:S02]  /*54b0*/  FFMA.FTZ R24, R64, R15, -R21 ;  /* 0x0000000f40187223 */ /* 0x000fc40000010815 */
[C---:B------:R-:W-:Y:S02]  /*54c0*/  IMAD R21, R75.reuse, c[0x0][0x1dc], R48 ;  /* 0x000077004b157a24 */ /* 0x040fe400078e0230 */
[----:B------:R-:W-:-:S04]  /*54d0*/  IMAD.WIDE.U32 R18, R75, c[0x0][0x1d8], R18 ;  /* 0x000076004b127a25 */ /* 0x000fc800078e0012 */
[----:B------:R-:W-:Y:S01]  /*54e0*/  FMUL.FTZ R25, R20, R13 ;  /* 0x0000000d14197220 */ /* 0x000fe20000410000 */
[----:B------:R-:W-:Y:S01]  /*54f0*/  IADD3 R21, R19, R21, RZ ;  /* 0x0000001513157210 */ /* 0x000fe20007ffe0ff */
[----:B------:R-:W-:Y:S01]  /*5500*/  FMUL.FTZ R24, R24, R13 ;  /* 0x0000000d18187220 */ /* 0x000fe20000410000 */
[----:B------:R-:W-:-:S04]  /*5510*/  LEA R20, P0, R18, c[0x0][0x160], 0x1 ;  /* 0x0000580012147a11 */ /* 0x000fc800078008ff */
[----:B------:R-:W-:Y:S02]  /*5520*/  LEA.HI.X R21, R18, c[0x0][0x164], R21, 0x1, P0 ;  /* 0x0000590012157a11 */ /* 0x000fe400000f0c15 */
[----:B------:R-:W-:-:S05]  /*5530*/  F2FP.BF16.PACK_AB R19, R24, R25 ;  /* 0x000000191813723e */ /* 0x000fca00000010ff */
[----:B------:R0:W-:Y:S02]  /*5540*/  STG.E [R20.64], R19 ;  /* 0x0000001314007986 */ /* 0x0001e4000c101906 */
.L_x_139:
[----:B------:R-:W-:Y:S05]  /*5550*/  BSYNC B0 ;  /* 0x0000000000007941 */ /* 0x000fea0003800000 */
.L_x_138:
[----:B0-----:R-:W-:Y:S01]  /*5560*/  PRMT R21, RZ, 0x7610, R62 ;  /* 0x00007610ff157816 */ /* 0x001fe2000000003e */
[C---:B------:R-:W-:Y:S01]  /*5570*/  FADD.FTZ R20, -R12.reuse, R35 ;  /* 0x000000230c147221 */ /* 0x040fe20000010100 */
[----:B------:R-:W-:Y:S02]  /*5580*/  PRMT R25, RZ, 0x5410, R63 ;  /* 0x00005410ff197816 */ /* 0x000fe4000000003f */
[----:B------:R-:W-:Y:S01]  /*5590*/  PRMT R19, RZ, 0x5410, R61 ;  /* 0x00005410ff137816 */ /* 0x000fe2000000003d */
        /* <DEDUP_REMOVED lines=25> */
.L_x_140:
[----:B------:R-:W-:Y:S01]  /*5730*/  BSSY B0, `(.L_x_141) ;  /* 0x0000012000007945 */ /* 0x000fe20003800000 */
[----:B------:R-:W-:Y:S05]  /*5740*/  @P2 BRA `(.L_x_142) ;  /* 0x0000010000002947 */ /* 0x000fea0003800000 */
[C-C-:B------:R-:W-:Y:S02]  /*5750*/  FFMA.FTZ R20, R22.reuse, R33, R23.reuse ;  /* 0x0000002116147223 */ /* 0x140fe40000010017 */
[----:B------:R-:W-:Y:S02]  /*5760*/  FFMA.FTZ R21, R22, R32, R23 ;  /* 0x0000002016157223 */ /* 0x000fe40000010017 */
[----:B------:R-:W-:Y:S02]  /*5770*/  IMAD R27, R6, c[0x0][0x1d8], RZ ;  /* 0x00007600061b7a24 */ /* 0x000fe400078e02ff */
[----:B------:R-:W-:Y:S01]  /*5780*/  FFMA.FTZ R20, R19, R14, -R20 ;  /* 0x0000000e13147223 */ /* 0x000fe20000010814 */
[----:B------:R-:W-:Y:S01]  /*5790*/  MOV R19, R87 ;  /* 0x0000005700137202 */ /* 0x000fe20000000f00 */
[----:B------:R-:W-:Y:S01]  /*57a0*/  FFMA.FTZ R6, R18, R15, -R21 ;  /* 0x0000000f12067223 */ /* 0x000fe20000010815 */
[----:B------:R-:W-:Y:S01]  /*57b0*/  MOV R18, R84 ;  /* 0x0000005400127202 */ /* 0x000fe20000000f00 */
[----:B------:R-:W-:-:S02]  /*57c0*/  IMAD R21, R74, c[0x0][0x1dc], R27 ;  /* 0x000077004a157a24 */ /* 0x000fc400078e021b */
[----:B------:R-:W-:Y:S02]  /*57d0*/  FMUL.FTZ R27, R20, R13 ;  /* 0x0000000d141b7220 */ /* 0x000fe40000410000 */
[----:B------:R-:W-:-:S04]  /*57e0*/  IMAD.WIDE.U32 R18, R74, c[0x0][0x1d8], R18 ;  /* 0x000076004a127a25 */ /* 0x000fc800078e0012 */
[----:B------:R-:W-:Y:S01]  /*57f0*/  FMUL.FTZ R6, R6, R13 ;  /* 0x0000000d06067220 */ /* 0x000fe20000410000 */
[----:B------:R-:W-:Y:S02]  /*5800*/  IADD3 R21, R19, R21, RZ ;  /* 0x0000001513157210 */ /* 0x000fe40007ffe0ff */
[----:B------:R-:W-:Y:S02]  /*5810*/  LEA R20, P0, R18, c[0x0][0x160], 0x1 ;  /* 0x0000580012147a11 */ /* 0x000fe400078008ff */
[----:B------:R-:W-:Y:S02]  /*5820*/  F2FP.BF16.PACK_AB R19, R6, R27 ;  /* 0x0000001b0613723e */ /* 0x000fe400000010ff */
[----:B------:R-:W-:-:S05]  /*5830*/  LEA.HI.X R21, R18, c[0x0][0x164], R21, 0x1, P0 ;  /* 0x0000590012157a11 */ /* 0x000fca00000f0c15 */
[----:B------:R0:W-:Y:S04]  /*5840*/  STG.E [R20.64], R19 ;  /* 0x0000001314007986 */ /* 0x0001e8000c101906 */
.L_x_142:
[----:B------:R-:W-:Y:S05]  /*5850*/  BSYNC B0 ;  /* 0x0000000000007941 */ /* 0x000fea0003800000 */
.L_x_141:
[----:B------:R-:W-:Y:S01]  /*5860*/  ISETP.GE.U32.AND P6, PT, R73, c[0x0][0x1e0], PT ;  /* 0x0000780049007a0c */ /* 0x000fe20003fc6070 */
[----:B------:R-:W-:Y:S01]  /*5870*/  FADD.FTZ R18, -R12, R25 ;  /* 0x000000190c127221 */ /* 0x000fe20000010100 */
[----:B------:R-:W-:Y:S01]  /*5880*/  ISETP.GE.U32.AND P0, PT, R72, c[0x0][0x1e0], PT ;  /* 0x0000780048007a0c */ /* 0x000fe20003f06070 */
[----:B------:R-:W-:Y:S01]  /*5890*/  FADD.FTZ R30, -R12, R63 ;  /* 0x0000003f0c1e7221 */ /* 0x000fe20000010100 */
[----:B------:R-:W-:Y:S01]  /*58a0*/  ISETP.GE.U32.AND P2, PT, R71, c[0x0][0x1e0], PT ;  /* 0x0000780047007a0c */ /* 0x000fe20003f46070 */
[-C--:B------:R-:W-:Y:S01]  /*58b0*/  FMUL.FTZ R35, R18, R13.reuse ;  /* 0x0000000d12237220 */ /* 0x080fe20000410000 */
[----:B------:R-:W-:Y:S01]  /*58c0*/  ISETP.GE.U32.AND P3, PT, R70, c[0x0][0x1e0], PT ;  /* 0x0000780046007a0c */ /* 0x000fe20003f66070 */
[----:B------:R-:W-:Y:S01]  /*58d0*/  FMUL.FTZ R38, R30, R13 ;  /* 0x0000000d1e267220 */ /* 0x000fe20000410000 */
[----:B------:R-:W-:Y:S02]  /*58e0*/  ISETP.GE.U32.AND P4, PT, R69, c[0x0][0x1e0], PT ;  /* 0x0000780045007a0c */ /* 0x000fe40003f86070 */
[----:B0-----:R-:W-:-:S02]  /*58f0*/  PRMT R19, RZ, 0x5410, R58 ;  /* 0x00005410ff137816 */ /* 0x001fc4000000003a */
[----:B------:R-:W-:Y:S02]  /*5900*/  PRMT R27, RZ, 0x5410, R59 ;  /* 0x00005410ff1b7816 */ /* 0x000fe4000000003b */
[----:B------:R-:W-:Y:S01]  /*5910*/  PRMT R21, RZ, 0x7610, R58 ;  /* 0x00007610ff157816 */ /* 0x000fe2000000003a */
[C---:B------:R-:W-:Y:S01]  /*5920*/  FADD.FTZ R34, -R12.reuse, R19 ;  /* 0x000000130c227221 */ /* 0x040fe20000010100 */
[----:B------:R-:W-:Y:S01]  /*5930*/  PRMT R59, RZ, 0x7610, R59 ;  /* 0x00007610ff3b7816 */ /* 0x000fe2000000003b */
[C---:B------:R-:W-:Y:S01]  /*5940*/  FADD.FTZ R26, -R12.reuse, R27 ;  /* 0x0000001b0c1a7221 */ /* 0x040fe20000010100 */
[--C-:B------:R-:W-:Y:S01]  /*5950*/  PRMT R29, RZ, 0x5410, R54.reuse ;  /* 0x00005410ff1d7816 */ /* 0x100fe20000000036 */
[C---:B------:R-:W-:Y:S01]  /*5960*/  FADD.FTZ R32, -R12.reuse, R21 ;  /* 0x000000150c207221 */ /* 0x040fe20000010100 */
[----:B------:R-:W-:Y:S01]  /*5970*/  PRMT R31, RZ, 0x7610, R54 ;  /* 0x00007610ff1f7816 */ /* 0x000fe20000000036 */
[C---:B------:R-:W-:Y:S01]  /*5980*/  FADD.FTZ R28, -R12.reuse, R59 ;  /* 0x0000003b0c1c7221 */ /* 0x040fe20000010100 */
[----:B------:R-:W-:Y:S01]  /*5990*/  PRMT R33, RZ, 0x5410, R55 ;  /* 0x00005410ff217816 */ /* 0x000fe20000000037 */
[C---:B------:R-:W-:Y:S01]  /*59a0*/  FADD.FTZ R20, -R12.reuse, R29 ;  /* 0x0000001d0c147221 */ /* 0x040fe20000010100 */
[----:B------:R-:W-:Y:S01]  /*59b0*/  PRMT R55, RZ, 0x7610, R55 ;  /* 0x00007610ff377816 */ /* 0x000fe20000000037 */
[C---:B------:R-:W-:Y:S01]  /*59c0*/  FADD.FTZ R24, -R12.reuse, R31 ;  /* 0x0000001f0c187221 */ /* 0x040fe20000010100 */
[----:B------:R-:W-:Y:S01]  /*59d0*/  ISETP.GE.AND.EX P6, PT, R7, c[0x0][0x1e4], PT, P6 ;  /* 0x0000790007007a0c */ /* 0x000fe20003fc6360 */
[----:B------:R-:W-:Y:S01]  /*59e0*/  FADD.FTZ R6, -R12, R33 ;  /* 0x000000210c067221 */ /* 0x000fe20000010100 */
[----:B------:R-:W-:Y:S01]  /*59f0*/  ISETP.GE.AND.EX P0, PT, R8, c[0x0][0x1e4], PT, P0 ;  /* 0x0000790008007a0c */ /* 0x000fe20003f06300 */
[----:B------:R-:W-:Y:S01]  /*5a00*/  FADD.FTZ R12, -R12, R55 ;  /* 0x000000370c0c7221 */ /* 0x000fe20000010100 */
[----:B------:R-:W-:-:S02]  /*5a10*/  ISETP.GE.AND.EX P2, PT, R9, c[0x0][0x1e4], PT, P2 ;  /* 0x0000790009007a0c */ /* 0x000fc40003f46320 */
[----:B------:R-:W-:Y:S02]  /*5a20*/  ISETP.GE.AND.EX P3, PT, R10, c[0x0][0x1e4], PT, P3 ;  /* 0x000079000a007a0c */ /* 0x000fe40003f66330 */
[----:B------:R-:W-:Y:S02]  /*5a30*/  ISETP.GE.AND.EX P4, PT, R11, c[0x0][0x1e4], PT, P4 ;  /* 0x000079000b007a0c */ /* 0x000fe40003f86340 */
[----:B------:R-:W-:Y:S02]  /*5a40*/  PRMT R19, RZ, 0x5410, R60 ;  /* 0x00005410ff137816 */ /* 0x000fe4000000003c */
[C---:B------:R-:W-:Y:S02]  /*5a50*/  ISETP.GT.U32.OR P6, PT, R78.reuse, 0x27f, P6 ;  /* 0x0000027f4e00780c */ /* 0x040fe400037c4470 */
[C---:B------:R-:W-:Y:S02]  /*5a60*/  ISETP.GT.U32.OR P0, PT, R78.reuse, 0x27f, P0 ;  /* 0x0000027f4e00780c */ /* 0x040fe40000704470 */
[----:B------:R-:W-:-:S02]  /*5a70*/  ISETP.GT.U32.OR P2, PT, R78, 0x27f, P2 ;  /* 0x0000027f4e00780c */ /* 0x000fc40001744470 */
[C---:B------:R-:W-:Y:S02]  /*5a80*/  ISETP.GT.U32.OR P3, PT, R78.reuse, 0x27f, P3 ;  /* 0x0000027f4e00780c */ /* 0x040fe40001f64470 */
[----:B------:R-:W-:Y:S02]  /*5a90*/  ISETP.GT.U32.OR P4, PT, R78, 0x27f, P4 ;  /* 0x0000027f4e00780c */ /* 0x000fe40002784470 */
[----:B------:R-:W-:Y:S01]  /*5aa0*/  PRMT R60, RZ, 0x7610, R60 ;  /* 0x00007610ff3c7816 */ /* 0x000fe2000000003c */
        /* <DEDUP_REMOVED lines=19> */
.L_x_143:
        /* <DEDUP_REMOVED lines=18> */
.L_x_145:
[----:B------:R-:W-:Y:S05]  /*5d00*/  BSYNC B0 ;  /* 0x0000000000007941 */ /* 0x000fea0003800000 */
.L_x_144:
[--C-:B0-----:R-:W-:Y:S01]  /*5d10*/  PRMT R7, RZ, 0x5410, R57.reuse ;  /* 0x00005410ff077816 */ /* 0x101fe20000000039 */
[-C--:B------:R-:W-:Y:S01]  /*5d20*/  FMUL.FTZ R33, R34, R13.reuse ;  /* 0x0000000d22217220 */ /* 0x080fe20000410000 */
[----:B------:R-:W-:Y:S01]  /*5d30*/  PRMT R18, RZ, 0x7610, R57 ;  /* 0x00007610ff127816 */ /* 0x000fe20000000039 */
        /* <DEDUP_REMOVED lines=20> */
.L_x_146:
        /* <DEDUP_REMOVED lines=14> */
[C---:B------:R-:W-:Y:S02]  /*5f60*/  LEA R30, P0, R18.reuse, c[0x0][0x160], 0x1 ;  /* 0x00005800121e7a11 */ /* 0x040fe400078008ff */
[----:B------:R-:W-:Y:S02]  /*5f70*/  F2FP.BF16.PACK_AB R7, R7, R8 ;  /* 0x000000080707723e */ /* 0x000fe400000010ff */
[----:B------:R-:W-:-:S05]  /*5f80*/  LEA.HI.X R31, R18, c[0x0][0x164], R25, 0x1, P0 ;  /* 0x00005900121f7a11 */ /* 0x000fca00000f0c19 */
[----:B------:R0:W-:Y:S04]  /*5f90*/  STG.E [R30.64], R7 ;  /* 0x000000071e007986 */ /* 0x0001e8000c101906 */
.L_x_148:
[----:B------:R-:W-:Y:S05]  /*5fa0*/  BSYNC B0 ;  /* 0x0000000000007941 */ /* 0x000fea0003800000 */
.L_x_147:
        /* <DEDUP_REMOVED lines=23> */
.L_x_149:
[----:B------:R-:W-:Y:S01]  /*6120*/  BSSY B0, `(.L_x_150) ;  /* 0x0000012000007945 */ /* 0x000fe20003800000 */
[----:B------:R-:W-:Y:S05]  /*6130*/  @P2 BRA `(.L_x_151) ;  /* 0x0000010000002947 */ /* 0x000fea0003800000 */
[C-C-:B------:R-:W-:Y:S02]  /*6140*/  FFMA.FTZ R8, R22.reuse, R33, R23.reuse ;  /* 0x0000002116087223 */ /* 0x140fe40000010017 */
[----:B------:R-:W-:Y:S02]  /*6150*/  FFMA.FTZ R18, R22, R28, R23 ;  /* 0x0000001c16127223 */ /* 0x000fe40000010017 */
[----:B------:R-:W-:Y:S01]  /*6160*/  IMAD R28, R9, c[0x0][0x1d8], RZ ;  /* 0x00007600091c7a24 */ /* 0x000fe200078e02ff */
[----:B------:R-:W-:Y:S01]  /*6170*/  MOV R9, R87 ;  /* 0x0000005700097202 */ /* 0x000fe20000000f00 */
[----:B------:R-:W-:Y:S01]  /*6180*/  FFMA.FTZ R26, R7, R14, -R8 ;  /* 0x0000000e071a7223 */ /* 0x000fe20000010808 */
        /* <DEDUP_REMOVED lines=11> */
.L_x_151:
[----:B------:R-:W-:Y:S05]  /*6240*/  BSYNC B0 ;  /* 0x0000000000007941 */ /* 0x000fea0003800000 */
.L_x_150:
        /* <DEDUP_REMOVED lines=23> */
.L_x_152:
        /* <DEDUP_REMOVED lines=18> */
.L_x_154:
[----:B------:R-:W-:Y:S05]  /*64e0*/  BSYNC B0 ;  /* 0x0000000000007941 */ /* 0x000fea0003800000 */
.L_x_153:
        /* <DEDUP_REMOVED lines=23> */
.L_x_155:
        /* <DEDUP_REMOVED lines=10> */
[-C--:B------:R-:W-:Y:S01]  /*6700*/  FMUL.FTZ R9, R6, R13.reuse ;  /* 0x0000000d06097220 */ /* 0x080fe20000410000 */
[----:B------:R-:W-:Y:S01]  /*6710*/  LEA R6, P0, R84, c[0x0][0x160], 0x1 ;  /* 0x0000580054067a11 */ /* 0x000fe200078008ff */
[----:B------:R-:W-:Y:S01]  /*6720*/  FMUL.FTZ R22, R22, R13 ;  /* 0x0000000d16167220 */ /* 0x000fe20000410000 */
[----:B------:R-:W-:-:S04]  /*6730*/  IADD3 R7, R85, R7, RZ ;  /* 0x0000000755077210 */ /* 0x000fc80007ffe0ff */
[----:B------:R-:W-:Y:S02]  /*6740*/  LEA.HI.X R7, R84, c[0x0][0x164], R7, 0x1, P0 ;  /* 0x0000590054077a11 */ /* 0x000fe400000f0c07 */
[----:B------:R-:W-:-:S05]  /*6750*/  F2FP.BF16.PACK_AB R9, R22, R9 ;  /* 0x000000091609723e */ /* 0x000fca00000010ff */
[----:B------:R0:W-:Y:S02]  /*6760*/  STG.E [R6.64], R9 ;  /* 0x0000000906007986 */ /* 0x0001e4000c101906 */
.L_x_157:
[----:B------:R-:W-:Y:S05]  /*6770*/  BSYNC B0 ;  /* 0x0000000000007941 */ /* 0x000fea0003800000 */
.L_x_156:
[----:B------:R-:W-:Y:S02]  /*6780*/  IADD3 R77, R77, c[0x0][0x10], RZ ;  /* 0x000004004d4d7a10 */ /* 0x000fe40007ffe0ff */
[----:B------:R-:W-:Y:S02]  /*6790*/  IADD3 R68, R68, 0x1, RZ ;  /* 0x0000000144447810 */ /* 0x000fe40007ffe0ff */
[----:B------:R-:W-:-:S13]  /*67a0*/  ISETP.GE.AND P0, PT, R77, UR4, PT ;  /* 0x000000044d007c0c */ /* 0x000fda000bf06270 */
[----:B------:R-:W-:Y:S01]  /*67b0*/  @P0 CALL.REL.NOINC `(.L_x_107) ;  /* 0x0000001000000944 */ /* 0x000fe20003c00000 */
[----:B------:R-:W-:Y:S05]  /*67c0*/  BRA `(.L_x_158) ;  /* 0xffff9b2000007947 */ /* 0x000fea000383ffff */
.L_x_107:
[----:B-1----:R-:W-:Y:S01]  /*67d0*/  ISETP.NE.AND P1, PT, R78, RZ, PT ;  /* 0x000000ff4e00720c */ /* 0x002fe20003f25270 */
[----:B------:R-:W-:Y:S01]  /*67e0*/  HFMA2.MMA R25, -RZ, RZ, 0, 2.384185791015625e-07 ;  /* 0x00000004ff197435 */ /* 0x000fe200000001ff */
[----:B0-----:R-:W-:Y:S01]  /*67f0*/  MOV R6, c[0x0][0xc] ;  /* 0x0000030000067a02 */ /* 0x001fe20000000f00 */
        /* <DEDUP_REMOVED lines=15> */
.L_x_160:
[----:B------:R-:W-:Y:S05]  /*68f0*/  BSYNC B0 ;  /* 0x0000000000007941 */ /* 0x000fea0003800000 */
.L_x_159:
        /* <DEDUP_REMOVED lines=11> */
.L_x_162:
[----:B------:R-:W2:Y:S01]  /*69b0*/  LDG.E.STRONG.GPU R5, [R2.64] ;  /* 0x0000000602057981 */ /* 0x000ea2000c1ef900 */
[----:B------:R-:W-:Y:S01]  /*69c0*/  YIELD ;  /* 0x0000000000007946 */ /* 0x000fe20003800000 */
[----:B--2---:R-:W-:Y:S01]  /*69d0*/  ISETP.NE.AND P0, PT, R5, R0, PT ;  /* 0x000000000500720c */ /* 0x004fe20003f05270 */
[----:B------:R-:W-:-:S12]  /*69e0*/  CCTL.IVALL ;  /* 0x00000000ff00798f */ /* 0x000fd80002000000 */
[----:B------:R-:W-:Y:S05]  /*69f0*/  @P0 BRA `(.L_x_162) ;  /* 0xffffffb000000947 */ /* 0x000fea000383ffff */
.L_x_161:
        /* <DEDUP_REMOVED lines=25> */
.L_x_163:
        /* <DEDUP_REMOVED lines=23> */
.L_x_164:
        /* <DEDUP_REMOVED lines=16> */
.L_x_2318:


//--------------------- .text._Z35group_norm_nhwc_bwd_one_pass_kernelI11Bf16IOBf16WLi64ELi20ELi640EEv26Group_norm_nhwc_bwd_params --------------------------
	.section	.text._Z35group_norm_nhwc_bwd_one_pass_kernelI11Bf16IOBf16WLi64ELi20ELi640EEv26Group_norm_nhwc_bwd_params,"ax",@progbits
	.sectioninfo	@"SHI_REGISTERS=48"
	.align	128
        .global         _Z35group_norm_nhwc_bwd_one_pass_kernelI11Bf16IOBf16WLi64ELi20ELi640EEv26Group_norm_nhwc_bwd_params
        .type           _Z35group_norm_nhwc_bwd_one_pass_kernelI11Bf16IOBf16WLi64ELi20ELi640EEv26Group_norm_nhwc_bwd_params,@function
        .size           _Z35group_norm_nhwc_bwd_one_pass_kernelI11Bf16IOBf16WLi64ELi20ELi640EEv26Group_norm_nhwc_bwd_params,(.L_x_2319 - _Z35group_norm_nhwc_bwd_one_pass_kernelI11Bf16IOBf16WLi64ELi20ELi640EEv26Group_norm_nhwc_bwd_params)
        .other          _Z35group_norm_nhwc_bwd_one_pass_kernelI11Bf16IOBf16WLi64ELi20ELi640EEv26Group_norm_nhwc_bwd_params,@"STO_CUDA_ENTRY STV_DEFAULT"
_Z35group_norm_nhwc_bwd_one_pass_kernelI11Bf16IOBf16WLi64ELi20ELi640EEv26Group_norm_nhwc_bwd_params:
.text._Z35group_norm_nhwc_bwd_one_pass_kernelI11Bf16IOBf16WLi64ELi20ELi640EEv26Group_norm_nhwc_bwd_params:
        /* <DEDUP_REMOVED lines=14> */
[----:B------:R-:W-:Y:S01]  /*00e0*/  ULDC.64 UR12, c[0x0][0x1d8] ;  /* 0x00007600000c7ab9 */ /* 0x000fe20000000a00 */
[----:B------:R-:W1:Y:S01]  /*00f0*/  S2R R45, SR_LANEID ;  /* 0x00000000002d7919 */ /* 0x000e620000000000 */
[----:B------:R-:W-:Y:S01]  /*0100*/  UIMAD.WIDE.U32 UR4, UR8, UR12, URZ ;  /* 0x0000000c080472a5 */ /* 0x000fe2000f8e003f */
[----:B------:R-:W-:Y:S01]  /*0110*/  SHF.R.U32.HI R3, RZ, 0x3, R3 ;  /* 0x00000003ff037819 */ /* 0x000fe20000011603 */
[----:B------:R-:W-:Y:S02]  /*0120*/  UIMAD UR8, UR8, UR13, URZ ;  /* 0x0000000d080872a4 */ /* 0x000fe4000f8e023f */
[----:B------:R-:W-:-:S02]  /*0130*/  ULEA.HI UR11, UP0, UR13, UR12, URZ, 0x1 ;  /* 0x0000000c0d0b7291 */ /* 0x000fc4000f81083f */
[----:B------:R-:W-:Y:S01]  /*0140*/  UIADD3 UR8, UR5, UR8, URZ ;  /* 0x0000000805087290 */ /* 0x000fe2000fffe03f */
[--C-:B------:R-:W-:Y:S01]  /*0150*/  IMAD R41, R3, -0xa, R0.reuse ;  /* 0xfffffff603297824 */ /* 0x100fe200078e0200 */
[----:B------:R-:W-:Y:S02]  /*0160*/  UIADD3.X UR9, URZ, UR13, URZ, UP0, !UPT ;  /* 0x0000000d3f097290 */ /* 0x000fe400087fe43f */
[----:B------:R-:W-:Y:S02]  /*0170*/  ULEA.HI UR10, UP0, UR8, UR4, URZ, 0x1 ;  /* 0x00000004080a7291 */ /* 0x000fe4000f81083f */
[----:B------:R-:W-:Y:S01]  /*0180*/  USHF.R.S64 UR11, UR11, 0x1, UR9 ;  /* 0x000000010b0b7899 */ /* 0x000fe20008001009 */
[----:B------:R-:W-:Y:S01]  /*0190*/  SHF.L.U32 R41, R41, 0x1, RZ ;  /* 0x0000000129297819 */ /* 0x000fe200000006ff */
[----:B------:R-:W-:Y:S02]  /*01a0*/  UIADD3.X UR8, URZ, UR8, URZ, UP0, !UPT ;  /* 0x000000083f087290 */ /* 0x000fe400087fe43f */
[----:B------:R-:W-:Y:S01]  /*01b0*/  USHF.R.S32.HI UR9, URZ, 0x1, UR9 ;  /* 0x000000013f097899 */ /* 0x000fe20008011409 */
[----:B0-----:R-:W-:Y:S01]  /*01c0*/  IMAD R34, R42, c[0x0][0x1fc], R3 ;  /* 0x00007f002a227a24 */ /* 0x001fe200078e0203 */
[----:B------:R-:W-:Y:S01]  /*01d0*/  SHF.R.S32.HI R3, RZ, 0x1f, R0 ;  /* 0x0000001fff037819 */ /* 0x000fe20000011400 */
[----:B------:R-:W-:-:S02]  /*01e0*/  USHF.R.S64 UR10, UR10, 0x1, UR8 ;  /* 0x000000010a0a7899 */ /* 0x000fc40008001008 */
[----:B------:R-:W-:Y:S01]  /*01f0*/  USHF.R.S32.HI UR8, URZ, 0x1, UR8 ;  /* 0x000000013f087899 */ /* 0x000fe20008011408 */
[----:B------:R-:W-:Y:S01]  /*0200*/  ISETP.GE.U32.AND P1, PT, R34, c[0x0][0x1e0], PT ;  /* 0x0000780022007a0c */ /* 0x000fe20003f26070 */
[----:B------:R-:W-:Y:S01]  /*0210*/  USHF.L.U64.HI UR9, UR11, 0x2, UR9 ;  /* 0x000000020b097899 */ /* 0x000fe20008010209 */
[----:B------:R-:W-:Y:S01]  /*0220*/  SHF.R.S32.HI R44, RZ, 0x1f, R34 ;  /* 0x0000001fff2c7819 */ /* 0x000fe20000011422 */
[----:B------:R-:W-:Y:S01]  /*0230*/  USHF.L.U64.HI UR8, UR10, 0x2, UR8 ;  /* 0x000000020a087899 */ /* 0x000fe20008010208 */
[----:B------:R-:W-:Y:S01]  /*0240*/  LEA.HI R3, R3, R0, RZ, 0x5 ;  /* 0x0000000003037211 */ /* 0x000fe200078f28ff */
[----:B------:R-:W-:Y:S01]  /*0250*/  ULDC.U8 UR13, c[0x0][0x1f4] ;  /* 0x00007d00000d7ab9 */ /* 0x000fe20000000000 */
[----:B------:R-:W-:Y:S02]  /*0260*/  ISETP.GE.AND.EX P1, PT, R44, c[0x0][0x1e4], PT, P1 ;  /* 0x000079002c007a0c */ /* 0x000fe40003f26310 */
[----:B------:R-:W-:Y:S02]  /*0270*/  SHF.R.S32.HI R43, RZ, 0x5, R3 ;  /* 0x00000005ff2b7819 */ /* 0x000fe40000011403 */
[----:B-1----:R-:W-:-:S02]  /*0280*/  ISETP.LT.U32.AND P1, PT, R0, 0x280, !P1 ;  /* 0x000002800000780c */ /* 0x002fc40004f21070 */
.L_x_188:
[----:B------:R-:W-:Y:S01]  /*0290*/  IABS R7, c[0x0][0x1f0] ;  /* 0x00007c0000077a13 */ /* 0x000fe20000000000 */
[----:B------:R-:W-:Y:S01]  /*02a0*/  UMOV UR12, 0x8 ;  /* 0x00000008000c7882 */ /* 0x000fe20000000000 */
[----:B------:R-:W-:Y:S01]  /*02b0*/  ISETP.LE.AND P4, PT, RZ, UR7, PT ;  /* 0x00000007ff007c0c */ /* 0x000fe2000bf83270 */
[----:B------:R-:W-:Y:S01]  /*02c0*/  ULDC.64 UR4, c[0x0][0x198] ;  /* 0x0000660000047ab9 */ /* 0x000fe20000000a00 */
[----:B0-----:R-:W0:Y:S01]  /*02d0*/  I2F.RP R4, R7 ;  /* 0x0000000700047306 */ /* 0x001e220000209400 */
[----:B------:R-:W-:-:S03]  /*02e0*/  UIMAD.WIDE UR4, UR7, UR12, UR4 ;  /* 0x0000000c070472a5 */ /* 0x000fc6000f8e0204 */
[----:B------:R-:W-:-:S04]  /*02f0*/  ULDC UR12, c[0x0][0x1f0] ;  /* 0x00007c00000c7ab9 */ /* 0x000fc80000000800 */
[----:B0-----:R-:W0:Y:S02]  /*0300*/  MUFU.RCP R4, R4 ;  /* 0x0000000400047308 */ /* 0x001e240000001000 */
[----:B0-----:R-:W-:-:S06]  /*0310*/  IADD3 R2, R4, 0xffffffe, RZ ;  /* 0x0ffffffe04027810 */ /* 0x001fcc0007ffe0ff */
[----:B------:R0:W1:Y:S02]  /*0320*/  F2I.FTZ.U32.TRUNC.NTZ R3, R2 ;  /* 0x0000000200037305 */ /* 0x000064000021f000 */
[----:B0-----:R-:W-:Y:S02]  /*0330*/  MOV R2, RZ ;  /* 0x000000ff00027202 */ /* 0x001fe40000000f00 */
[----:B-1----:R-:W-:-:S05]  /*0340*/  IADD3 R6, RZ, -R3, RZ ;  /* 0x80000003ff067210 */ /* 0x002fca0007ffe0ff */
[----:B------:R-:W-:Y:S01]  /*0350*/  IMAD R5, R6, R7, RZ ;  /* 0x0000000706057224 */ /* 0x000fe200078e02ff */
[----:B------:R-:W-:-:S03]  /*0360*/  IABS R6, UR7 ;  /* 0x0000000700067c13 */ /* 0x000fc60008000000 */
        /* <DEDUP_REMOVED lines=45> */
[----:B------:R-:W-:Y:S02]  /*0640*/  PRMT R38, RZ, 0x5410, RZ ;  /* 0x00005410ff267816 */ /* 0x000fe400000000ff */
[----:B------:R-:W-:Y:S01]  /*0650*/  PRMT R39, RZ, 0x5410, RZ ;  /* 0x00005410ff277816 */ /* 0x000fe200000000ff */
[----:B------:R-:W-:Y:S01]  /*0660*/  UMOV UR12, 0x3f800000 ;  /* 0x3f800000000c7882 */ /* 0x000fe20000000000 */
[----:B------:R-:W-:Y:S01]  /*0670*/  BSSY B0, `(.L_x_166) ;  /* 0x0000020000007945 */ /* 0x000fe20003800000 */
[----:B------:R-:W-:Y:S01]  /*0680*/  CS2R R32, SRZ ;  /* 0x0000000000207805 */ /* 0x000fe2000001ff00 */
[----:B------:R-:W-:Y:S01]  /*0690*/  CS2R R36, SRZ ;  /* 0x0000000000247805 */ /* 0x000fe2000001ff00 */
[----:B--2---:R-:W-:-:S05]  /*06a0*/  FFMA.FTZ R3, -R2, R2, R3 ;  /* 0x0000000202037223 */ /* 0x004fca0000010103 */
[----:B------:R-:W-:-:S13]  /*06b0*/  FSETP.GTU.FTZ.AND P0, PT, R3, RZ, PT ;  /* 0x000000ff0300720b */ /* 0x000fda0003f1c000 */
[----:B------:R-:W-:Y:S01]  /*06c0*/  VOTEU.ANY UP0, P0 ;  /* 0x00000000003f7886 */ /* 0x000fe20000000100 */
[----:B------:R-:W-:-:S13]  /*06d0*/  PLOP3.LUT P0, PT, PT, PT, UP0, 0x80, 0x0 ;  /* 0x000000000000781c */ /* 0x000fda0003f0f008 */
[----:B------:R-:W-:-:S06]  /*06e0*/  @P0 FADD.FTZ R3, R3, c[0x0][0x1a0] ;  /* 0x0000680003030621 */ /* 0x000fcc0000010000 */
[----:B------:R-:W0:Y:S02]  /*06f0*/  @P0 MUFU.RSQ R3, R3 ;  /* 0x0000000300030308 */ /* 0x000e240000001400 */
[----:B0-----:R-:W0:Y:S01]  /*0700*/  @P0 R2UR UR4, R3 ;  /* 0x00000000030403c2 */ /* 0x001e2200000e0000 */
[----:B------:R-:W-:Y:S01]  /*0710*/  ISETP.GT.U32.AND P0, PT, R0, 0x27f, PT ;  /* 0x0000027f0000780c */ /* 0x000fe20003f04070 */
[----:B0-----:R-:W-:Y:S01]  /*0720*/  @UP0 UMOV UR12, UR4 ;  /* 0x00000004000c0c82 */ /* 0x001fe20008000000 */
[----:B---3--:R-:W-:Y:S02]  /*0730*/  @P1 PRMT R38, R38, 0x5410, R10 ;  /* 0x0000541026261816 */ /* 0x008fe4000000000a */
[----:B----4-:R-:W-:Y:S02]  /*0740*/  @P1 PRMT R39, R39, 0x5410, R12 ;  /* 0x0000541027271816 */ /* 0x010fe4000000000c */
[----:B------:R-:W-:Y:S02]  /*0750*/  @P1 PRMT R38, R10, 0x7632, R38 ;  /* 0x000076320a261816 */ /* 0x000fe40000000026 */
[----:B------:R-:W-:-:S05]  /*0760*/  @P1 PRMT R39, R12, 0x7632, R39 ;  /* 0x000076320c271816 */ /* 0x000fca0000000027 */
[----:B------:R-:W-:Y:S05]  /*0770*/  @P0 BRA `(.L_x_167) ;  /* 0x000000f000000947 */ /* 0x000fea0003800000 */
[----:B------:R-:W-:Y:S01]  /*0780*/  ISETP.NE.AND P0, PT, RZ, UR13, PT ;  /* 0x0000000dff007c0c */ /* 0x000fe2000bf05270 */
[----:B------:R-:W-:Y:S01]  /*0790*/  HFMA2.MMA R10, -RZ, RZ, 0, 1.1920928955078125e-07 ;  /* 0x00000002ff0a7435 */ /* 0x000fe200000001ff */
[----:B------:R-:W-:-:S04]  /*07a0*/  IADD3 R11, R41, R8, RZ ;  /* 0x00000008290b7210 */ /* 0x000fc80007ffe0ff */
[----:B------:R-:W-:-:S07]  /*07b0*/  SHF.R.S32.HI R12, RZ, 0x1f, R11 ;  /* 0x0000001fff0c7819 */ /* 0x000fce000001140b */
[----:B------:R-:W-:-:S04]  /*07c0*/  @P0 LEA R8, P2, R11, c[0x0][0x190], 0x1 ;  /* 0x000064000b080a11 */ /* 0x000fc800078408ff */
[C---:B------:R-:W-:Y:S01]  /*07d0*/  @P0 LEA.HI.X R9, R11.reuse, c[0x0][0x194], R12, 0x1, P2 ;  /* 0x000065000b090a11 */ /* 0x040fe200010f0c0c */
[----:B------:R-:W-:-:S04]  /*07e0*/  IMAD.WIDE R10, R11, R10, c[0x0][0x188] ;  /* 0x000062000b0a7625 */ /* 0x000fc800078e020a */
[----:B------:R-:W2:Y:S04]  /*07f0*/  @P0 LDG.E.U16 R12, [R8.64] ;  /* 0x0000000e080c0981 */ /* 0x000ea8000c1e1500 */
[----:B------:R-:W3:Y:S04]  /*0800*/  @P0 LDG.E.U16 R3, [R8.64+0x2] ;  /* 0x0000020e08030981 */ /* 0x000ee8000c1e1500 */
[----:B------:R-:W4:Y:S04]  /*0810*/  LDG.E.U16 R33, [R10.64] ;  /* 0x0000000e0a217981 */ /* 0x000f28000c1e1500 */
[----:B------:R-:W5:Y:S01]  /*0820*/  LDG.E.U16 R32, [R10.64+0x2] ;  /* 0x0000020e0a207981 */ /* 0x000f62000c1e1500 */
[----:B--2---:R-:W-:-:S02]  /*0830*/  @P0 PRMT R37, RZ, 0x5410, R12 ;  /* 0x00005410ff250816 */ /* 0x004fc4000000000c */
[----:B---3--:R-:W-:Y:S02]  /*0840*/  @P0 PRMT R36, RZ, 0x5410, R3 ;  /* 0x00005410ff240816 */ /* 0x008fe40000000003 */
[----:B----4-:R-:W-:Y:S02]  /*0850*/  PRMT R33, RZ, 0x5410, R33 ;  /* 0x00005410ff217816 */ /* 0x010fe40000000021 */
[----:B-----5:R-:W-:Y:S02]  /*0860*/  PRMT R32, RZ, 0x5410, R32 ;  /* 0x00005410ff207816 */ /* 0x020fe40000000020 */
.L_x_167:
[----:B------:R-:W-:Y:S05]  /*0870*/  BSYNC B0 ;  /* 0x0000000000007941 */ /* 0x000fea0003800000 */
.L_x_166:
[----:B------:R-:W-:Y:S02]  /*0880*/  ISETP.NE.AND P0, PT, RZ, UR13, PT ;  /* 0x0000000dff007c0c */ /* 0x000fe4000bf05270 */
[--C-:B------:R-:W-:Y:S02]  /*0890*/  PRMT R3, RZ, 0x7610, R38.reuse ;  /* 0x00007610ff037816 */ /* 0x100fe40000000026 */
[----:B------:R-:W-:Y:S02]  /*08a0*/  PRMT R9, RZ, 0x5410, R38 ;  /* 0x00005410ff097816 */ /* 0x000fe40000000026 */
[----:B------:R-:W-:Y:S01]  /*08b0*/  PRMT R8, RZ, 0x7610, R39 ;  /* 0x00007610ff087816 */ /* 0x000fe20000000027 */
[C---:B------:R-:W-:Y:S01]  /*08c0*/  FADD.FTZ R16, -R2.reuse, R3 ;  /* 0x0000000302107221 */ /* 0x040fe20000010100 */
[----:B------:R-:W-:Y:S01]  /*08d0*/  PRMT R3, RZ, 0x5410, R39 ;  /* 0x00005410ff037816 */ /* 0x000fe20000000027 */
[----:B------:R-:W-:-:S02]  /*08e0*/  FADD.FTZ R17, -R2, R9 ;  /* 0x0000000902117221 */ /* 0x000fc40000010100 */
        /* <DEDUP_REMOVED lines=21> */
.L_x_168:
[----:B------:R-:W-:Y:S01]  /*0a40*/  FMUL.FTZ R9, R8, R33 ;  /* 0x0000002108097220 */ /* 0x000fe20000410000 */
[----:B------:R-:W-:Y:S01]  /*0a50*/  ISETP.GT.AND P0, PT, R45, 0x1e, PT ;  /* 0x0000001e2d00780c */ /* 0x000fe20003f04270 */
[----:B------:R-:W-:Y:S01]  /*0a60*/  FMUL.FTZ R11, R3, R32 ;  /* 0x00000020030b7220 */ /* 0x000fe20000410000 */
[C---:B------:R-:W-:Y:S01]  /*0a70*/  ISETP.GT.AND P2, PT, R45.reuse, 0xf, PT ;  /* 0x0000000f2d00780c */ /* 0x040fe20003f44270 */
[----:B------:R-:W-:Y:S01]  /*0a80*/  FFMA.FTZ R10, R16, R9, RZ ;  /* 0x00000009100a7223 */ /* 0x000fe200000100ff */
[----:B------:R-:W-:Y:S01]  /*0a90*/  ISETP.NE.AND P3, PT, R45, RZ, PT ;  /* 0x000000ff2d00720c */ /* 0x000fe20003f65270 */
[----:B------:R-:W-:Y:S01]  /*0aa0*/  FADD.FTZ R12, RZ, R9 ;  /* 0x00000009ff0c7221 */ /* 0x000fe20000010000 */
[----:B------:R-:W-:Y:S01]  /*0ab0*/  MOV R13, 0x2 ;  /* 0x00000002000d7802 */ /* 0x000fe20000000f00 */
[----:B------:R-:W-:Y:S01]  /*0ac0*/  FFMA.FTZ R10, R17, R11, R10 ;  /* 0x0000000b110a7223 */ /* 0x000fe2000001000a */
[----:B------:R-:W-:Y:S01]  /*0ad0*/  BSSY B0, `(.L_x_169) ;  /* 0x0000055000007945 */ /* 0x000fe20003800000 */
[----:B------:R-:W-:Y:S01]  /*0ae0*/  FADD.FTZ R9, R11, R12 ;  /* 0x0000000c0b097221 */ /* 0x000fe20000010000 */
[----:B------:R-:W-:Y:S01]  /*0af0*/  ISETP.GT.U32.AND P4, PT, R0, 0x9, PT ;  /* 0x000000090000780c */ /* 0x000fe20003f84070 */
        /* <DEDUP_REMOVED lines=25> */
[----:B------:R-:W-:-:S03]  /*0c90*/  ISETP.LE.U32.AND P0, PT, R13, c[0x0][0xc], PT ;  /* 0x000003000d007a0c */ /* 0x000fc60003f03070 */
[----:B------:R-:W1:Y:S01]  /*0ca0*/  SHFL.DOWN PT, R12, R9, 0x10, 0x1f ;  /* 0x0a001f00090c7f89 */ /* 0x000e6200000e0000 */
[----:B0-----:R-:W-:Y:S02]  /*0cb0*/  @!P2 FADD.FTZ R10, R10, R11 ;  /* 0x0000000b0a0aa221 */ /* 0x001fe40000010000 */
[----:B-1----:R-:W-:Y:S01]  /*0cc0*/  @!P2 FADD.FTZ R9, R9, R12 ;  /* 0x0000000c0909a221 */ /* 0x002fe20000010000 */
[----:B------:R-:W-:Y:S02]  /*0cd0*/  ISETP.NE.AND P2, PT, R0, RZ, PT ;  /* 0x000000ff0000720c */ /* 0x000fe40003f45270 */
        /* <DEDUP_REMOVED lines=9> */
[----:B------:R-:W-:Y:S02]  /*0d70*/  FADD.FTZ R12, R9, R13 ;  /* 0x0000000d090c7221 */ /* 0x000fe40000010000 */
[----:B0-----:R-:W0:Y:S01]  /*0d80*/  LDS.128 R8, [0x60] ;  /* 0x00006000ff087984 */ /* 0x001e220000000c00 */
[----:B------:R-:W-:Y:S02]  /*0d90*/  FADD.FTZ R3, R3, R14 ;  /* 0x0000000e03037221 */ /* 0x000fe40000010000 */
[----:B------:R-:W-:Y:S02]  /*0da0*/  FADD.FTZ R12, R12, R15 ;  /* 0x0000000f0c0c7221 */ /* 0x000fe40000010000 */
[----:B--2---:R-:W-:Y:S02]  /*0db0*/  FADD.FTZ R3, R3, R28 ;  /* 0x0000001c03037221 */ /* 0x004fe40000010000 */
[----:B------:R-:W-:Y:S02]  /*0dc0*/  FADD.FTZ R28, R12, R29 ;  /* 0x0000001d0c1c7221 */ /* 0x000fe40000010000 */
[----:B------:R-:W-:Y:S01]  /*0dd0*/  FADD.FTZ R3, R3, R30 ;  /* 0x0000001e03037221 */ /* 0x000fe20000010000 */
[----:B------:R-:W1:Y:S01]  /*0de0*/  LDS.128 R12, [0x70] ;  /* 0x00007000ff0c7984 */ /* 0x000e620000000c00 */
[----:B------:R-:W-:-:S02]  /*0df0*/  FADD.FTZ R28, R28, R31 ;  /* 0x0000001f1c1c7221 */ /* 0x000fc40000010000 */
[----:B---3--:R-:W-:Y:S02]  /*0e00*/  FADD.FTZ R3, R3, R20 ;  /* 0x0000001403037221 */ /* 0x008fe40000010000 */
[----:B------:R-:W-:Y:S02]  /*0e10*/  FADD.FTZ R28, R28, R21 ;  /* 0x000000151c1c7221 */ /* 0x000fe40000010000 */
[----:B------:R-:W-:Y:S02]  /*0e20*/  FADD.FTZ R3, R3, R22 ;  /* 0x0000001603037221 */ /* 0x000fe40000010000 */
[----:B------:R-:W-:Y:S02]  /*0e30*/  FADD.FTZ R28, R28, R23 ;  /* 0x000000171c1c7221 */ /* 0x000fe40000010000 */
[----:B------:R-:W2:Y:S01]  /*0e40*/  LDS.128 R20, [0x80] ;  /* 0x00008000ff147984 */ /* 0x000ea20000000c00 */
[----:B----4-:R-:W-:Y:S02]  /*0e50*/  FADD.FTZ R3, R3, R24 ;  /* 0x0000001803037221 */ /* 0x010fe40000010000 */
[----:B------:R-:W-:-:S02]  /*0e60*/  FADD.FTZ R28, R28, R25 ;  /* 0x000000191c1c7221 */ /* 0x000fc40000010000 */
[----:B------:R-:W-:Y:S02]  /*0e70*/  FADD.FTZ R3, R3, R26 ;  /* 0x0000001a03037221 */ /* 0x000fe40000010000 */
[----:B------:R-:W-:Y:S02]  /*0e80*/  FADD.FTZ R28, R28, R27 ;  /* 0x0000001b1c1c7221 */ /* 0x000fe40000010000 */
[----:B------:R-:W3:Y:S02]  /*0e90*/  LDS.128 R24, [0x90] ;  /* 0x00009000ff187984 */ /* 0x000ee40000000c00 */
[----:B0-----:R-:W-:Y:S02]  /*0ea0*/  FADD.FTZ R9, R28, R9 ;  /* 0x000000091c097221 */ /* 0x001fe40000010000 */
[----:B------:R-:W0:Y:S01]  /*0eb0*/  LDS.128 R28, [0xa0] ;  /* 0x0000a000ff1c7984 */ /* 0x000e220000000c00 */
[----:B------:R-:W-:Y:S02]  /*0ec0*/  FADD.FTZ R3, R3, R8 ;  /* 0x0000000803037221 */ /* 0x000fe40000010000 */
[----:B------:R-:W-:-:S02]  /*0ed0*/  FADD.FTZ R11, R9, R11 ;  /* 0x0000000b090b7221 */ /* 0x000fc40000010000 */
[----:B------:R-:W4:Y:S01]  /*0ee0*/  LDS.64 R8, [0xb0] ;  /* 0x0000b000ff087984 */ /* 0x000f220000000a00 */
[----:B------:R-:W-:-:S04]  /*0ef0*/  FADD.FTZ R10, R3, R10 ;  /* 0x0000000a030a7221 */ /* 0x000fc80000010000 */
[----:B-1----:R-:W-:Y:S02]  /*0f00*/  FADD.FTZ R3, R10, R12 ;  /* 0x0000000c0a037221 */ /* 0x002fe40000010000 */
[----:B------:R-:W-:Y:S02]  /*0f10*/  FADD.FTZ R10, R11, R13 ;  /* 0x0000000d0b0a7221 */ /* 0x000fe40000010000 */
[----:B------:R-:W-:Y:S02]  /*0f20*/  FADD.FTZ R3, R3, R14 ;  /* 0x0000000e03037221 */ /* 0x000fe40000010000 */
[----:B------:R-:W-:Y:S02]  /*0f30*/  FADD.FTZ R10, R10, R15 ;  /* 0x0000000f0a0a7221 */ /* 0x000fe40000010000 */
[----:B--2---:R-:W-:Y:S02]  /*0f40*/  FADD.FTZ R3, R3, R20 ;  /* 0x0000001403037221 */ /* 0x004fe40000010000 */
[----:B------:R-:W-:-:S02]  /*0f50*/  FADD.FTZ R10, R10, R21 ;  /* 0x000000150a0a7221 */ /* 0x000fc40000010000 */
[----:B------:R-:W-:Y:S02]  /*0f60*/  FADD.FTZ R3, R3, R22 ;  /* 0x0000001603037221 */ /* 0x000fe40000010000 */
[----:B------:R-:W-:Y:S02]  /*0f70*/  FADD.FTZ R10, R10, R23 ;  /* 0x000000170a0a7221 */ /* 0x000fe40000010000 */
[----:B---3--:R-:W-:Y:S02]  /*0f80*/  FADD.FTZ R3, R3, R24 ;  /* 0x0000001803037221 */ /* 0x008fe40000010000 */
[----:B------:R-:W-:Y:S02]  /*0f90*/  FADD.FTZ R10, R10, R25 ;  /* 0x000000190a0a7221 */ /* 0x000fe40000010000 */
[----:B------:R-:W-:Y:S02]  /*0fa0*/  FADD.FTZ R3, R3, R26 ;  /* 0x0000001a03037221 */ /* 0x000fe40000010000 */
[----:B------:R-:W-:-:S02]  /*0fb0*/  FADD.FTZ R10, R10, R27 ;  /* 0x0000001b0a0a7221 */ /* 0x000fc40000010000 */
[----:B0-----:R-:W-:Y:S02]  /*0fc0*/  FADD.FTZ R3, R3, R28 ;  /* 0x0000001c03037221 */ /* 0x001fe40000010000 */
[----:B------:R-:W-:Y:S02]  /*0fd0*/  FADD.FTZ R10, R10, R29 ;  /* 0x0000001d0a0a7221 */ /* 0x000fe40000010000 */
[----:B------:R-:W-:Y:S02]  /*0fe0*/  FADD.FTZ R3, R3, R30 ;  /* 0x0000001e03037221 */ /* 0x000fe40000010000 */
[----:B------:R-:W-:Y:S02]  /*0ff0*/  FADD.FTZ R10, R10, R31 ;  /* 0x0000001f0a0a7221 */ /* 0x000fe40000010000 */
[----:B----4-:R-:W-:Y:S02]  /*1000*/  FADD.FTZ R8, R3, R8 ;  /* 0x0000000803087221 */ /* 0x010fe40000010000 */
[----:B------:R-:W-:-:S02]  /*1010*/  FADD.FTZ R9, R10, R9 ;  /* 0x000000090a097221 */ /* 0x000fc40000010000 */
.L_x_170:
[----:B------:R-:W-:Y:S05]  /*1020*/  BSYNC B0 ;  /* 0x0000000000007941 */ /* 0x000fea0003800000 */
.L_x_169:
[----:B------:R-:W-:Y:S01]  /*1030*/  BAR.SYNC.DEFER_BLOCKING 0x0 ;  /* 0x0000000000007b1d */ /* 0x000fe20000010000 */
[----:B------:R-:W-:-:S05]  /*1040*/  SHF.L.U32 R3, R0, 0x4, RZ ;  /* 0x0000000400037819 */ /* 0x000fca00000006ff */
        /* <DEDUP_REMOVED lines=16> */
[----:B------:R-:W3:Y:S01]  /*1150*/  LDS.128 R12, [R3+0x490] ;  /* 0x00049000030c7984 */ /* 0x000ee20000000c00 */
[----:B------:R-:W-:Y:S02]  /*1160*/  FADD.FTZ R11, R11, R24 ;  /* 0x000000180b0b7221 */ /* 0x000fe40000010000 */
        /* <DEDUP_REMOVED lines=274> */
[----:B------:R-:W2:Y:S01]  /*2290*/  LDS.128 R20, [R3+0x26f0] ;  /* 0x0026f00003147984 */ /* 0x000ea20000000c00 */
[----:B------:R-:W-:Y:S02]  /*22a0*/  FADD.FTZ R28, R28, R13 ;  /* 0x0000000d1c1c7221 */ /* 0x000fe40000010000 */
[----:B------:R-:W-:-:S02]  /*22b0*/  FADD.FTZ R10, R10, R15 ;  /* 0x0000000f0a0a7221 */ /* 0x000fc40000010000 */
[----:B------:R-:W3:Y:S01]  /*22c0*/  LDS.128 R12, [R3+0x2790] ;  /* 0x00279000030c7984 */ /* 0x000ee20000000c00 */
[----:B----4-:R-:W-:Y:S02]  /*22d0*/  FADD.FTZ R24, R29, R24 ;  /* 0x000000181d187221 */ /* 0x010fe40000010000 */
[----:B------:R-:W-:Y:S02]  /*22e0*/  FADD.FTZ R25, R28, R25 ;  /* 0x000000191c197221 */ /* 0x000fe40000010000 */
[----:B------:R-:W4:Y:S01]  /*22f0*/  LDS.128 R28, [R3+0x2830] ;  /* 0x00283000031c7984 */ /* 0x000f220000000c00 */
        /* <DEDUP_REMOVED lines=18> */
.L_x_172:
[----:B------:R-:W-:Y:S05]  /*2420*/  BSYNC B0 ;  /* 0x0000000000007941 */ /* 0x000fea0003800000 */
.L_x_171:
        /* <DEDUP_REMOVED lines=19> */
.L_x_174:
[----:B------:R-:W-:Y:S05]  /*2560*/  BSYNC B0 ;  /* 0x0000000000007941 */ /* 0x000fea0003800000 */
.L_x_173:
[----:B------:R-:W-:Y:S05]  /*2570*/  @!P0 BRA `(.L_x_175) ;  /* 0x0000124000008947 */ /* 0x000fea0003800000 */
[----:B------:R-:W2:Y:S01]  /*2580*/  S2R R3, SR_CTAID.Y ;  /* 0x0000000000037919 */ /* 0x000ea20000002600 */
[----:B-1----:R-:W-:-:S05]  /*2590*/  LOP3.LUT R10, R35, 0x1, RZ, 0xc0, !PT ;  /* 0x00000001230a7812 */ /* 0x002fca00078ec0ff */
[----:B------:R-:W-:-:S04]  /*25a0*/  IMAD R10, R10, c[0x0][0x10], RZ ;  /* 0x000004000a0a7a24 */ /* 0x000fc800078e02ff */
[----:B------:R-:W-:-:S05]  /*25b0*/  IMAD R12, R10, c[0x0][0xc], RZ ;  /* 0x000003000a0c7a24 */ /* 0x000fca00078e02ff */
[----:B------:R-:W-:-:S05]  /*25c0*/  SHF.L.U32 R13, R12, 0x1, RZ ;  /* 0x000000010c0d7819 */ /* 0x000fca00000006ff */
[----:B------:R-:W-:Y:S01]  /*25d0*/  IMAD.WIDE R12, R13, R22, c[0x0][0x1b0] ;  /* 0x00006c000d0c7625 */ /* 0x000fe200078e0216 */
[----:B--2---:R-:W-:-:S05]  /*25e0*/  IADD3 R11, R10, R3, RZ ;  /* 0x000000030a0b7210 */ /* 0x004fca0007ffe0ff */
        /* <DEDUP_REMOVED lines=20> */
.L_x_177:
[----:B------:R-:W2:Y:S01]  /*2730*/  LDG.E.STRONG.GPU R14, [R10.64] ;  /* 0x0000000e0a0e7981 */ /* 0x000ea2000c1ef900 */
[----:B------:R-:W-:Y:S01]  /*2740*/  YIELD ;  /* 0x0000000000007946 */ /* 0x000fe20003800000 */
[----:B--2---:R-:W-:Y:S01]  /*2750*/  ISETP.NE.AND P0, PT, R14, R17, PT ;  /* 0x000000110e00720c */ /* 0x004fe20003f05270 */
[----:B------:R-:W-:-:S12]  /*2760*/  CCTL.IVALL ;  /* 0x00000000ff00798f */ /* 0x000fd80002000000 */
[----:B------:R-:W-:Y:S05]  /*2770*/  @P0 BRA `(.L_x_177) ;  /* 0xffffffb000000947 */ /* 0x000fea000383ffff */
.L_x_176:
[----:B------:R-:W-:Y:S01]  /*2780*/  ISETP.NE.AND P0, PT, RZ, c[0x0][0xc], PT ;  /* 0x00000300ff007a0c */ /* 0x000fe20003f05270 */
[----:B------:R-:W-:Y:S01]  /*2790*/  WARPSYNC 0xffffffff ;  /* 0xffffffff00007948 */ /* 0x000fe20003800000 */
[----:B------:R-:W-:Y:S11]  /*27a0*/  BAR.SYNC.DEFER_BLOCKING 0x0 ;  /* 0x0000000000007b1d */ /* 0x000ff60000010000 */
[----:B------:R-:W-:Y:S05]  /*27b0*/  @!P0 BRA `(.L_x_175) ;  /* 0x0000100000008947 */ /* 0x000fea0003800000 */
[----:B-1----:R-:W-:-:S10]  /*27c0*/  HFMA2.MMA R10, -RZ, RZ, 0, 5.9604644775390625e-08 ;  /* 0x00000001ff0a7435 */ /* 0x002fd400000001ff */
[----:B------:R-:W-:-:S04]  /*27d0*/  IADD3 R10, -R10, c[0x0][0xc], RZ ;  /* 0x000003000a0a7a10 */ /* 0x000fc80007ffe1ff */
[----:B------:R-:W-:Y:S02]  /*27e0*/  ISETP.GE.U32.AND P0, PT, R10, 0x3, PT ;  /* 0x000000030a00780c */ /* 0x000fe40003f06070 */
[----:B------:R-:W-:-:S11]  /*27f0*/  MOV R10, RZ ;  /* 0x000000ff000a7202 */ /* 0x000fd60000000f00 */
[----:B------:R-:W-:Y:S05]  /*2800*/  @!P0 BRA `(.L_x_178) ;  /* 0x00000de000008947 */ /* 0x000fea0003800000 */
[----:B------:R-:W-:Y:S01]  /*2810*/  ULDC UR5, c[0x0][0xc] ;  /* 0x0000030000057ab9 */ /* 0x000fe20000000800 */
[----:B------:R-:W-:Y:S01]  /*2820*/  MOV R10, RZ ;  /* 0x000000ff000a7202 */ /* 0x000fe20000000f00 */
[----:B------:R-:W-:-:S04]  /*2830*/  ULOP3.LUT UR4, UR5, 0x3, URZ, 0xc0, !UPT ;  /* 0x0000000305047892 */ /* 0x000fc8000f8ec03f */
        /* <DEDUP_REMOVED lines=8> */
.L_x_181:
        /* <DEDUP_REMOVED lines=116> */
.L_x_180:
[----:B------:R-:W-:-:S06]  /*3000*/  UISETP.GT.AND UP0, UPT, UR4, 0x4, UPT ;  /* 0x000000040400788c */ /* 0x000fcc000bf04270 */
[----:B------:R-:W-:-:S13]  /*3010*/  PLOP3.LUT P3, PT, PT, PT, UP0, 0x80, 0x0 ;  /* 0x000000000000781c */ /* 0x000fda0003f6f008 */
[----:B------:R-:W-:Y:S05]  /*3020*/  @!P3 BRA `(.L_x_182) ;  /* 0x000003b00000b947 */ /* 0x000fea0003800000 */
[C---:B------:R-:W-:Y:S02]  /*3030*/  IADD3 R17, R10.reuse, 0x1, RZ ;  /* 0x000000010a117810 */ /* 0x040fe40007ffe0ff */
        /* <DEDUP_REMOVED lines=53> */
[----:B-----5:R-:W-:Y:S01]  /*3390*/  @!P6 FADD.FTZ R8, R8, R10 ;  /* 0x0000000a0808e221 */ /* 0x020fe20000010000 */
[----:B------:R-:W-:Y:S01]  /*33a0*/  IADD3 R10, R22, 0x4, RZ ;  /* 0x00000004160a7810 */ /* 0x000fe20007ffe0ff */
[----:B------:R-:W-:Y:S02]  /*33b0*/  @!P6 FADD.FTZ R9, R9, R11 ;  /* 0x0000000b0909e221 */ /* 0x000fe40000010000 */
[----:B------:R-:W-:Y:S02]  /*33c0*/  @!P3 FADD.FTZ R8, R8, R20 ;  /* 0x000000140808b221 */ /* 0x000fe40000010000 */
[----:B------:R-:W-:Y:S02]  /*33d0*/  @!P3 FADD.FTZ R9, R9, R21 ;  /* 0x000000150909b221 */ /* 0x000fe40000010000 */
.L_x_182:
[----:B------:R-:W-:-:S13]  /*33e0*/  ISETP.NE.OR P0, PT, RZ, UR4, P0 ;  /* 0x00000004ff007c0c */ /* 0x000fda0008705670 */
[----:B------:R-:W-:Y:S05]  /*33f0*/  @!P0 BRA `(.L_x_178) ;  /* 0x000001f000008947 */ /* 0x000fea0003800000 */
.L_x_179:
        /* <DEDUP_REMOVED lines=31> */
.L_x_178:
        /* <DEDUP_REMOVED lines=12> */
.L_x_184:
[----:B------:R-:W-:Y:S05]  /*36b0*/  BSYNC B0 ;  /* 0x0000000000007941 */ /* 0x000fea0003800000 */
.L_x_183:
        /* <DEDUP_REMOVED lines=16> */
.L_x_175:
[----:B------:R2:W-:Y:S04]  /*37c0*/  @!P2 STS.64 [0xc0], R8 ;  /* 0x0000c008ff00a388 */ /* 0x0005e80000000a00 */
[----:B------:R-:W-:Y:S01]  /*37d0*/  BAR.SYNC.DEFER_BLOCKING 0x0 ;  /* 0x0000000000007b1d */ /* 0x000fe20000010000 */
[----:B------:R-:W-:Y:S02]  /*37e0*/  ISETP.NE.AND P0, PT, RZ, UR13, PT ;  /* 0x0000000dff007c0c */ /* 0x000fe4000bf05270 */
[--C-:B------:R-:W-:Y:S02]  /*37f0*/  PRMT R3, RZ, 0x7610, R38.reuse ;  /* 0x00007610ff037816 */ /* 0x100fe40000000026 */
[----:B0-2---:R-:W-:-:S03]  /*3800*/  PRMT R9, RZ, 0x5410, R38 ;  /* 0x00005410ff097816 */ /* 0x005fc60000000026 */
[C---:B------:R-:W-:Y:S02]  /*3810*/  FADD.FTZ R3, -R2.reuse, R3 ;  /* 0x0000000302037221 */ /* 0x040fe40000010100 */
[----:B-1----:R-:W-:Y:S01]  /*3820*/  FADD.FTZ R12, -R2, R9 ;  /* 0x00000009020c7221 */ /* 0x002fe20000010100 */
[--C-:B------:R-:W-:Y:S01]  /*3830*/  PRMT R2, RZ, 0x7610, R39.reuse ;  /* 0x00007610ff027816 */ /* 0x100fe20000000027 */
[----:B------:R-:W-:Y:S01]  /*3840*/  FMUL.FTZ R18, R3, UR12 ;  /* 0x0000000c03127c20 */ /* 0x000fe20008410000 */
[----:B------:R-:W-:Y:S01]  /*3850*/  PRMT R39, RZ, 0x5410, R39 ;  /* 0x00005410ff277816 */ /* 0x000fe20000000027 */
        /* <DEDUP_REMOVED lines=21> */
.L_x_185:
        /* <DEDUP_REMOVED lines=10> */
[----:B------:R-:W-:Y:S02]  /*3a50*/  IMAD R3, R34, c[0x0][0x1dc], R3 ;  /* 0x0000770022037a24 */ /* 0x000fe400078e0203 */
[----:B------:R-:W-:Y:S01]  /*3a60*/  FFMA.FTZ R6, R2, R33, -R6 ;  /* 0x0000002102067223 */ /* 0x000fe20000010806 */
[----:B------:R-:W-:Y:S01]  /*3a70*/  LEA R2, P0, R4, c[0x0][0x160], 0x1 ;  /* 0x0000580004027a11 */ /* 0x000fe200078008ff */
[----:B------:R-:W-:Y:S01]  /*3a80*/  FFMA.FTZ R10, R39, R32, -R10 ;  /* 0x00000020270a7223 */ /* 0x000fe2000001080a */
[----:B------:R-:W-:Y:S01]  /*3a90*/  IADD3 R3, R5, R3, RZ ;  /* 0x0000000305037210 */ /* 0x000fe20007ffe0ff */
[----:B------:R-:W-:Y:S02]  /*3aa0*/  FMUL.FTZ R5, R6, UR12 ;  /* 0x0000000c06057c20 */ /* 0x000fe40008410000 */
[----:B------:R-:W-:Y:S01]  /*3ab0*/  FMUL.FTZ R10, R10, UR12 ;  /* 0x0000000c0a0a7c20 */ /* 0x000fe20008410000 */
[----:B------:R-:W-:-:S04]  /*3ac0*/  LEA.HI.X R3, R4, c[0x0][0x164], R3, 0x1, P0 ;  /* 0x0000590004037a11 */ /* 0x000fc800000f0c03 */
[----:B------:R-:W-:-:S05]  /*3ad0*/  F2FP.BF16.PACK_AB R5, R10, R5 ;  /* 0x000000050a05723e */ /* 0x000fca00000010ff */
[----:B------:R0:W-:Y:S02]  /*3ae0*/  STG.E [R2.64], R5 ;  /* 0x0000000502007986 */ /* 0x0001e4000c10190e */
.L_x_187:
[----:B------:R-:W-:Y:S05]  /*3af0*/  BSYNC B0 ;  /* 0x0000000000007941 */ /* 0x000fea0003800000 */
.L_x_186:
[----:B------:R-:W-:Y:S01]  /*3b00*/  ULDC UR4, c[0x0][0x10] ;  /* 0x0000040000047ab9 */ /* 0x000fe20000000800 */
[----:B------:R-:W-:Y:S01]  /*3b10*/  IADD3 R35, R35, 0x1, RZ ;  /* 0x0000000123237810 */ /* 0x000fe20007ffe0ff */
[----:B------:R-:W-:-:S04]  /*3b20*/  UIADD3 UR7, UR7, UR4, URZ ;  /* 0x0000000407077290 */ /* 0x000fc8000fffe03f */
[----:B------:R-:W-:-:S06]  /*3b30*/  UISETP.GE.AND UP0, UPT, UR7, UR6, UPT ;  /* 0x000000060700728c */ /* 0x000fcc000bf06270 */
[----:B------:R-:W-:-:S13]  /*3b40*/  PLOP3.LUT P0, PT, PT, PT, UP0, 0x80, 0x0 ;  /* 0x000000000000781c */ /* 0x000fda0003f0f008 */
[----:B------:R-:W-:Y:S01]  /*3b50*/  @P0 CALL.REL.NOINC `(.L_x_165) ;  /* 0x0000001000000944 */ /* 0x000fe20003c00000 */
[----:B------:R-:W-:Y:S05]  /*3b60*/  BRA `(.L_x_188) ;  /* 0xffffc72000007947 */ /* 0x000fea000383ffff */
.L_x_165:
[----:B-1----:R-:W-:Y:S01]  /*3b70*/  ISETP.NE.AND P1, PT, R0, RZ, PT ;  /* 0x000000ff0000720c */ /* 0x002fe20003f25270 */
[----:B0-----:R-:W-:Y:S01]  /*3b80*/  HFMA2.MMA R3, -RZ, RZ, 0, 2.384185791015625e-07 ;  /* 0x00000004ff037435 */ /* 0x001fe200000001ff */
        /* <DEDUP_REMOVED lines=16> */
.L_x_190:
[----:B------:R-:W-:Y:S05]  /*3c90*/  BSYNC B0 ;  /* 0x0000000000007941 */ /* 0x000fea0003800000 */
.L_x_189:
        /* <DEDUP_REMOVED lines=11> */
.L_x_192:
[----:B------:R-:W2:Y:S01]  /*3d50*/  LDG.E.STRONG.GPU R5, [R2.64] ;  /* 0x0000000e02057981 */ /* 0x000ea2000c1ef900 */
[----:B------:R-:W-:Y:S01]  /*3d60*/  YIELD ;  /* 0x0000000000007946 */ /* 0x000fe20003800000 */
[----:B--2---:R-:W-:Y:S01]  /*3d70*/  ISETP.NE.AND P0, PT, R5, R4, PT ;  /* 0x000000040500720c */ /* 0x004fe20003f05270 */
[----:B------:R-:W-:-:S12]  /*3d80*/  CCTL.IVALL ;  /* 0x00000000ff00798f */ /* 0x000fd80002000000 */
[----:B------:R-:W-:Y:S05]  /*3d90*/  @P0 BRA `(.L_x_192) ;  /* 0xffffffb000000947 */ /* 0x000fea000383ffff */
.L_x_191:
        /* <DEDUP_REMOVED lines=25> */
.L_x_193:
[----:B------:R-:W-:-:S04]  /*3f30*/  LEA R6, P0, R0, c[0x0][0x1b8], 0x2 ;  /* 0x00006e0000067a11 */ /* 0x000fc800078010ff */
[----:B------:R-:W-:Y:S02]  /*3f40*/  LEA.HI.X R7, R0, c[0x0][0x1bc], R7, 0x2, P0 ;  /* 0x00006f0000077a11 */ /* 0x000fe400000f1407 */
[-C--:B------:R-:W-:Y:S02]  /*3f50*/  LEA R8, P0, R25, R6.reuse, 0x2 ;  /* 0x0000000619087211 */ /* 0x080fe400078010ff */
[-C--:B------:R-:W-:Y:S01]  /*3f60*/  LEA R12, P2, R23, R6.reuse, 0x2 ;  /* 0x00000006170c7211 */ /* 0x080fe200078410ff */
[----:B0-----:R0:W2:Y:S01]  /*3f70*/  LDG.E R2, [R6.64] ;  /* 0x0000000e06027981 */ /* 0x0010a2000c1e1900 */
[----:B------:R-:W-:Y:S02]  /*3f80*/  LEA R10, P1, R16, R6, 0x2 ;  /* 0x00000006100a7211 */ /* 0x000fe400078210ff */
[C---:B------:R-:W-:Y:S02]  /*3f90*/  IADD3.X R9, R7.reuse, R27, RZ, P0, !PT ;  /* 0x0000001b07097210 */ /* 0x040fe400007fe4ff */
[----:B------:R-:W-:-:S02]  /*3fa0*/  IADD3.X R13, R7, R21, RZ, P2, !PT ;  /* 0x00000015070d7210 */ /* 0x000fc400017fe4ff */
[----:B------:R-:W-:Y:S02]  /*3fb0*/  IADD3.X R11, R19, R7, RZ, P1, !PT ;  /* 0x00000007130b7210 */ /* 0x000fe40000ffe4ff */
[----:B------:R-:W2:Y:S04]  /*3fc0*/  LDG.E R9, [R8.64] ;  /* 0x0000000e08097981 */ /* 0x000ea8000c1e1900 */
[----:B------:R-:W3:Y:S04]  /*3fd0*/  LDG.E R10, [R10.64] ;  /* 0x0000000e0a0a7981 */ /* 0x000ee8000c1e1900 */
[----:B------:R-:W3:Y:S01]  /*3fe0*/  LDG.E R13, [R12.64] ;  /* 0x0000000e0c0d7981 */ /* 0x000ee2000c1e1900 */
[----:B------:R-:W-:Y:S01]  /*3ff0*/  HFMA2.MMA R5, -RZ, RZ, 0, 1.1920928955078125e-07 ;  /* 0x00000002ff057435 */ /* 0x000fe200000001ff */
[----:B------:R-:W-:-:S02]  /*4000*/  SHF.L.U32 R4, R0, 0x1, RZ ;  /* 0x0000000100047819 */ /* 0x000fc400000006ff */
[----:B------:R-:W-:-:S04]  /*4010*/  IADD3 R0, R0, 0x280, RZ ;  /* 0x0000028000007810 */ /* 0x000fc80007ffe0ff */
[----:B------:R-:W-:Y:S02]  /*4020*/  ISETP.GT.U32.AND P0, PT, R25, R0, PT ;  /* 0x000000001900720c */ /* 0x000fe40003f04070 */
[----:B0-----:R-:W-:-:S04]  /*4030*/  SHF.R.S32.HI R7, RZ, 0x1f, R0 ;  /* 0x0000001fff077819 */ /* 0x001fc80000011400 */
[----:B------:R-:W-:Y:S02]  /*4040*/  ISETP.GT.AND.EX P0, PT, R14, R7, PT, P0 ;  /* 0x000000070e00720c */ /* 0x000fe40003f04300 */
[----:B--2---:R-:W-:Y:S01]  /*4050*/  F2FP.BF16.PACK_AB R15, R9, R2 ;  /* 0x00000002090f723e */ /* 0x004fe200000010ff */
[----:B------:R-:W-:-:S04]  /*4060*/  IMAD.WIDE R2, R4, R5, c[0x0][0x168] ;  /* 0x00005a0004027625 */ /* 0x000fc800078e0205 */
[----:B------:R-:W-:Y:S01]  /*4070*/  IMAD.WIDE R4, R4, R5, c[0x0][0x170] ;  /* 0x00005c0004047625 */ /* 0x000fe200078e0205 */
[----:B---3--:R-:W-:Y:S01]  /*4080*/  F2FP.BF16.PACK_AB R17, R13, R10 ;  /* 0x0000000a0d11723e */ /* 0x008fe200000010ff */
[----:B------:R0:W-:Y:S04]  /*4090*/  STG.E [R2.64], R15 ;  /* 0x0000000f02007986 */ /* 0x0001e8000c10190e */
[----:B------:R0:W-:Y:S01]  /*40a0*/  STG.E [R4.64], R17 ;  /* 0x0000001104007986 */ /* 0x0001e2000c10190e */
[----:B------:R-:W-:Y:S05]  /*40b0*/  @P0 BRA `(.L_x_193) ;  /* 0xfffffe7000000947 */ /* 0x000fea000383ffff */
[----:B------:R-:W-:Y:S05]  /*40c0*/  EXIT ;  /* 0x000000000000794d */ /* 0x000fea0003800000 */
.L_x_194:
        /* <DEDUP_REMOVED lines=11> */
.L_x_2319:


//--------------------- .text._Z35group_norm_nhwc_bwd_one_pass_kernelI11Bf16IOBf16WLi128ELi20ELi640EEv26Group_norm_nhwc_bwd_params --------------------------
	.section	.text._Z35group_norm_nhwc_bwd_one_pass_kernelI11Bf16IOBf16WLi128ELi20ELi640EEv26Group_norm_nhwc_bwd_params,"ax",@progbits
	.sectioninfo	@"SHI_REGISTERS=48"
	.align	128
        .global         _Z35group_norm_nhwc_bwd_one_pass_kernelI11Bf16IOBf16WLi128ELi20ELi640EEv26Group_norm_nhwc_bwd_params
        .type           _Z35group_norm_nhwc_bwd_one_pass_kernelI11Bf16IOBf16WLi128ELi20ELi640EEv26Group_norm_nhwc_bwd_params,@function
        .size           _Z35group_norm_nhwc_bwd_one_pass_kernelI11Bf16IOBf16WLi128ELi20ELi640EEv26Group_norm_nhwc_bwd_params,(.L_x_2320 - _Z35group_norm_nhwc_bwd_one_pass_kernelI11Bf16IOBf16WLi128ELi20ELi640EEv26Group_norm_nhwc_bwd_params)
        .other          _Z35group_norm_nhwc_bwd_one_pass_kernelI11Bf16IOBf16WLi128ELi20ELi640EEv26Group_norm_nhwc_bwd_params,@"STO_CUDA_ENTRY STV_DEFAULT"
_Z35group_norm_nhwc_bwd_one_pass_kernelI11Bf16IOBf16WLi128ELi20ELi640EEv26Group_norm_nhwc_bwd_params:
.text._Z35group_norm_nhwc_bwd_one_pass_kernelI11Bf16IOBf16WLi128ELi20ELi640EEv26Group_norm_nhwc_bwd_params:
        /* <DEDUP_REMOVED lines=15> */
[----:B------:R-:W-:Y:S01]  /*00f0*/  HFMA2.MMA R36, -RZ, RZ, 0, 0 ;  /* 0x00000000ff247435 */ /* 0x000fe200000001ff */
[----:B------:R-:W-:Y:S01]  /*0100*/  SHF.R.U32.HI R2, RZ, 0x3, R3 ;  /* 0x00000003ff027819 */ /* 0x000fe20000011603 */
[----:B------:R-:W-:Y:S01]  /*0110*/  UIMAD.WIDE.U32 UR4, UR8, UR12, URZ ;  /* 0x0000000c080472a5 */ /* 0x000fe2000f8e003f */
[----:B------:R-:W-:Y:S01]  /*0120*/  LEA.HI R4, R4, R39, RZ, 0x5 ;  /* 0x0000002704047211 */ /* 0x000fe200078f28ff */
[----:B------:R-:W-:Y:S02]  /*0130*/  UIMAD UR8, UR8, UR13, URZ ;  /* 0x0000000d080872a4 */ /* 0x000fe4000f8e023f */
[----:B------:R-:W-:Y:S01]  /*0140*/  IMAD R40, R2, -0xa, R39 ;  /* 0xfffffff602287824 */ /* 0x000fe200078e0227 */
[----:B------:R-:W-:Y:S01]  /*0150*/  ULEA.HI UR11, UP0, UR13, UR12, URZ, 0x1 ;  /* 0x0000000c0d0b7291 */ /* 0x000fe2000f81083f */
[----:B------:R-:W-:Y:S01]  /*0160*/  SHF.R.S32.HI R4, RZ, 0x5, R4 ;  /* 0x00000005ff047819 */ /* 0x000fe20000011404 */
[----:B------:R-:W-:-:S02]  /*0170*/  UIADD3 UR8, UR5, UR8, URZ ;  /* 0x0000000805087290 */ /* 0x000fc4000fffe03f */
[----:B------:R-:W-:Y:S01]  /*0180*/  UIADD3.X UR9, URZ, UR13, URZ, UP0, !UPT ;  /* 0x0000000d3f097290 */ /* 0x000fe200087fe43f */
[----:B------:R-:W-:Y:S01]  /*0190*/  SHF.L.U32 R40, R40, 0x1, RZ ;  /* 0x0000000128287819 */ /* 0x000fe200000006ff */
[----:B------:R-:W-:Y:S02]  /*01a0*/  ULEA.HI UR10, UP0, UR8, UR4, URZ, 0x1 ;  /* 0x00000004080a7291 */ /* 0x000fe4000f81083f */
[----:B------:R-:W-:Y:S02]  /*01b0*/  USHF.R.S64 UR11, UR11, 0x1, UR9 ;  /* 0x000000010b0b7899 */ /* 0x000fe40008001009 */
[----:B------:R-:W-:Y:S01]  /*01c0*/  UIADD3.X UR8, URZ, UR8, URZ, UP0, !UPT ;  /* 0x000000083f087290 */ /* 0x000fe200087fe43f */
[----:B0-----:R-:W-:Y:S01]  /*01d0*/  IMAD R38, R0, c[0x0][0x1fc], R2 ;  /* 0x00007f0000267a24 */ /* 0x001fe200078e0202 */
[----:B------:R-:W-:Y:S01]  /*01e0*/  USHF.R.S32.HI UR9, URZ, 0x1, UR9 ;  /* 0x000000013f097899 */ /* 0x000fe20008011409 */
[----:B------:R-:W0:Y:S01]  /*01f0*/  S2R R2, SR_LANEID ;  /* 0x0000000000027919 */ /* 0x000e220000000000 */
[----:B------:R-:W-:-:S02]  /*0200*/  USHF.R.S64 UR10, UR10, 0x1, UR8 ;  /* 0x000000010a0a7899 */ /* 0x000fc40008001008 */
[C---:B------:R-:W-:Y:S01]  /*0210*/  ISETP.GE.U32.AND P1, PT, R38.reuse, c[0x0][0x1e0], PT ;  /* 0x0000780026007a0c */ /* 0x040fe20003f26070 */
[----:B------:R-:W-:Y:S01]  /*0220*/  USHF.R.S32.HI UR8, URZ, 0x1, UR8 ;  /* 0x000000013f087899 */ /* 0x000fe20008011408 */
[----:B------:R-:W-:Y:S01]  /*0230*/  SHF.R.S32.HI R3, RZ, 0x1f, R38 ;  /* 0x0000001fff037819 */ /* 0x000fe20000011426 */
[----:B------:R-:W-:Y:S01]  /*0240*/  USHF.L.U64.HI UR9, UR11, 0x2, UR9 ;  /* 0x000000020b097899 */ /* 0x000fe20008010209 */
[----:B------:R-:W-:Y:S01]  /*0250*/  IADD3 R37, R38, 0x40, RZ ;  /* 0x0000004026257810 */ /* 0x000fe20007ffe0ff */
[----:B------:R-:W-:Y:S01]  /*0260*/  USHF.L.U64.HI UR8, UR10, 0x2, UR8 ;  /* 0x000000020a087899 */ /* 0x000fe20008010208 */
[----:B------:R-:W-:Y:S01]  /*0270*/  ISETP.GE.AND.EX P1, PT, R3, c[0x0][0x1e4], PT, P1 ;  /* 0x0000790003007a0c */ /* 0x000fe20003f26310 */
[----:B------:R-:W-:-:S03]  /*0280*/  ULDC.U8 UR13, c[0x0][0x1f4] ;  /* 0x00007d00000d7ab9 */ /* 0x000fc60000000000 */
[----:B------:R-:W-:Y:S02]  /*0290*/  ISETP.LT.U32.AND P1, PT, R39, 0x280, !P1 ;  /* 0x000002802700780c */ /* 0x000fe40004f21070 */
.L_x_222:
[----:B0-----:R-:W-:Y:S01]  /*02a0*/  IABS R9, c[0x0][0x1f0] ;  /* 0x00007c0000097a13 */ /* 0x001fe20000000000 */
[----:B------:R-:W-:Y:S02]  /*02b0*/  UMOV UR12, 0x8 ;  /* 0x00000008000c7882 */ /* 0x000fe40000000000 */
[----:B------:R-:W-:Y:S01]  /*02c0*/  ULDC.64 UR4, c[0x0][0x198] ;  /* 0x0000660000047ab9 */ /* 0x000fe20000000a00 */
[----:B------:R-:W1:Y:S01]  /*02d0*/  I2F.RP R5, R9 ;  /* 0x0000000900057306 */ /* 0x000e620000209400 */
[----:B------:R-:W-:-:S07]  /*02e0*/  UIMAD.WIDE UR4, UR7, UR12, UR4 ;  /* 0x0000000c070472a5 */ /* 0x000fce000f8e0204 */
[----:B-1----:R-:W1:Y:S02]  /*02f0*/  MUFU.RCP R5, R5 ;  /* 0x0000000500057308 */ /* 0x002e640000001000 */
[----:B-1----:R-:W-:-:S06]  /*0300*/  IADD3 R6, R5, 0xffffffe, RZ ;  /* 0x0ffffffe05067810 */ /* 0x002fcc0007ffe0ff */
[----:B------:R1:W2:Y:S02]  /*0310*/  F2I.FTZ.U32.TRUNC.NTZ R7, R6 ;  /* 0x0000000600077305 */ /* 0x0002a4000021f000 */
[----:B-1----:R-:W-:Y:S02]  /*0320*/  MOV R6, RZ ;  /* 0x000000ff00067202 */ /* 0x002fe40000000f00 */
[----:B--2---:R-:W-:-:S05]  /*0330*/  IADD3 R8, RZ, -R7, RZ ;  /* 0x80000007ff087210 */ /* 0x004fca0007ffe0ff */
[----:B------:R-:W-:Y:S01]  /*0340*/  IMAD R11, R8, R9, RZ ;  /* 0x00000009080b7224 */ /* 0x000fe200078e02ff */
[----:B------:R-:W-:-:S03]  /*0350*/  IABS R8, UR7 ;  /* 0x0000000700087c13 */ /* 0x000fc60008000000 */
[----:B------:R-:W-:Y:S01]  /*0360*/  IMAD.HI.U32 R7, R7, R11, R6 ;  /* 0x0000000b07077227 */ /* 0x000fe200078e0006 */
[----:B------:R-:W-:-:S05]  /*0370*/  MOV R6, UR4 ;  /* 0x0000000400067c02 */ /* 0x000fca0008000f00 */
[----:B------:R-:W-:Y:S01]  /*0380*/  IMAD.HI.U32 R5, R7, R8, RZ ;  /* 0x0000000807057227 */ /* 0x000fe200078e00ff */
[----:B------:R-:W-:-:S04]  /*0390*/  MOV R7, UR5 ;  /* 0x0000000500077c02 */ /* 0x000fc80008000f00 */
[----:B------:R-:W-:Y:S02]  /*03a0*/  IADD3 R10, -R5, RZ, RZ ;  /* 0x000000ff050a7210 */ /* 0x000fe40007ffe1ff */
[----:B------:R-:W2:Y:S01]  /*03b0*/  LDG.E.64 R6, [R6.64] ;  /* 0x0000000e06067981 */ /* 0x000ea2000c1e1b00 */
[----:B------:R-:W-:Y:S01]  /*03c0*/  ULDC UR4, c[0x0][0x1f0] ;  /* 0x00007c0000047ab9 */ /* 0x000fe20000000800 */
[----:B------:R-:W-:Y:S01]  /*03d0*/  ISETP.LE.AND P4, PT, RZ, UR7, PT ;  /* 0x00000007ff007c0c */ /* 0x000fe2000bf83270 */
[C---:B------:R-:W-:Y:S01]  /*03e0*/  IMAD R8, R9.reuse, R10, R8 ;  /* 0x0000000a09087224 */ /* 0x040fe200078e0208 */
[----:B------:R-:W-:Y:S01]  /*03f0*/  ULOP3.LUT UR4, UR7, UR4, URZ, 0x3c, !UPT ;  /* 0x0000000407047292 */ /* 0x000fe2000f8e3c3f */
[----:B------:R-:W-:Y:S01]  /*0400*/  LOP3.LUT R11, RZ, c[0x0][0x1f0], RZ, 0x33, !PT ;  /* 0x00007c00ff0b7a12 */ /* 0x000fe200078e33ff */
[----:B------:R-:W-:Y:S01]  /*0410*/  CS2R R34, SRZ ;  /* 0x0000000000227805 */ /* 0x000fe2000001ff00 */
[----:B------:R-:W-:Y:S02]  /*0420*/  SHF.R.S32.HI R10, RZ, 0x1f, R40 ;  /* 0x0000001fff0a7819 */ /* 0x000fe40000011428 */
[----:B------:R-:W-:-:S02]  /*0430*/  ISETP.GT.U32.AND P0, PT, R9, R8, PT ;  /* 0x000000080900720c */ /* 0x000fc40003f04070 */
[----:B------:R-:W-:-:S11]  /*0440*/  ISETP.LE.AND P5, PT, RZ, UR4, PT ;  /* 0x00000004ff007c0c */ /* 0x000fd6000bfa3270 */
[-C--:B------:R-:W-:Y:S02]  /*0450*/  @!P0 IADD3 R8, R8, -R9.reuse, RZ ;  /* 0x8000000908088210 */ /* 0x080fe40007ffe0ff */
[----:B------:R-:W-:Y:S02]  /*0460*/  @!P0 IADD3 R5, R5, 0x1, RZ ;  /* 0x0000000105058810 */ /* 0x000fe40007ffe0ff */
[CC--:B------:R-:W-:Y:S02]  /*0470*/  ISETP.GE.U32.AND P2, PT, R8.reuse, R9.reuse, PT ;  /* 0x000000090800720c */ /* 0x0c0fe40003f46070 */
[----:B------:R-:W-:Y:S02]  /*0480*/  ISETP.GT.U32.AND P3, PT, R9, R8, PT ;  /* 0x000000080900720c */ /* 0x000fe40003f64070 */
[----:B------:R-:W-:Y:S02]  /*0490*/  IADD3 R9, R8, -R9, RZ ;  /* 0x8000000908097210 */ /* 0x000fe40007ffe0ff */
[----:B------:R-:W-:-:S02]  /*04a0*/  ISETP.NE.AND P0, PT, RZ, c[0x0][0x1f0], PT ;  /* 0x00007c00ff007a0c */ /* 0x000fc40003f05270 */
[----:B------:R-:W-:-:S04]  /*04b0*/  SEL R8, R9, R8, !P3 ;  /* 0x0000000809087207 */ /* 0x000fc80005800000 */
[----:B------:R-:W-:Y:S02]  /*04c0*/  @!P4 IADD3 R8, -R8, RZ, RZ ;  /* 0x000000ff0808c210 */ /* 0x000fe40007ffe1ff */
[----:B------:R-:W-:Y:S02]  /*04d0*/  @P2 IADD3 R5, R5, 0x1, RZ ;  /* 0x0000000105052810 */ /* 0x000fe40007ffe0ff */
[----:B------:R-:W-:Y:S02]  /*04e0*/  SEL R41, R11, R8, !P0 ;  /* 0x000000080b297207 */ /* 0x000fe40004000000 */
[----:B------:R-:W-:-:S03]  /*04f0*/  @!P5 IADD3 R5, -R5, RZ, RZ ;  /* 0x000000ff0505d210 */ /* 0x000fc60007ffe1ff */
[----:B------:R-:W-:Y:S01]  /*0500*/  IMAD R9, R41, 0x14, RZ ;  /* 0x0000001429097824 */ /* 0x000fe200078e02ff */
[----:B------:R-:W-:Y:S02]  /*0510*/  SEL R11, R11, R5, !P0 ;  /* 0x000000050b0b7207 */ /* 0x000fe40004000000 */
[----:B------:R-:W-:Y:S02]  /*0520*/  ISETP.GE.U32.AND P0, PT, R37, c[0x0][0x1e0], PT ;  /* 0x0000780025007a0c */ /* 0x000fe40003f06070 */
[----:B------:R-:W-:Y:S02]  /*0530*/  IADD3 R42, P2, R40, R9, RZ ;  /* 0x00000009282a7210 */ /* 0x000fe40007f5e0ff */
[----:B------:R-:W-:Y:S02]  /*0540*/  SHF.R.S32.HI R8, RZ, 0x1f, R11 ;  /* 0x0000001fff087819 */ /* 0x000fe4000001140b */
[----:B------:R-:W-:Y:S02]  /*0550*/  SHF.R.S32.HI R5, RZ, 0x1f, R37 ;  /* 0x0000001fff057819 */ /* 0x000fe40000011425 */
[----:B------:R-:W-:Y:S01]  /*0560*/  LEA.HI.X.SX32 R43, R9, R10, 0x1, P2 ;  /* 0x0000000a092b7211 */ /* 0x000fe200010f0eff */
[----:B------:R-:W-:Y:S01]  /*0570*/  IMAD R8, R8, c[0x0][0x1e8], RZ ;  /* 0x00007a0008087a24 */ /* 0x000fe200078e02ff */
[----:B------:R-:W-:-:S03]  /*0580*/  ISETP.GE.AND.EX P0, PT, R5, c[0x0][0x1e4], PT, P0 ;  /* 0x0000790005007a0c */ /* 0x000fc60003f06300 */
[----:B------:R-:W-:Y:S01]  /*0590*/  IMAD R45, R11, c[0x0][0x1ec], R8 ;  /* 0x00007b000b2d7a24 */ /* 0x000fe200078e0208 */
[----:B------:R-:W-:Y:S01]  /*05a0*/  ISETP.GT.U32.OR P0, PT, R39, 0x27f, P0 ;  /* 0x0000027f2700780c */ /* 0x000fe20000704470 */
[----:B------:R-:W-:-:S04]  /*05b0*/  IMAD.WIDE.U32 R42, R11, c[0x0][0x1e8], R42 ;  /* 0x00007a000b2a7a25 */ /* 0x000fc800078e002a */
[----:B------:R-:W-:Y:S01]  /*05c0*/  @P1 IMAD R11, R3, c[0x0][0x1d8], RZ ;  /* 0x00007600030b1a24 */ /* 0x000fe200078e02ff */
[----:B------:R-:W-:Y:S02]  /*05d0*/  IADD3 R45, R43, R45, RZ ;  /* 0x0000002d2b2d7210 */ /* 0x000fe40007ffe0ff */
[----:B------:R-:W-:Y:S01]  /*05e0*/  @P1 MOV R44, R42 ;  /* 0x0000002a002c1202 */ /* 0x000fe20000000f00 */
[----:B------:R-:W-:-:S04]  /*05f0*/  @P1 IMAD R11, R38, c[0x0][0x1dc], R11 ;  /* 0x00007700260b1a24 */ /* 0x000fc800078e020b */
[----:B------:R-:W-:Y:S01]  /*0600*/  @P1 IMAD.WIDE.U32 R12, R38, c[0x0][0x1d8], R44 ;  /* 0x00007600260c1a25 */ /* 0x000fe200078e002c */
[----:B------:R-:W-:-:S03]  /*0610*/  @!P0 MOV R10, R42 ;  /* 0x0000002a000a8202 */ /* 0x000fc60000000f00 */
[----:B------:R-:W-:Y:S01]  /*0620*/  @!P0 IMAD R8, R5, c[0x0][0x1d8], RZ ;  /* 0x0000760005088a24 */ /* 0x000fe200078e02ff */
[----:B------:R-:W-:Y:S02]  /*0630*/  @P1 IADD3 R15, R13, R11, RZ ;  /* 0x0000000b0d0f1210 */ /* 0x000fe40007ffe0ff */
[----:B------:R-:W-:Y:S01]  /*0640*/  @!P0 MOV R11, R45 ;  /* 0x0000002d000b8202 */ /* 0x000fe20000000f00 */
[C---:B------:R-:W-:Y:S01]  /*0650*/  @!P0 IMAD R17, R37.reuse, c[0x0][0x1dc], R8 ;  /* 0x0000770025118a24 */ /* 0x040fe200078e0208 */
[C---:B------:R-:W-:Y:S02]  /*0660*/  @P1 SHF.L.U32 R13, R12.reuse, 0x1, RZ ;  /* 0x000000010c0d1819 */ /* 0x040fe400000006ff */
[----:B------:R-:W-:Y:S01]  /*0670*/  @P1 SHF.L.U64.HI R15, R12, 0x1, R15 ;  /* 0x000000010c0f1819 */ /* 0x000fe2000001020f */
[----:B------:R-:W-:Y:S01]  /*0680*/  @!P0 IMAD.WIDE.U32 R10, R37, c[0x0][0x1d8], R10 ;  /* 0x00007600250a8a25 */ /* 0x000fe200078e000a */
[----:B------:R-:W-:-:S04]  /*0690*/  @P1 IADD3 R16, P2, R13, c[0x0][0x180], RZ ;  /* 0x000060000d101a10 */ /* 0x000fc80007f5e0ff */
[----:B------:R-:W-:Y:S02]  /*06a0*/  @!P0 IADD3 R11, R11, R17, RZ ;  /* 0x000000110b0b8210 */ /* 0x000fe40007ffe0ff */
[----:B------:R-:W-:Y:S02]  /*06b0*/  @P1 IADD3.X R17, R15, c[0x0][0x184], RZ, P2, !PT ;  /* 0x000061000f111a10 */ /* 0x000fe400017fe4ff */
[C---:B------:R-:W-:Y:S02]  /*06c0*/  @!P0 SHF.L.U32 R14, R10.reuse, 0x1, RZ ;  /* 0x000000010a0e8819 */ /* 0x040fe400000006ff */
[----:B------:R-:W-:Y:S01]  /*06d0*/  @!P0 SHF.L.U64.HI R8, R10, 0x1, R11 ;  /* 0x000000010a088819 */ /* 0x000fe2000001020b */
[----:B------:R-:W-:Y:S01]  /*06e0*/  CS2R R32, SRZ ;  /* 0x0000000000207805 */ /* 0x000fe2000001ff00 */
[----:B------:R-:W-:Y:S01]  /*06f0*/  @P1 IADD3 R10, P2, R13, c[0x0][0x178], RZ ;  /* 0x00005e000d0a1a10 */ /* 0x000fe20007f5e0ff */
[----:B------:R1:W5:Y:S01]  /*0700*/  @P1 LDG.E R34, [R16.64] ;  /* 0x0000000e10221981 */ /* 0x000362000c1e1900 */
[----:B------:R-:W-:-:S02]  /*0710*/  @!P0 IADD3 R12, P3, R14, c[0x0][0x180], RZ ;  /* 0x000060000e0c8a10 */ /* 0x000fc40007f7e0ff */
[----:B------:R-:W-:Y:S02]  /*0720*/  @P1 IADD3.X R11, R15, c[0x0][0x17c], RZ, P2, !PT ;  /* 0x00005f000f0b1a10 */ /* 0x000fe400017fe4ff */
[----:B------:R-:W-:Y:S02]  /*0730*/  @!P0 IADD3 R14, P4, R14, c[0x0][0x178], RZ ;  /* 0x00005e000e0e8a10 */ /* 0x000fe40007f9e0ff */
[C---:B------:R-:W-:Y:S01]  /*0740*/  @!P0 IADD3.X R13, R8.reuse, c[0x0][0x184], RZ, P3, !PT ;  /* 0x00006100080d8a10 */ /* 0x040fe20001ffe4ff */
[----:B------:R1:W5:Y:S01]  /*0750*/  @P1 LDG.E R33, [R10.64] ;  /* 0x0000000e0a211981 */ /* 0x000362000c1e1900 */
[----:B------:R-:W-:-:S03]  /*0760*/  @!P0 IADD3.X R15, R8, c[0x0][0x17c], RZ, P4, !PT ;  /* 0x00005f00080f8a10 */ /* 0x000fc600027fe4ff */
[----:B------:R1:W5:Y:S04]  /*0770*/  @!P0 LDG.E R35, [R12.64] ;  /* 0x0000000e0c238981 */ /* 0x000368000c1e1900 */
[----:B------:R1:W5:Y:S01]  /*0780*/  @!P0 LDG.E R32, [R14.64] ;  /* 0x0000000e0e208981 */ /* 0x000362000c1e1900 */
[----:B------:R-:W-:Y:S01]  /*0790*/  UMOV UR12, 0x3f800000 ;  /* 0x3f800000000c7882 */ /* 0x000fe20000000000 */
[----:B------:R-:W-:Y:S01]  /*07a0*/  BSSY B0, `(.L_x_196) ;  /* 0x000001e000007945 */ /* 0x000fe20003800000 */
[----:B------:R-:W-:Y:S01]  /*07b0*/  CS2R R30, SRZ ;  /* 0x00000000001e7805 */ /* 0x000fe2000001ff00 */
[----:B------:R-:W-:Y:S01]  /*07c0*/  CS2R R28, SRZ ;  /* 0x00000000001c7805 */ /* 0x000fe2000001ff00 */
        /* <DEDUP_REMOVED lines=10> */
[----:B--2---:R-:W-:-:S12]  /*0870*/  @UP0 UMOV UR12, UR4 ;  /* 0x00000004000c0c82 */ /* 0x004fd80008000000 */
[----:B------:R-:W-:Y:S05]  /*0880*/  @P0 BRA `(.L_x_197) ;  /* 0x000000f000000947 */ /* 0x000fea0003800000 */
[----:B-1----:R-:W-:Y:S01]  /*0890*/  ISETP.NE.AND P0, PT, RZ, UR13, PT ;  /* 0x0000000dff007c0c */ /* 0x002fe2000bf05270 */
        /* <DEDUP_REMOVED lines=9> */
[----:B------:R-:W4:Y:S01]  /*0930*/  LDG.E.U16 R28, [R6.64+0x2] ;  /* 0x0000020e061c7981 */ /* 0x000f22000c1e1500 */
[----:B--2---:R-:W-:-:S02]  /*0940*/  @P0 PRMT R30, RZ, 0x5410, R11 ;  /* 0x00005410ff1e0816 */ /* 0x004fc4000000000b */
[----:B---3--:R-:W-:Y:S02]  /*0950*/  @P0 PRMT R29, RZ, 0x5410, R10 ;  /* 0x00005410ff1d0816 */ /* 0x008fe4000000000a */
[----:B----4-:R-:W-:Y:S02]  /*0960*/  PRMT R31, RZ, 0x5410, R31 ;  /* 0x00005410ff1f7816 */ /* 0x010fe4000000001f */
[----:B------:R-:W-:Y:S02]  /*0970*/  PRMT R28, RZ, 0x5410, R28 ;  /* 0x00005410ff1c7816 */ /* 0x000fe4000000001c */
.L_x_197:
[----:B-1----:R-:W-:Y:S05]  /*0980*/  BSYNC B0 ;  /* 0x0000000000007941 */ /* 0x002fea0003800000 */
.L_x_196:
        /* <DEDUP_REMOVED lines=8> */
[----:B------:R-:W-:Y:S01]  /*0a10*/  FMUL.FTZ R9, R8, UR12 ;  /* 0x0000000c08097c20 */ /* 0x000fe20008410000 */
[----:B------:R-:W-:Y:S01]  /*0a20*/  PRMT R12, RZ, 0x7610, R35 ;  /* 0x00007610ff0c7816 */ /* 0x000fe20000000023 */
[----:B------:R-:W-:Y:S01]  /*0a30*/  FADD.FTZ R13, R13, -UR16 ;  /* 0x800000100d0d7e21 */ /* 0x000fe20008010000 */
        /* <DEDUP_REMOVED lines=22> */
.L_x_198:
        /* <DEDUP_REMOVED lines=26> */
.L_x_199:
[----:B------:R-:W-:Y:S01]  /*0d40*/  FFMA.FTZ R17, R8, R15, R14 ;  /* 0x0000000f08117223 */ /* 0x000fe2000001000e */
[----:B0-----:R-:W-:Y:S01]  /*0d50*/  ISETP.GT.AND P0, PT, R2, 0x1e, PT ;  /* 0x0000001e0200780c */ /* 0x001fe20003f04270 */
[----:B------:R-:W-:Y:S01]  /*0d60*/  FMUL.FTZ R14, R10, R31 ;  /* 0x0000001f0a0e7220 */ /* 0x000fe20000410000 */
[C---:B------:R-:W-:Y:S01]  /*0d70*/  ISETP.GT.AND P3, PT, R2.reuse, 0xf, PT ;  /* 0x0000000f0200780c */ /* 0x040fe20003f64270 */
[----:B------:R-:W-:Y:S01]  /*0d80*/  FADD.FTZ R19, R15, R16 ;  /* 0x000000100f137221 */ /* 0x000fe20000010000 */
[----:B------:R-:W-:Y:S01]  /*0d90*/  ISETP.NE.AND P4, PT, R2, RZ, PT ;  /* 0x000000ff0200720c */ /* 0x000fe20003f85270 */
[----:B------:R-:W-:Y:S01]  /*0da0*/  FMUL.FTZ R16, R11, R28 ;  /* 0x0000001c0b107220 */ /* 0x000fe20000410000 */
[----:B------:R-:W-:Y:S01]  /*0db0*/  MOV R18, 0x2 ;  /* 0x0000000200127802 */ /* 0x000fe20000000f00 */
[----:B------:R-:W-:Y:S01]  /*0dc0*/  FFMA.FTZ R15, R13, R14, R17 ;  /* 0x0000000e0d0f7223 */ /* 0x000fe20000010011 */
[----:B------:R-:W-:Y:S01]  /*0dd0*/  BSSY B0, `(.L_x_200) ;  /* 0x000005c000007945 */ /* 0x000fe20003800000 */
[----:B------:R-:W-:Y:S01]  /*0de0*/  FADD.FTZ R17, R19, R14 ;  /* 0x0000000e13117221 */ /* 0x000fe20000010000 */
[----:B------:R-:W-:Y:S01]  /*0df0*/  ISETP.GT.U32.AND P5, PT, R39, 0x9, PT ;  /* 0x000000092700780c */ /* 0x000fe20003fa4070 */
[----:B------:R-:W-:-:S02]  /*0e00*/  FFMA.FTZ R14, R12, R16, R15 ;  /* 0x000000100c0e7223 */ /* 0x000fc4000001000f */
[----:B------:R-:W-:Y:S02]  /*0e10*/  FADD.FTZ R15, R16, R17 ;  /* 0x00000011100f7221 */ /* 0x000fe40000010000 */
[----:B------:R-:W-:Y:S01]  /*0e20*/  FFMA.FTZ R9, R9, R6, RZ ;  /* 0x0000000609097223 */ /* 0x000fe200000100ff */
[----:B------:R-:W0:Y:S04]  /*0e30*/  SHFL.DOWN PT, R17, R14, 0x1, 0x1f ;  /* 0x08201f000e117f89 */ /* 0x000e2800000e0000 */
[----:B------:R-:W1:Y:S01]  /*0e40*/  SHFL.DOWN PT, R16, R15, 0x1, 0x1f ;  /* 0x08201f000f107f89 */ /* 0x000e6200000e0000 */
        /* <DEDUP_REMOVED lines=21> */
[----:B------:R-:W-:Y:S02]  /*0fa0*/  FADD.FTZ R17, RZ, R6 ;  /* 0x00000006ff117221 */ /* 0x000fe40000010000 */
[----:B-1----:R-:W-:Y:S01]  /*0fb0*/  @!P3 FADD.FTZ R15, R15, R16 ;  /* 0x000000100f0fb221 */ /* 0x002fe20000010000 */
[----:B------:R-:W-:Y:S01]  /*0fc0*/  ISETP.NE.AND P3, PT, R39, RZ, PT ;  /* 0x000000ff2700720c */ /* 0x000fe20003f65270 */
[----:B------:R-:W-:Y:S02]  /*0fd0*/  FFMA.FTZ R16, R8, R7, RZ ;  /* 0x0000000708107223 */ /* 0x000fe400000100ff */
[----:B------:R-:W-:Y:S01]  /*0fe0*/  FADD.FTZ R6, RZ, R7 ;  /* 0x00000007ff067221 */ /* 0x000fe20000010000 */
[----:B------:R-:W-:Y:S01]  /*0ff0*/  MOV R7, R15 ;  /* 0x0000000f00077202 */ /* 0x000fe20000000f00 */
[----:B------:R-:W-:-:S02]  /*1000*/  FFMA.FTZ R8, R13, R10, R9 ;  /* 0x0000000a0d087223 */ /* 0x000fc40000010009 */
[----:B------:R-:W-:Y:S02]  /*1010*/  FFMA.FTZ R9, R12, R11, R16 ;  /* 0x0000000b0c097223 */ /* 0x000fe40000010010 */
[----:B------:R-:W-:Y:S02]  /*1020*/  FADD.FTZ R10, R17, R10 ;  /* 0x0000000a110a7221 */ /* 0x000fe40000010000 */
[----:B------:R-:W-:Y:S01]  /*1030*/  FADD.FTZ R11, R6, R11 ;  /* 0x0000000b060b7221 */ /* 0x000fe20000010000 */
        /* <DEDUP_REMOVED lines=9> */
[----:B0-----:R-:W-:Y:S02]  /*10d0*/  FADD.FTZ R6, R7, R21 ;  /* 0x0000001507067221 */ /* 0x001fe40000010000 */
[----:B------:R-:W-:Y:S02]  /*10e0*/  FADD.FTZ R7, R25, R22 ;  /* 0x0000001619077221 */ /* 0x000fe40000010000 */
[----:B------:R-:W0:Y:S01]  /*10f0*/  LDS.128 R24, [0x50] ;  /* 0x00005000ff187984 */ /* 0x000e220000000c00 */
[----:B------:R-:W-:Y:S02]  /*1100*/  FADD.FTZ R6, R6, R23 ;  /* 0x0000001706067221 */ /* 0x000fe40000010000 */
[----:B--2---:R-:W-:Y:S01]  /*1110*/  FADD.FTZ R7, R7, R16 ;  /* 0x0000001007077221 */ /* 0x004fe20000010000 */
[----:B------:R-:W1:Y:S01]  /*1120*/  LDS.128 R20, [0x60] ;  /* 0x00006000ff147984 */ /* 0x000e620000000c00 */
[----:B------:R-:W-:Y:S02]  /*1130*/  FADD.FTZ R6, R6, R17 ;  /* 0x0000001106067221 */ /* 0x000fe40000010000 */
[----:B------:R-:W-:-:S02]  /*1140*/  FADD.FTZ R7, R7, R18 ;  /* 0x0000001207077221 */ /* 0x000fc40000010000 */
[----:B------:R-:W-:Y:S02]  /*1150*/  FADD.FTZ R6, R6, R19 ;  /* 0x0000001306067221 */ /* 0x000fe40000010000 */
[----:B------:R-:W2:Y:S01]  /*1160*/  LDS.128 R16, [0x70] ;  /* 0x00007000ff107984 */ /* 0x000ea20000000c00 */
[----:B---3--:R-:W-:Y:S02]  /*1170*/  FADD.FTZ R7, R7, R12 ;  /* 0x0000000c07077221 */ /* 0x008fe40000010000 */
[----:B------:R-:W-:Y:S02]  /*1180*/  FADD.FTZ R6, R6, R13 ;  /* 0x0000000d06067221 */ /* 0x000fe40000010000 */
[----:B------:R-:W-:Y:S02]  /*1190*/  FADD.FTZ R7, R7, R14 ;  /* 0x0000000e07077221 */ /* 0x000fe40000010000 */
[----:B------:R-:W-:Y:S02]  /*11a0*/  FADD.FTZ R6, R6, R15 ;  /* 0x0000000f06067221 */ /* 0x000fe40000010000 */
[----:B------:R-:W3:Y:S01]  /*11b0*/  LDS.128 R12, [0x80] ;  /* 0x00008000ff0c7984 */ /* 0x000ee20000000c00 */
[----:B0-----:R-:W-:-:S02]  /*11c0*/  FADD.FTZ R7, R7, R24 ;  /* 0x0000001807077221 */ /* 0x001fc40000010000 */
[----:B------:R-:W-:Y:S02]  /*11d0*/  FADD.FTZ R6, R6, R25 ;  /* 0x0000001906067221 */ /* 0x000fe40000010000 */
[----:B------:R-:W-:Y:S02]  /*11e0*/  FADD.FTZ R7, R7, R26 ;  /* 0x0000001a07077221 */ /* 0x000fe40000010000 */
[----:B------:R-:W-:Y:S02]  /*11f0*/  FADD.FTZ R6, R6, R27 ;  /* 0x0000001b06067221 */ /* 0x000fe40000010000 */
[----:B-1----:R-:W-:Y:S01]  /*1200*/  FADD.FTZ R7, R7, R20 ;  /* 0x0000001407077221 */ /* 0x002fe20000010000 */
[----:B------:R-:W-:Y:S01]  /*1210*/  LDS.128 R24, [0xa0] ;  /* 0x0000a000ff187984 */ /* 0x000fe20000000c00 */
[----:B------:R-:W-:Y:S02]  /*1220*/  FADD.FTZ R6, R6, R21 ;  /* 0x0000001506067221 */ /* 0x000fe40000010000 */
[----:B------:R-:W-:-:S02]  /*1230*/  FADD.FTZ R7, R7, R22 ;  /* 0x0000001607077221 */ /* 0x000fc40000010000 */
[----:B------:R-:W-:Y:S02]  /*1240*/  FADD.FTZ R6, R6, R23 ;  /* 0x0000001706067221 */ /* 0x000fe40000010000 */
[----:B------:R-:W0:Y:S01]  /*1250*/  LDS.128 R20, [0x90] ;  /* 0x00009000ff147984 */ /* 0x000e220000000c00 */
[----:B--2---:R-:W-:Y:S02]  /*1260*/  FADD.FTZ R7, R7, R16 ;  /* 0x0000001007077221 */ /* 0x004fe40000010000 */
[----:B------:R-:W-:Y:S02]  /*1270*/  FADD.FTZ R6, R6, R17 ;  /* 0x0000001106067221 */ /* 0x000fe40000010000 */
[----:B------:R-:W-:Y:S02]  /*1280*/  FADD.FTZ R17, R7, R18 ;  /* 0x0000001207117221 */ /* 0x000fe40000010000 */
[----:B------:R-:W-:Y:S02]  /*1290*/  FADD.FTZ R16, R6, R19 ;  /* 0x0000001306107221 */ /* 0x000fe40000010000 */
[----:B------:R-:W1:Y:S01]  /*12a0*/  LDS.64 R6, [0xb0] ;  /* 0x0000b000ff067984 */ /* 0x000e620000000a00 */
[----:B---3--:R-:W-:-:S02]  /*12b0*/  FADD.FTZ R17, R17, R12 ;  /* 0x0000000c11117221 */ /* 0x008fc40000010000 */
[----:B------:R-:W-:Y:S02]  /*12c0*/  FADD.FTZ R16, R16, R13 ;  /* 0x0000000d10107221 */ /* 0x000fe40000010000 */
[----:B------:R-:W-:Y:S02]  /*12d0*/  FADD.FTZ R17, R17, R14 ;  /* 0x0000000e11117221 */ /* 0x000fe40000010000 */
[----:B------:R-:W-:Y:S02]  /*12e0*/  FADD.FTZ R16, R16, R15 ;  /* 0x0000000f10107221 */ /* 0x000fe40000010000 */
[----:B0-----:R-:W-:Y:S02]  /*12f0*/  FADD.FTZ R17, R17, R20 ;  /* 0x0000001411117221 */ /* 0x001fe40000010000 */
[----:B------:R-:W-:Y:S02]  /*1300*/  FADD.FTZ R16, R16, R21 ;  /* 0x0000001510107221 */ /* 0x000fe40000010000 */
[----:B------:R-:W-:-:S02]  /*1310*/  FADD.FTZ R17, R17, R22 ;  /* 0x0000001611117221 */ /* 0x000fc40000010000 */
[----:B------:R-:W-:Y:S02]  /*1320*/  FADD.FTZ R16, R16, R23 ;  /* 0x0000001710107221 */ /* 0x000fe40000010000 */
[----:B------:R-:W-:Y:S02]  /*1330*/  FADD.FTZ R17, R17, R24 ;  /* 0x0000001811117221 */ /* 0x000fe40000010000 */
[----:B------:R-:W-:Y:S02]  /*1340*/  FADD.FTZ R16, R16, R25 ;  /* 0x0000001910107221 */ /* 0x000fe40000010000 */
[----:B------:R-:W-:Y:S02]  /*1350*/  FADD.FTZ R17, R17, R26 ;  /* 0x0000001a11117221 */ /* 0x000fe40000010000 */
[----:B------:R-:W-:Y:S02]  /*1360*/  FADD.FTZ R16, R16, R27 ;  /* 0x0000001b10107221 */ /* 0x000fe40000010000 */
[----:B-1----:R-:W-:-:S02]  /*1370*/  FADD.FTZ R6, R17, R6 ;  /* 0x0000000611067221 */ /* 0x002fc40000010000 */
[----:B------:R-:W-:Y:S02]  /*1380*/  FADD.FTZ R7, R16, R7 ;  /* 0x0000000710077221 */ /* 0x000fe40000010000 */
.L_x_201:
[----:B------:R-:W-:Y:S05]  /*1390*/  BSYNC B0 ;  /* 0x0000000000007941 */ /* 0x000fea0003800000 */
.L_x_200:
        /* <DEDUP_REMOVED lines=8> */
[----:B0-----:R-:W-:Y:S02]  /*1420*/  FADD.FTZ R8, R9, R21 ;  /* 0x0000001509087221 */ /* 0x001fe40000010000 */
[----:B------:R-:W-:Y:S02]  /*1430*/  FADD.FTZ R9, R10, R22 ;  /* 0x000000160a097221 */ /* 0x000fe40000010000 */
[----:B------:R-:W-:Y:S02]  /*1440*/  FADD.FTZ R26, R11, R23 ;  /* 0x000000170b1a7221 */ /* 0x000fe40000010000 */
[----:B------:R-:W0:Y:S01]  /*1450*/  LDS.128 R20, [R24+0x350] ;  /* 0x0003500018147984 */ /* 0x000e220000000c00 */
        /* <DEDUP_REMOVED lines=15> */
[----:B------:R-:W0:Y:S01]  /*1550*/  LDS.128 R12, [R24+0x530] ;  /* 0x00053000180c7984 */ /* 0x000e220000000c00 */
        /* <DEDUP_REMOVED lines=102> */
[----:B------:R-:W-:Y:S01]  /*1bc0*/  FADD.FTZ R26, R26, R15 ;  /* 0x0000000f1a1a7221 */ /* 0x000fe20000010000 */
        /* <DEDUP_REMOVED lines=188> */
.L_x_203:
[----:B------:R-:W-:Y:S05]  /*2790*/  BSYNC B0 ;  /* 0x0000000000007941 */ /* 0x000fea0003800000 */
.L_x_202:
        /* <DEDUP_REMOVED lines=19> */
.L_x_205:
[----:B------:R-:W-:Y:S05]  /*28d0*/  BSYNC B0 ;  /* 0x0000000000007941 */ /* 0x000fea0003800000 */
.L_x_204:
[----:B------:R-:W-:Y:S05]  /*28e0*/  @!P0 BRA `(.L_x_206) ;  /* 0x0000124000008947 */ /* 0x000fea0003800000 */
[----:B-1----:R-:W1:Y:S01]  /*28f0*/  S2R R16, SR_CTAID.Y ;  /* 0x0000000000107919 */ /* 0x002e620000002600 */
[----:B0-----:R-:W-:-:S05]  /*2900*/  LOP3.LUT R8, R36, 0x1, RZ, 0xc0, !PT ;  /* 0x0000000124087812 */ /* 0x001fca00078ec0ff */
[----:B------:R-:W-:-:S04]  /*2910*/  IMAD R9, R8, c[0x0][0x10], RZ ;  /* 0x0000040008097a24 */ /* 0x000fc800078e02ff */
[----:B------:R-:W-:-:S05]  /*2920*/  IMAD R8, R9, c[0x0][0xc], RZ ;  /* 0x0000030009087a24 */ /* 0x000fca00078e02ff */
[----:B------:R-:W-:-:S05]  /*2930*/  SHF.L.U32 R19, R8, 0x1, RZ ;  /* 0x0000000108137819 */ /* 0x000fca00000006ff */
[----:B------:R-:W-:Y:S01]  /*2940*/  IMAD.WIDE R18, R19, R20, c[0x0][0x1b0] ;  /* 0x00006c0013127625 */ /* 0x000fe200078e0214 */
[----:B-1----:R-:W-:-:S05]  /*2950*/  IADD3 R9, R9, R16, RZ ;  /* 0x0000001009097210 */ /* 0x002fca0007ffe0ff */
        /* <DEDUP_REMOVED lines=10> */
[----:B-1----:R-:W-:Y:S01]  /*2a00*/  MOV R10, 0x1 ;  /* 0x00000001000a7802 */ /* 0x002fe20000000f00 */
[----:B------:R-:W-:Y:S01]  /*2a10*/  UPOPC UR4, UR4 ;  /* 0x00000004000472bf */ /* 0x000fe20008000000 */
[----:B------:R-:W-:Y:S01]  /*2a20*/  SEL R13, RZ, c[0x0][0xc], P0 ;  /* 0x00000300ff0d7a07 */ /* 0x000fe20000000000 */
[----:B------:R-:W-:-:S00]  /*2a30*/  ERRBAR ;  /* 0x00000000000079ab */ /* 0x000fc00000000000 */
[----:B------:R-:W-:Y:S02]  /*2a40*/  SEL R10, R10, 0xffffffff, !P0 ;  /* 0xffffffff0a0a7807 */ /* 0x000fe40004000000 */
[----:B0-----:R-:W-:-:S02]  /*2a50*/  ISETP.EQ.U32.AND P4, PT, R2, UR5, PT ;  /* 0x0000000502007c0c */ /* 0x001fc4000bf82070 */
[----:B------:R-:W-:Y:S01]  /*2a60*/  ISETP.NE.AND P0, PT, R13, -0x1, PT ;  /* 0xffffffff0d00780c */ /* 0x000fe20003f05270 */
[----:B------:R-:W-:-:S10]  /*2a70*/  IMAD R11, R10, UR4, RZ ;  /* 0x000000040a0b7c24 */ /* 0x000fd4000f8e02ff */
[----:B------:R0:W-:Y:S02]  /*2a80*/  @P4 RED.E.ADD.S32.STRONG.GPU [R8.64], R11 ;  /* 0x0000000b0800498e */ /* 0x0001e4000c10e38e */
[----:B------:R-:W-:Y:S05]  /*2a90*/  @!P0 BRA `(.L_x_207) ;  /* 0x0000005000008947 */ /* 0x000fea0003800000 */
.L_x_208:
[----:B------:R-:W2:Y:S01]  /*2aa0*/  LDG.E.STRONG.GPU R10, [R8.64] ;  /* 0x0000000e080a7981 */ /* 0x000ea2000c1ef900 */
[----:B------:R-:W-:Y:S01]  /*2ab0*/  YIELD ;  /* 0x0000000000007946 */ /* 0x000fe20003800000 */
[----:B--2---:R-:W-:Y:S01]  /*2ac0*/  ISETP.NE.AND P0, PT, R10, R13, PT ;  /* 0x0000000d0a00720c */ /* 0x004fe20003f05270 */
[----:B------:R-:W-:-:S12]  /*2ad0*/  CCTL.IVALL ;  /* 0x00000000ff00798f */ /* 0x000fd80002000000 */
[----:B------:R-:W-:Y:S05]  /*2ae0*/  @P0 BRA `(.L_x_208) ;  /* 0xffffffb000000947 */ /* 0x000fea000383ffff */
.L_x_207:
[----:B------:R-:W-:Y:S01]  /*2af0*/  ISETP.NE.AND P0, PT, RZ, c[0x0][0xc], PT ;  /* 0x00000300ff007a0c */ /* 0x000fe20003f05270 */
[----:B------:R-:W-:Y:S01]  /*2b00*/  WARPSYNC 0xffffffff ;  /* 0xffffffff00007948 */ /* 0x000fe20003800000 */
[----:B------:R-:W-:Y:S11]  /*2b10*/  BAR.SYNC.DEFER_BLOCKING 0x0 ;  /* 0x0000000000007b1d */ /* 0x000ff60000010000 */
[----:B------:R-:W-:Y:S05]  /*2b20*/  @!P0 BRA `(.L_x_206) ;  /* 0x0000100000008947 */ /* 0x000fea0003800000 */
[----:B0-----:R-:W-:Y:S01]  /*2b30*/  HFMA2.MMA R8, -RZ, RZ, 0, 5.9604644775390625e-08 ;  /* 0x00000001ff087435 */ /* 0x001fe200000001ff */
[----:B------:R-:W-:-:S09]  /*2b40*/  MOV R17, RZ ;  /* 0x000000ff00117202 */ /* 0x000fd20000000f00 */
[----:B------:R-:W-:-:S04]  /*2b50*/  IADD3 R8, -R8, c[0x0][0xc], RZ ;  /* 0x0000030008087a10 */ /* 0x000fc80007ffe1ff */
[----:B------:R-:W-:-:S13]  /*2b60*/  ISETP.GE.U32.AND P0, PT, R8, 0x3, PT ;  /* 0x000000030800780c */ /* 0x000fda0003f06070 */
        /* <DEDUP_REMOVED lines=12> */
.L_x_212:
[----:B------:R-:W-:-:S13]  /*2c30*/  ISETP.EQ.OR P6, PT, R17, R0, P3 ;  /* 0x000000001100720c */ /* 0x000fda0001fc2670 */
[----:B------:R-:W-:-:S04]  /*2c40*/  @!P6 IMAD R9, R17, c[0x0][0x10], R16 ;  /* 0x000004001109ea24 */ /* 0x000fc800078e0210 */
[----:B------:R-:W-:-:S06]  /*2c50*/  @!P6 IMAD.WIDE.U32 R8, R9, 0x8, R18 ;  /* 0x000000080908e825 */ /* 0x000fcc00078e0012 */
[----:B------:R-:W2:Y:S01]  /*2c60*/  @!P6 LDG.E.64 R8, [R8.64] ;  /* 0x0000000e0808e981 */ /* 0x000ea2000c1e1b00 */
[C---:B------:R-:W-:Y:S02]  /*2c70*/  IADD3 R11, R17.reuse, 0x1, RZ ;  /* 0x00000001110b7810 */ /* 0x040fe40007ffe0ff */
[----:B------:R-:W-:Y:S02]  /*2c80*/  IADD3 R13, R17, 0x2, RZ ;  /* 0x00000002110d7810 */ /* 0x000fe40007ffe0ff */
        /* <DEDUP_REMOVED lines=110> */
.L_x_211:
[----:B------:R-:W-:-:S06]  /*3370*/  UISETP.GT.AND UP0, UPT, UR4, 0x4, UPT ;  /* 0x000000040400788c */ /* 0x000fcc000bf04270 */
[----:B------:R-:W-:-:S13]  /*3380*/  PLOP3.LUT P4, PT, PT, PT, UP0, 0x80, 0x0 ;  /* 0x000000000000781c */ /* 0x000fda0003f8f008 */
[----:B------:R-:W-:Y:S05]  /*3390*/  @!P4 BRA `(.L_x_213) ;  /* 0x000003b00000c947 */ /* 0x000fea0003800000 */
[C---:B------:R-:W-:Y:S02]  /*33a0*/  IADD3 R11, R17.reuse, 0x1, RZ ;  /* 0x00000001110b7810 */ /* 0x040fe40007ffe0ff */
[-C--:B------:R-:W-:Y:S02]  /*33b0*/  ISETP.EQ.OR P0, PT, R17, R0.reuse, P3 ;  /* 0x000000001100720c */ /* 0x080fe40001f02670 */
        /* <DEDUP_REMOVED lines=18> */
[C---:B------:R-:W-:Y:S02]  /*34e0*/  IADD3 R23, R17.reuse, 0x1, RZ ;  /* 0x0000000111177810 */ /* 0x040fe40007ffe0ff */
[C---:B------:R-:W-:Y:S02]  /*34f0*/  IADD3 R25, R17.reuse, 0x2, RZ ;  /* 0x0000000211197810 */ /* 0x040fe40007ffe0ff */
[----:B------:R-:W-:Y:S01]  /*3500*/  IADD3 R21, R17, 0x3, RZ ;  /* 0x0000000311157810 */ /* 0x000fe20007ffe0ff */
[----:B--2---:R-:W-:Y:S02]  /*3510*/  @!P0 FADD.FTZ R6, R6, R8 ;  /* 0x0000000806068221 */ /* 0x004fe40000010000 */
[----:B------:R-:W-:Y:S01]  /*3520*/  @!P0 FADD.FTZ R7, R7, R9 ;  /* 0x0000000907078221 */ /* 0x000fe20000010000 */
[-C--:B------:R-:W-:Y:S01]  /*3530*/  ISETP.EQ.OR P0, PT, R17, R0.reuse, P3 ;  /* 0x000000001100720c */ /* 0x080fe20001f02670 */
[----:B---3--:R-:W-:Y:S02]  /*3540*/  @!P5 FADD.FTZ R6, R6, R10 ;  /* 0x0000000a0606d221 */ /* 0x008fe40000010000 */
[----:B------:R-:W-:Y:S01]  /*3550*/  @!P5 FADD.FTZ R7, R7, R11 ;  /* 0x0000000b0707d221 */ /* 0x000fe20000010000 */
[----:B------:R-:W-:Y:S01]  /*3560*/  ISETP.EQ.OR P5, PT, R23, R0, P3 ;  /* 0x000000001700720c */ /* 0x000fe20001fa2670 */
[----:B----4-:R-:W-:-:S02]  /*3570*/  @!P6 FADD.FTZ R6, R6, R12 ;  /* 0x0000000c0606e221 */ /* 0x010fc40000010000 */
[----:B------:R-:W-:Y:S01]  /*3580*/  @!P6 FADD.FTZ R7, R7, R13 ;  /* 0x0000000d0707e221 */ /* 0x000fe20000010000 */
[-C--:B------:R-:W-:Y:S01]  /*3590*/  ISETP.EQ.OR P6, PT, R25, R0.reuse, P3 ;  /* 0x000000001900720c */ /* 0x080fe20001fc2670 */
[----:B-----5:R-:W-:Y:S02]  /*35a0*/  @!P4 FADD.FTZ R6, R6, R14 ;  /* 0x0000000e0606c221 */ /* 0x020fe40000010000 */
        /* <DEDUP_REMOVED lines=26> */
.L_x_213:
[----:B------:R-:W-:-:S13]  /*3750*/  ISETP.NE.OR P0, PT, RZ, UR4, P0 ;  /* 0x00000004ff007c0c */ /* 0x000fda0008705670 */
[----:B------:R-:W-:Y:S05]  /*3760*/  @!P0 BRA `(.L_x_209) ;  /* 0x000001f000008947 */ /* 0x000fea0003800000 */
.L_x_210:
[CC--:B------:R-:W-:Y:S02]  /*3770*/  ISETP.EQ.OR P5, PT, R17.reuse, R0.reuse, P3 ;  /* 0x000000001100720c */ /* 0x0c0fe40001fa2670 */
[C---:B------:R-:W-:Y:S02]  /*3780*/  IADD3 R11, R17.reuse, 0x1, RZ ;  /* 0x00000001110b7810 */ /* 0x040fe40007ffe0ff */
[----:B------:R-:W-:Y:S02]  /*3790*/  IADD3 R13, R17, 0x2, RZ ;  /* 0x00000002110d7810 */ /* 0x000fe40007ffe0ff */
        /* <DEDUP_REMOVED lines=28> */
.L_x_209:
        /* <DEDUP_REMOVED lines=10> */
[----:B--2---:R-:W-:Y:S02]  /*3a00*/  FADD.FTZ R6, R6, R8 ;  /* 0x0000000806067221 */ /* 0x004fe40000010000 */
[----:B------:R-:W-:Y:S02]  /*3a10*/  FADD.FTZ R7, R7, R9 ;  /* 0x0000000907077221 */ /* 0x000fe40000010000 */
.L_x_215:
[----:B------:R-:W-:Y:S05]  /*3a20*/  BSYNC B0 ;  /* 0x0000000000007941 */ /* 0x000fea0003800000 */
.L_x_214:
        /* <DEDUP_REMOVED lines=16> */
.L_x_206:
[----:B------:R2:W-:Y:S04]  /*3b30*/  @!P3 STS.64 [0xc0], R6 ;  /* 0x0000c006ff00b388 */ /* 0x0005e80000000a00 */
[----:B------:R-:W-:Y:S01]  /*3b40*/  BAR.SYNC.DEFER_BLOCKING 0x0 ;  /* 0x0000000000007b1d */ /* 0x000fe20000010000 */
[----:B------:R-:W-:Y:S02]  /*3b50*/  ISETP.GE.U32.AND P0, PT, R37, c[0x0][0x1e0], PT ;  /* 0x0000780025007a0c */ /* 0x000fe40003f06070 */
[----:B-1----:R-:W-:Y:S02]  /*3b60*/  PRMT R12, RZ, 0x5410, R35 ;  /* 0x00005410ff0c7816 */ /* 0x002fe40000000023 */
[----:B------:R-:W-:Y:S02]  /*3b70*/  ISETP.GE.AND.EX P0, PT, R5, c[0x0][0x1e4], PT, P0 ;  /* 0x0000790005007a0c */ /* 0x000fe40003f06300 */
[----:B0-2---:R-:W-:-:S02]  /*3b80*/  PRMT R7, RZ, 0x5410, R34 ;  /* 0x00005410ff077816 */ /* 0x005fc40000000022 */
[----:B------:R-:W-:Y:S02]  /*3b90*/  PRMT R34, RZ, 0x7610, R34 ;  /* 0x00007610ff227816 */ /* 0x000fe40000000022 */
[--C-:B------:R-:W-:Y:S01]  /*3ba0*/  PRMT R6, RZ, 0x5410, R33.reuse ;  /* 0x00005410ff067816 */ /* 0x100fe20000000021 */
[----:B------:R-:W-:Y:S01]  /*3bb0*/  FADD.FTZ R7, R7, -UR16 ;  /* 0x8000001007077e21 */ /* 0x000fe20008010000 */
[----:B------:R-:W-:Y:S01]  /*3bc0*/  ISETP.GT.U32.OR P0, PT, R39, 0x27f, P0 ;  /* 0x0000027f2700780c */ /* 0x000fe20000704470 */
[----:B------:R-:W-:Y:S01]  /*3bd0*/  FADD.FTZ R34, R34, -UR16 ;  /* 0x8000001022227e21 */ /* 0x000fe20008010000 */
[----:B------:R-:W-:Y:S01]  /*3be0*/  PRMT R33, RZ, 0x7610, R33 ;  /* 0x00007610ff217816 */ /* 0x000fe20000000021 */
[----:B------:R-:W-:Y:S02]  /*3bf0*/  FMUL.FTZ R19, R7, UR12 ;  /* 0x0000000c07137c20 */ /* 0x000fe40008410000 */
[----:B------:R-:W-:Y:S01]  /*3c00*/  FMUL.FTZ R34, R34, UR12 ;  /* 0x0000000c22227c20 */ /* 0x000fe20008410000 */
[----:B------:R-:W0:Y:S02]  /*3c10*/  LDS.64 R10, [0xc0] ;  /* 0x0000c000ff0a7984 */ /* 0x000e240000000a00 */
[----:B0-----:R-:W-:-:S02]  /*3c20*/  FMUL.FTZ R10, R10, c[0x0][0x20c] ;  /* 0x000083000a0a7a20 */ /* 0x001fc40000410000 */
[----:B------:R-:W-:Y:S01]  /*3c30*/  FMUL.FTZ R11, R11, c[0x0][0x20c] ;  /* 0x000083000b0b7a20 */ /* 0x000fe20000410000 */
        /* <DEDUP_REMOVED lines=19> */
.L_x_216:
[----:B------:R-:W-:Y:S01]  /*3d70*/  BSSY B0, `(.L_x_217) ;  /* 0x0000012000007945 */ /* 0x000fe20003800000 */
[----:B------:R-:W-:Y:S05]  /*3d80*/  @!P1 BRA `(.L_x_218) ;  /* 0x0000010000009947 */ /* 0x000fea0003800000 */
        /* <DEDUP_REMOVED lines=9> */
[----:B------:R-:W-:Y:S01]  /*3e20*/  FMUL.FTZ R14, R8, UR12 ;  /* 0x0000000c080e7c20 */ /* 0x000fe20008410000 */
[----:B------:R-:W-:Y:S01]  /*3e30*/  IADD3 R15, R7, R15, RZ ;  /* 0x0000000f070f7210 */ /* 0x000fe20007ffe0ff */
[----:B------:R-:W-:Y:S01]  /*3e40*/  FMUL.FTZ R13, R9, UR12 ;  /* 0x0000000c090d7c20 */ /* 0x000fe20008410000 */
[----:B------:R-:W-:-:S04]  /*3e50*/  LEA R8, P3, R6, c[0x0][0x160], 0x1 ;  /* 0x0000580006087a11 */ /* 0x000fc800078608ff */
[----:B------:R-:W-:Y:S02]  /*3e60*/  LEA.HI.X R9, R6, c[0x0][0x164], R15, 0x1, P3 ;  /* 0x0000590006097a11 */ /* 0x000fe400018f0c0f */
[----:B------:R-:W-:-:S05]  /*3e70*/  F2FP.BF16.PACK_AB R13, R13, R14 ;  /* 0x0000000e0d0d723e */ /* 0x000fca00000010ff */
[----:B------:R0:W-:Y:S02]  /*3e80*/  STG.E [R8.64], R13 ;  /* 0x0000000d08007986 */ /* 0x0001e4000c10190e */
.L_x_218:
[----:B------:R-:W-:Y:S05]  /*3e90*/  BSYNC B0 ;  /* 0x0000000000007941 */ /* 0x000fea0003800000 */
.L_x_217:
[----:B------:R-:W-:Y:S01]  /*3ea0*/  PRMT R35, RZ, 0x7610, R35 ;  /* 0x00007610ff237816 */ /* 0x000fe20000000023 */
[----:B------:R-:W-:Y:S01]  /*3eb0*/  FADD.FTZ R12, R12, -UR16 ;  /* 0x800000100c0c7e21 */ /* 0x000fe20008010000 */
[--C-:B------:R-:W-:Y:S02]  /*3ec0*/  PRMT R6, RZ, 0x5410, R32.reuse ;  /* 0x00005410ff067816 */ /* 0x100fe40000000020 */
[----:B------:R-:W-:Y:S01]  /*3ed0*/  PRMT R7, RZ, 0x7610, R32 ;  /* 0x00007610ff077816 */ /* 0x000fe20000000020 */
[----:B------:R-:W-:Y:S02]  /*3ee0*/  FADD.FTZ R35, R35, -UR16 ;  /* 0x8000001023237e21 */ /* 0x000fe40008010000 */
[----:B------:R-:W-:Y:S02]  /*3ef0*/  FMUL.FTZ R17, R12, UR12 ;  /* 0x0000000c0c117c20 */ /* 0x000fe40008410000 */
[----:B------:R-:W-:Y:S01]  /*3f00*/  FMUL.FTZ R35, R35, UR12 ;  /* 0x0000000c23237c20 */ /* 0x000fe20008410000 */
[----:B------:R-:W-:Y:S05]  /*3f10*/  @!P2 BRA `(.L_x_219) ;  /* 0x000001200000a947 */ /* 0x000fea0003800000 */
[----:B------:R-:W-:Y:S02]  /*3f20*/  FFMA.FTZ R30, R17, R31, R30 ;  /* 0x0000001f111e7223 */ /* 0x000fe4000001001e */
[----:B------:R-:W-:-:S02]  /*3f30*/  FFMA.FTZ R29, R35, R28, R29 ;  /* 0x0000001c231d7223 */ /* 0x000fc4000001001d */
[----:B0-----:R-:W-:Y:S02]  /*3f40*/  FMUL.FTZ R8, R30, -1.4426950216293334961 ;  /* 0xbfb8aa3b1e087820 */ /* 0x001fe40000410000 */
        /* <DEDUP_REMOVED lines=15> */
.L_x_219:
[----:B------:R-:W-:Y:S01]  /*4040*/  BSSY B0, `(.L_x_220) ;  /* 0x0000011000007945 */ /* 0x000fe20003800000 */
[----:B------:R-:W-:Y:S05]  /*4050*/  @P0 BRA `(.L_x_221) ;  /* 0x000000f000000947 */ /* 0x000fea0003800000 */
[C-C-:B0-----:R-:W-:Y:S01]  /*4060*/  FFMA.FTZ R8, R10.reuse, R17, R11.reuse ;  /* 0x000000110a087223 */ /* 0x141fe2000001000b */
        /* <DEDUP_REMOVED lines=14> */
.L_x_221:
[----:B------:R-:W-:Y:S05]  /*4150*/  BSYNC B0 ;  /* 0x0000000000007941 */ /* 0x000fea0003800000 */
.L_x_220:
[----:B------:R-:W-:Y:S01]  /*4160*/  ULDC UR4, c[0x0][0x10] ;  /* 0x0000040000047ab9 */ /* 0x000fe20000000800 */
[----:B------:R-:W-:Y:S01]  /*4170*/  IADD3 R36, R36, 0x1, RZ ;  /* 0x0000000124247810 */ /* 0x000fe20007ffe0ff */
[----:B------:R-:W-:-:S04]  /*4180*/  UIADD3 UR7, UR7, UR4, URZ ;  /* 0x0000000407077290 */ /* 0x000fc8000fffe03f */
[----:B------:R-:W-:-:S06]  /*4190*/  UISETP.GE.AND UP0, UPT, UR7, UR6, UPT ;  /* 0x000000060700728c */ /* 0x000fcc000bf06270 */
[----:B------:R-:W-:-:S13]  /*41a0*/  PLOP3.LUT P0, PT, PT, PT, UP0, 0x80, 0x0 ;  /* 0x000000000000781c */ /* 0x000fda0003f0f008 */
[----:B------:R-:W-:Y:S01]  /*41b0*/  @P0 CALL.REL.NOINC `(.L_x_195) ;  /* 0x0000001000000944 */ /* 0x000fe20003c00000 */
[----:B------:R-:W-:Y:S05]  /*41c0*/  BRA `(.L_x_222) ;  /* 0xffffc0d000007947 */ /* 0x000fea000383ffff */
.L_x_195:
        /* <DEDUP_REMOVED lines=18> */
.L_x_224:
[----:B------:R-:W-:Y:S05]  /*42f0*/  BSYNC B0 ;  /* 0x0000000000007941 */ /* 0x000fea0003800000 */
.L_x_223:
        /* <DEDUP_REMOVED lines=11> */
.L_x_226:
[----:B------:R-:W2:Y:S01]  /*43b0*/  LDG.E.STRONG.GPU R5, [R2.64] ;  /* 0x0000000e02057981 */ /* 0x000ea2000c1ef900 */
[----:B------:R-:W-:Y:S01]  /*43c0*/  YIELD ;  /* 0x0000000000007946 */ /* 0x000fe20003800000 */
[----:B--2---:R-:W-:Y:S01]  /*43d0*/  ISETP.NE.AND P0, PT, R5, R0, PT ;  /* 0x000000000500720c */ /* 0x004fe20003f05270 */
[----:B------:R-:W-:-:S12]  /*43e0*/  CCTL.IVALL ;  /* 0x00000000ff00798f */ /* 0x000fd80002000000 */
[----:B------:R-:W-:Y:S05]  /*43f0*/  @P0 BRA `(.L_x_226) ;  /* 0xffffffb000000947 */ /* 0x000fea000383ffff */
.L_x_225:
        /* <DEDUP_REMOVED lines=25> */
.L_x_227:
[----:B------:R-:W-:-:S04]  /*4590*/  LEA R6, P0, R39, c[0x0][0x1b8], 0x2 ;  /* 0x00006e0027067a11 */ /* 0x000fc800078010ff */
[----:B------:R-:W-:Y:S02]  /*45a0*/  LEA.HI.X R7, R39, c[0x0][0x1bc], R8, 0x2, P0 ;  /* 0x00006f0027077a11 */ /* 0x000fe400000f1408 */
[-C--:B------:R-:W-:Y:S02]  /*45b0*/  LEA R8, P0, R14, R6.reuse, 0x2 ;  /* 0x000000060e087211 */ /* 0x080fe400078010ff */
[-C--:B------:R-:W-:Y:S01]  /*45c0*/  LEA R12, P2, R23, R6.reuse, 0x2 ;  /* 0x00000006170c7211 */ /* 0x080fe200078410ff */
[----:B------:R-:W2:Y:S01]  /*45d0*/  LDG.E R0, [R6.64] ;  /* 0x0000000e06007981 */ /* 0x000ea2000c1e1900 */
[----:B------:R-:W-:Y:S02]  /*45e0*/  LEA R10, P1, R16, R6, 0x2 ;  /* 0x00000006100a7211 */ /* 0x000fe400078210ff */
[C---:B------:R-:W-:Y:S02]  /*45f0*/  IADD3.X R9, R7.reuse, R27, RZ, P0, !PT ;  /* 0x0000001b07097210 */ /* 0x040fe400007fe4ff */
[----:B------:R-:W-:-:S02]  /*4600*/  IADD3.X R13, R7, R21, RZ, P2, !PT ;  /* 0x00000015070d7210 */ /* 0x000fc400017fe4ff */
[----:B------:R-:W-:Y:S02]  /*4610*/  IADD3.X R11, R19, R7, RZ, P1, !PT ;  /* 0x00000007130b7210 */ /* 0x000fe40000ffe4ff */
[----:B0-----:R0:W2:Y:S04]  /*4620*/  LDG.E R9, [R8.64] ;  /* 0x0000000e08097981 */ /* 0x0010a8000c1e1900 */
[----:B------:R-:W3:Y:S04]  /*4630*/  LDG.E R10, [R10.64] ;  /* 0x0000000e0a0a7981 */ /* 0x000ee8000c1e1900 */
[----:B------:R-:W3:Y:S01]  /*4640*/  LDG.E R13, [R12.64] ;  /* 0x0000000e0c0d7981 */ /* 0x000ee2000c1e1900 */
[----:B------:R-:W-:Y:S01]  /*4650*/  HFMA2.MMA R5, -RZ, RZ, 0, 1.1920928955078125e-07 ;  /* 0x00000002ff057435 */ /* 0x000fe200000001ff */
[----:B------:R-:W-:-:S02]  /*4660*/  SHF.L.U32 R4, R39, 0x1, RZ ;  /* 0x0000000127047819 */ /* 0x000fc400000006ff */
[----:B------:R-:W-:-:S07]  /*4670*/  IADD3 R39, R39, 0x280, RZ ;  /* 0x0000028027277810 */ /* 0x000fce0007ffe0ff */
[----:B------:R-:W-:-:S04]  /*4680*/  IMAD.WIDE R2, R4, R5, c[0x0][0x168] ;  /* 0x00005a0004027625 */ /* 0x000fc800078e0205 */
[----:B------:R-:W-:Y:S01]  /*4690*/  IMAD.WIDE R4, R4, R5, c[0x0][0x170] ;  /* 0x00005c0004047625 */ /* 0x000fe200078e0205 */
[----:B------:R-:W-:Y:S02]  /*46a0*/  ISETP.GT.U32.AND P0, PT, R14, R39, PT ;  /* 0x000000270e00720c */ /* 0x000fe40003f04070 */
[----:B0-----:R-:W-:-:S04]  /*46b0*/  SHF.R.S32.HI R8, RZ, 0x1f, R39 ;  /* 0x0000001fff087819 */ /* 0x001fc80000011427 */
[----:B------:R-:W-:Y:S02]  /*46c0*/  ISETP.GT.AND.EX P0, PT, R25, R8, PT, P0 ;  /* 0x000000081900720c */ /* 0x000fe40003f04300 */
[----:B--2---:R-:W-:Y:S02]  /*46d0*/  F2FP.BF16.PACK_AB R15, R9, R0 ;  /* 0x00000000090f723e */ /* 0x004fe400000010ff */
[----:B---3--:R-:W-:-:S03]  /*46e0*/  F2FP.BF16.PACK_AB R17, R13, R10 ;  /* 0x0000000a0d11723e */ /* 0x008fc600000010ff */
[----:B------:R0:W-:Y:S04]  /*46f0*/  STG.E [R2.64], R15 ;  /* 0x0000000f02007986 */ /* 0x0001e8000c10190e */
[----:B------:R0:W-:Y:S02]  /*4700*/  STG.E [R4.64], R17 ;  /* 0x0000001104007986 */ /* 0x0001e4000c10190e */
[----:B------:R-:W-:Y:S05]  /*4710*/  @P0 BRA `(.L_x_227) ;  /* 0xfffffe7000000947 */ /* 0x000fea000383ffff */
[----:B------:R-:W-:Y:S05]  /*4720*/  EXIT ;  /* 0x000000000000794d */ /* 0x000fea0003800000 */
.L_x_228:
        /* <DEDUP_REMOVED lines=13> */
.L_x_2320:


//--------------------- .text._Z35group_norm_nhwc_bwd_one_pass_kernelI11Bf16IOBf16WLi256ELi20ELi640EEv26Group_norm_nhwc_bwd_params --------------------------
	.section	.text._Z35group_norm_nhwc_bwd_one_pass_kernelI11Bf16IOBf16WLi256ELi20ELi640EEv26Group_norm_nhwc_bwd_params,"ax",@progbits
	.sectioninfo	@"SHI_REGISTERS=48"
	.align	128
        .global         _Z35group_norm_nhwc_bwd_one_pass_kernelI11Bf16IOBf16WLi256ELi20ELi640EEv26Group_norm_nhwc_bwd_params
        .type           _Z35group_norm_nhwc_bwd_one_pass_kernelI11Bf16IOBf16WLi256ELi20ELi640EEv26Group_norm_nhwc_bwd_params,@function
        .size           _Z35group_norm_nhwc_bwd_one_pass_kernelI11Bf16IOBf16WLi256ELi20ELi640EEv26Group_norm_nhwc_bwd_params,(.L_x_2321 - _Z35group_norm_nhwc_bwd_one_pass_kernelI11Bf16IOBf16WLi256ELi20ELi640EEv26Group_norm_nhwc_bwd_params)
        .other          _Z35group_norm_nhwc_bwd_one_pass_kernelI11Bf16IOBf16WLi256ELi20ELi640EEv26Group_norm_nhwc_bwd_params,@"STO_CUDA_ENTRY STV_DEFAULT"
_Z35group_norm_nhwc_bwd_one_pass_kernelI11Bf16IOBf16WLi256ELi20ELi640EEv26Group_norm_nhwc_bwd_params:
.text._Z35group_norm_nhwc_bwd_one_pass_kernelI11Bf16IOBf16WLi256ELi20ELi640EEv26Group_norm_nhwc_bwd_params:
        /* <DEDUP_REMOVED lines=37> */
[----:B------:R-:W-:Y:S01]  /*0250*/  IADD3 R40, R25, 0x40, RZ ;  /* 0x0000004019287810 */ /* 0x000fe20007ffe0ff */
[----:B------:R-:W-:Y:S01]  /*0260*/  ULDC.U8 UR13, c[0x0][0x1f4] ;  /* 0x00007d00000d7ab9 */ /* 0x000fe20000000000 */
[----:B------:R-:W-:Y:S02]  /*0270*/  ISETP.GE.AND.EX P1, PT, R45, c[0x0][0x1e4], PT, P1 ;  /* 0x000079002d007a0c */ /* 0x000fe40003f26310 */
[----:B------:R-:W-:-:S02]  /*0280*/  IADD3 R39, R25, 0x80, RZ ;  /* 0x0000008019277810 */ /* 0x000fc40007ffe0ff */
[----:B------:R-:W-:Y:S02]  /*0290*/  ISETP.LT.U32.AND P1, PT, R0, 0x280, !P1 ;  /* 0x000002800000780c */ /* 0x000fe40004f21070 */
[----:B------:R-:W-:Y:S02]  /*02a0*/  IADD3 R38, R25, 0xc0, RZ ;  /* 0x000000c019267810 */ /* 0x000fe40007ffe0ff */
.L_x_264:
[----:B------:R-:W-:Y:S01]  /*02b0*/  IABS R7, c[0x0][0x1f0] ;  /* 0x00007c0000077a13 */ /* 0x000fe20000000000 */
[----:B------:R-:W-:Y:S01]  /*02c0*/  UMOV UR8, 0x8 ;  /* 0x0000000800087882 */ /* 0x000fe20000000000 */
[----:B------:R-:W-:Y:S01]  /*02d0*/  ISETP.LE.AND P3, PT, RZ, UR7, PT ;  /* 0x00000007ff007c0c */ /* 0x000fe2000bf63270 */
[----:B------:R-:W-:Y:S01]  /*02e0*/  ULDC.64 UR4, c[0x0][0x198] ;  /* 0x0000660000047ab9 */ /* 0x000fe20000000a00 */
[----:B0-----:R-:W0:Y:S01]  /*02f0*/  I2F.RP R4, R7 ;  /* 0x0000000700047306 */ /* 0x001e220000209400 */
[----:B------:R-:W-:-:S03]  /*0300*/  UIMAD.WIDE UR4, UR7, UR8, UR4 ;  /* 0x00000008070472a5 */ /* 0x000fc6000f8e0204 */
[----:B------:R-:W-:Y:S02]  /*0310*/  ULDC UR8, c[0x0][0x1f0] ;  /* 0x00007c0000087ab9 */ /* 0x000fe40000000800 */
[----:B------:R-:W-:-:S06]  /*0320*/  ULOP3.LUT UR8, UR7, UR8, URZ, 0x3c, !UPT ;  /* 0x0000000807087292 */ /* 0x000fcc000f8e3c3f */
[----:B------:R-:W-:Y:S01]  /*0330*/  ISETP.LE.AND P4, PT, RZ, UR8, PT ;  /* 0x00000008ff007c0c */ /* 0x000fe2000bf83270 */
[----:B0-----:R-:W0:Y:S02]  /*0340*/  MUFU.RCP R4, R4 ;  /* 0x0000000400047308 */ /* 0x001e240000001000 */
[----:B01----:R-:W-:-:S06]  /*0350*/  IADD3 R2, R4, 0xffffffe, RZ ;  /* 0x0ffffffe04027810 */ /* 0x003fcc0007ffe0ff */
        /* <DEDUP_REMOVED lines=8> */
[----:B------:R-:W-:-:S04]  /*03e0*/  MOV R3, UR5 ;  /* 0x0000000500037c02 */ /* 0x000fc80008000f00 */
[----:B------:R-:W-:Y:S02]  /*03f0*/  IADD3 R4, -R5, RZ, RZ ;  /* 0x000000ff05047210 */ /* 0x000fe40007ffe1ff */
[----:B------:R-:W2:Y:S03]  /*0400*/  LDG.E.64 R2, [R2.64] ;  /* 0x0000000e02027981 */ /* 0x000ea6000c1e1b00 */
[----:B------:R-:W-:-:S05]  /*0410*/  IMAD R4, R7, R4, R6 ;  /* 0x0000000407047224 */ /* 0x000fca00078e0206 */
[----:B------:R-:W-:-:S13]  /*0420*/  ISETP.GT.U32.AND P2, PT, R7, R4, PT ;  /* 0x000000040700720c */ /* 0x000fda0003f44070 */
[----:B------:R-:W-:-:S04]  /*0430*/  @!P2 IADD3 R4, R4, -R7, RZ ;  /* 0x800000070404a210 */ /* 0x000fc80007ffe0ff */
[CC--:B------:R-:W-:Y:S02]  /*0440*/  ISETP.GE.U32.AND P0, PT, R4.reuse, R7.reuse, PT ;  /* 0x000000070400720c */ /* 0x0c0fe40003f06070 */
[----:B------:R-:W-:Y:S02]  /*0450*/  @!P2 IADD3 R5, R5, 0x1, RZ ;  /* 0x000000010505a810 */ /* 0x000fe40007ffe0ff */
[----:B------:R-:W-:Y:S02]  /*0460*/  ISETP.GT.U32.AND P2, PT, R7, R4, PT ;  /* 0x000000040700720c */ /* 0x000fe40003f44070 */
[----:B------:R-:W-:-:S04]  /*0470*/  IADD3 R7, R4, -R7, RZ ;  /* 0x8000000704077210 */ /* 0x000fc80007ffe0ff */
[----:B------:R-:W-:-:S03]  /*0480*/  SEL R4, R7, R4, !P2 ;  /* 0x0000000407047207 */ /* 0x000fc60005000000 */
[----:B------:R-:W-:-:S04]  /*0490*/  @P0 IADD3 R5, R5, 0x1, RZ ;  /* 0x0000000105050810 */ /* 0x000fc80007ffe0ff */
[----:B------:R-:W-:Y:S02]  /*04a0*/  MOV R6, R5 ;  /* 0x0000000500067202 */ /* 0x000fe40000000f00 */
[----:B------:R-:W-:Y:S02]  /*04b0*/  ISETP.NE.AND P0, PT, RZ, c[0x0][0x1f0], PT ;  /* 0x00007c00ff007a0c */ /* 0x000fe40003f05270 */
[----:B------:R-:W-:Y:S02]  /*04c0*/  LOP3.LUT R5, RZ, c[0x0][0x1f0], RZ, 0x33, !PT ;  /* 0x00007c00ff057a12 */ /* 0x000fe400078e33ff */
[----:B------:R-:W-:Y:S02]  /*04d0*/  @!P3 IADD3 R4, -R4, RZ, RZ ;  /* 0x000000ff0404b210 */ /* 0x000fe40007ffe1ff */
[----:B------:R-:W-:Y:S02]  /*04e0*/  @!P4 IADD3 R6, -R6, RZ, RZ ;  /* 0x000000ff0606c210 */ /* 0x000fe40007ffe1ff */
[----:B------:R-:W-:-:S02]  /*04f0*/  SEL R35, R5, R4, !P0 ;  /* 0x0000000405237207 */ /* 0x000fc40004000000 */
[----:B------:R-:W-:Y:S02]  /*0500*/  SEL R5, R5, R6, !P0 ;  /* 0x0000000605057207 */ /* 0x000fe40004000000 */
[----:B------:R-:W-:Y:S02]  /*0510*/  ISETP.GE.U32.AND P0, PT, R40, c[0x0][0x1e0], PT ;  /* 0x0000780028007a0c */ /* 0x000fe40003f06070 */
[----:B------:R-:W-:Y:S01]  /*0520*/  SHF.R.S32.HI R43, RZ, 0x1f, R40 ;  /* 0x0000001fff2b7819 */ /* 0x000fe20000011428 */
[----:B------:R-:W-:-:S03]  /*0530*/  IMAD R14, R35, 0x14, RZ ;  /* 0x00000014230e7824 */ /* 0x000fc600078e02ff */
[----:B------:R-:W-:Y:S02]  /*0540*/  ISETP.GE.AND.EX P0, PT, R43, c[0x0][0x1e4], PT, P0 ;  /* 0x000079002b007a0c */ /* 0x000fe40003f06300 */
[----:B------:R-:W-:Y:S02]  /*0550*/  SHF.R.S32.HI R7, RZ, 0x1f, R36 ;  /* 0x0000001fff077819 */ /* 0x000fe40000011424 */
[----:B------:R-:W-:Y:S02]  /*0560*/  IADD3 R6, P4, R36, R14, RZ ;  /* 0x0000000e24067210 */ /* 0x000fe40007f9e0ff */
[----:B------:R-:W-:Y:S02]  /*0570*/  SHF.R.S32.HI R4, RZ, 0x1f, R5 ;  /* 0x0000001fff047819 */ /* 0x000fe40000011405 */
[----:B------:R-:W-:Y:S02]  /*0580*/  ISETP.GT.U32.OR P0, PT, R0, 0x27f, P0 ;  /* 0x0000027f0000780c */ /* 0x000fe40000704470 */
[----:B------:R-:W-:-:S02]  /*0590*/  ISETP.GE.U32.AND P2, PT, R39, c[0x0][0x1e0], PT ;  /* 0x0000780027007a0c */ /* 0x000fc40003f46070 */
[----:B------:R-:W-:Y:S01]  /*05a0*/  SHF.R.S32.HI R42, RZ, 0x1f, R39 ;  /* 0x0000001fff2a7819 */ /* 0x000fe20000011427 */
[----:B------:R-:W-:Y:S01]  /*05b0*/  IMAD R4, R4, c[0x0][0x1e8], RZ ;  /* 0x00007a0004047a24 */ /* 0x000fe200078e02ff */
[----:B------:R-:W-:Y:S02]  /*05c0*/  LEA.HI.X.SX32 R7, R14, R7, 0x1, P4 ;  /* 0x000000070e077211 */ /* 0x000fe400020f0eff */
[----:B------:R-:W-:Y:S01]  /*05d0*/  ISETP.GE.AND.EX P2, PT, R42, c[0x0][0x1e4], PT, P2 ;  /* 0x000079002a007a0c */ /* 0x000fe20003f46320 */
[C---:B------:R-:W-:Y:S01]  /*05e0*/  IMAD R9, R5.reuse, c[0x0][0x1ec], R4 ;  /* 0x00007b0005097a24 */ /* 0x040fe200078e0204 */
[----:B------:R-:W-:Y:S01]  /*05f0*/  ISETP.GE.U32.AND P3, PT, R38, c[0x0][0x1e0], PT ;  /* 0x0000780026007a0c */ /* 0x000fe20003f66070 */
[----:B------:R-:W-:Y:S01]  /*0600*/  IMAD.WIDE.U32 R6, R5, c[0x0][0x1e8], R6 ;  /* 0x00007a0005067a25 */ /* 0x000fe200078e0006 */
[----:B------:R-:W-:Y:S02]  /*0610*/  SHF.R.S32.HI R41, RZ, 0x1f, R38 ;  /* 0x0000001fff297819 */ /* 0x000fe40000011426 */
[C---:B------:R-:W-:Y:S01]  /*0620*/  ISETP.GT.U32.OR P2, PT, R0.reuse, 0x27f, P2 ;  /* 0x0000027f0000780c */ /* 0x040fe20001744470 */
[----:B------:R-:W-:Y:S01]  /*0630*/  @P1 IMAD R4, R45, c[0x0][0x1d8], RZ ;  /* 0x000076002d041a24 */ /* 0x000fe200078e02ff */
[----:B------:R-:W-:Y:S01]  /*0640*/  ISETP.GE.AND.EX P3, PT, R41, c[0x0][0x1e4], PT, P3 ;  /* 0x0000790029007a0c */ /* 0x000fe20003f66330 */
[----:B------:R-:W-:Y:S01]  /*0650*/  @!P0 IMAD R5, R43, c[0x0][0x1d8], RZ ;  /* 0x000076002b058a24 */ /* 0x000fe200078e02ff */
[----:B------:R-:W-:Y:S01]  /*0660*/  IADD3 R9, R7, R9, RZ ;  /* 0x0000000907097210 */ /* 0x000fe20007ffe0ff */
[----:B------:R-:W-:Y:S01]  /*0670*/  @P1 IMAD R13, R25, c[0x0][0x1dc], R4 ;  /* 0x00007700190d1a24 */ /* 0x000fe200078e0204 */
[----:B------:R-:W-:Y:S01]  /*0680*/  ISETP.GT.U32.OR P3, PT, R0, 0x27f, P3 ;  /* 0x0000027f0000780c */ /* 0x000fe20001f64470 */
[----:B------:R-:W-:Y:S01]  /*0690*/  @!P0 IMAD R19, R40, c[0x0][0x1dc], R5 ;  /* 0x0000770028138a24 */ /* 0x000fe200078e0205 */
[----:B------:R-:W-:-:S02]  /*06a0*/  @P1 MOV R8, R6 ;  /* 0x0000000600081202 */ /* 0x000fc40000000f00 */
[-C--:B------:R-:W-:Y:S02]  /*06b0*/  @!P0 MOV R4, R6.reuse ;  /* 0x0000000600048202 */ /* 0x080fe40000000f00 */
[-C--:B------:R-:W-:Y:S01]  /*06c0*/  @!P0 MOV R5, R9.reuse ;  /* 0x0000000900058202 */ /* 0x080fe20000000f00 */
[----:B------:R-:W-:Y:S01]  /*06d0*/  @P1 IMAD.WIDE.U32 R10, R25, c[0x0][0x1d8], R8 ;  /* 0x00007600190a1a25 */ /* 0x000fe200078e0008 */
[----:B------:R-:W-:Y:S02]  /*06e0*/  @!P2 MOV R16, R6 ;  /* 0x000000060010a202 */ /* 0x000fe40000000f00 */
[----:B------:R-:W-:Y:S01]  /*06f0*/  @!P2 MOV R17, R9 ;  /* 0x000000090011a202 */ /* 0x000fe20000000f00 */
[----:B------:R-:W-:-:S04]  /*0700*/  @!P0 IMAD.WIDE.U32 R4, R40, c[0x0][0x1d8], R4 ;  /* 0x0000760028048a25 */ /* 0x000fc800078e0004 */
[----:B------:R-:W-:Y:S01]  /*0710*/  @!P2 IMAD R12, R42, c[0x0][0x1d8], RZ ;  /* 0x000076002a0caa24 */ /* 0x000fe200078e02ff */
[----:B------:R-:W-:Y:S01]  /*0720*/  @P1 IADD3 R11, R11, R13, RZ ;  /* 0x0000000d0b0b1210 */ /* 0x000fe20007ffe0ff */
[----:B------:R-:W-:Y:S01]  /*0730*/  @!P2 IMAD.WIDE.U32 R16, R39, c[0x0][0x1d8], R16 ;  /* 0x000076002710aa25 */ /* 0x000fe200078e0010 */
[----:B------:R-:W-:Y:S02]  /*0740*/  @!P0 IADD3 R19, R5, R19, RZ ;  /* 0x0000001305138210 */ /* 0x000fe40007ffe0ff */
[----:B------:R-:W-:Y:S01]  /*0750*/  @P1 SHF.L.U32 R5, R10, 0x1, RZ ;  /* 0x000000010a051819 */ /* 0x000fe200000006ff */
[----:B------:R-:W-:Y:S01]  /*0760*/  @!P2 IMAD R15, R39, c[0x0][0x1dc], R12 ;  /* 0x00007700270faa24 */ /* 0x000fe200078e020c */
[----:B------:R-:W-:Y:S01]  /*0770*/  @!P3 MOV R12, R6 ;  /* 0x00000006000cb202 */ /* 0x000fe20000000f00 */
[----:B------:R-:W-:Y:S01]  /*0780*/  @!P3 IMAD R21, R41, c[0x0][0x1d8], RZ ;  /* 0x000076002915ba24 */ /* 0x000fe200078e02ff */
[----:B------:R-:W-:Y:S02]  /*0790*/  @!P3 MOV R13, R9 ;  /* 0x00000009000db202 */ /* 0x000fe40000000f00 */
[----:B------:R-:W-:-:S02]  /*07a0*/  @!P0 SHF.L.U32 R20, R4, 0x1, RZ ;  /* 0x0000000104148819 */ /* 0x000fc400000006ff */
[----:B------:R-:W-:Y:S01]  /*07b0*/  @!P0 SHF.L.U64.HI R19, R4, 0x1, R19 ;  /* 0x0000000104138819 */ /* 0x000fe20000010213 */
[----:B------:R-:W-:Y:S01]  /*07c0*/  @!P3 IMAD R21, R38, c[0x0][0x1dc], R21 ;  /* 0x000077002615ba24 */ /* 0x000fe200078e0215 */
[----:B------:R-:W-:Y:S01]  /*07d0*/  @P1 SHF.L.U64.HI R11, R10, 0x1, R11 ;  /* 0x000000010a0b1819 */ /* 0x000fe2000001020b */
[----:B------:R-:W-:Y:S01]  /*07e0*/  @!P3 IMAD.WIDE.U32 R12, R38, c[0x0][0x1d8], R12 ;  /* 0x00007600260cba25 */ /* 0x000fe200078e000c */
[----:B------:R-:W-:Y:S02]  /*07f0*/  @P1 IADD3 R4, P4, R5, c[0x0][0x180], RZ ;  /* 0x0000600005041a10 */ /* 0x000fe40007f9e0ff */
[----:B------:R-:W-:Y:S02]  /*0800*/  @!P2 IADD3 R15, R17, R15, RZ ;  /* 0x0000000f110fa210 */ /* 0x000fe40007ffe0ff */
[----:B------:R-:W-:Y:S01]  /*0810*/  @P1 IADD3 R10, P5, R5, c[0x0][0x178], RZ ;  /* 0x00005e00050a1a10 */ /* 0x000fe20007fbe0ff */
[----:B------:R-:W-:Y:S01]  /*0820*/  CS2R R32, SRZ ;  /* 0x0000000000207805 */ /* 0x000fe2000001ff00 */
[----:B------:R-:W-:-:S02]  /*0830*/  @!P2 SHF.L.U32 R18, R16, 0x1, RZ ;  /* 0x000000011012a819 */ /* 0x000fc400000006ff */
[C---:B------:R-:W-:Y:S02]  /*0840*/  @P1 IADD3.X R5, R11.reuse, c[0x0][0x184], RZ, P4, !PT ;  /* 0x000061000b051a10 */ /* 0x040fe400027fe4ff */
[----:B------:R-:W-:Y:S02]  /*0850*/  @!P2 SHF.L.U64.HI R16, R16, 0x1, R15 ;  /* 0x000000011010a819 */ /* 0x000fe4000001020f */
[----:B------:R-:W-:Y:S02]  /*0860*/  @P1 IADD3.X R11, R11, c[0x0][0x17c], RZ, P5, !PT ;  /* 0x00005f000b0b1a10 */ /* 0x000fe40002ffe4ff */
[----:B------:R-:W-:Y:S01]  /*0870*/  @!P3 IADD3 R15, R13, R21, RZ ;  /* 0x000000150d0fb210 */ /* 0x000fe20007ffe0ff */
[----:B------:R-:W-:Y:S01]  /*0880*/  CS2R R28, SRZ ;  /* 0x00000000001c7805 */ /* 0x000fe2000001ff00 */
[C---:B------:R-:W-:Y:S01]  /*0890*/  @!P3 SHF.L.U32 R17, R12.reuse, 0x1, RZ ;  /* 0x000000010c11b819 */ /* 0x040fe200000006ff */
[----:B------:R0:W5:Y:S01]  /*08a0*/  @P1 LDG.E R33, [R10.64] ;  /* 0x0000000e0a211981 */ /* 0x000162000c1e1900 */
[----:B------:R-:W-:-:S02]  /*08b0*/  @!P3 SHF.L.U64.HI R15, R12, 0x1, R15 ;  /* 0x000000010c0fb819 */ /* 0x000fc4000001020f */
[----:B------:R-:W-:Y:S01]  /*08c0*/  @!P2 IADD3 R12, P6, R18, c[0x0][0x180], RZ ;  /* 0x00006000120caa10 */ /* 0x000fe20007fde0ff */
[----:B------:R-:W-:Y:S01]  /*08d0*/  CS2R R26, SRZ ;  /* 0x00000000001a7805 */ /* 0x000fe2000001ff00 */
[----:B------:R1:W5:Y:S01]  /*08e0*/  @P1 LDG.E R28, [R4.64] ;  /* 0x0000000e041c1981 */ /* 0x000362000c1e1900 */
[----:B0-----:R-:W-:Y:S02]  /*08f0*/  @!P0 IADD3 R10, P5, R20, c[0x0][0x178], RZ ;  /* 0x00005e00140a8a10 */ /* 0x001fe40007fbe0ff */
        /* <DEDUP_REMOVED lines=48> */
.L_x_231:
[----:B0-----:R-:W-:Y:S05]  /*0c00*/  BSYNC B0 ;  /* 0x0000000000007941 */ /* 0x001fea0003800000 */
.L_x_230:
[----:B------:R-:W-:Y:S02]  /*0c10*/  ISETP.NE.AND P3, PT, RZ, UR13, PT ;  /* 0x0000000dff007c0c */ /* 0x000fe4000bf65270 */
[--C-:B-----5:R-:W-:Y:S02]  /*0c20*/  PRMT R10, RZ, 0x5410, R28.reuse ;  /* 0x00005410ff0a7816 */ /* 0x120fe4000000001c */
[----:B------:R-:W-:Y:S02]  /*0c30*/  PRMT R11, RZ, 0x7610, R28 ;  /* 0x00007610ff0b7816 */ /* 0x000fe4000000001c */
[----:B------:R-:W-:Y:S01]  /*0c40*/  PRMT R13, RZ, 0x7610, R33 ;  /* 0x00007610ff0d7816 */ /* 0x000fe20000000021 */
[----:B------:R-:W-:-:S02]  /*0c50*/  FADD.FTZ R10, R10, -UR16 ;  /* 0x800000100a0a7e21 */ /* 0x000fc40008010000 */
[----:B------:R-:W-:Y:S01]  /*0c60*/  FADD.FTZ R12, R11, -UR16 ;  /* 0x800000100b0c7e21 */ /* 0x000fe20008010000 */
[----:B------:R-:W-:Y:S01]  /*0c70*/  PRMT R11, RZ, 0x5410, R33 ;  /* 0x00005410ff0b7816 */ /* 0x000fe20000000021 */
        /* <DEDUP_REMOVED lines=20> */
[----:B------:R-:W-:-:S04]  /*0dc0*/  FMUL.FTZ R11, R11, R18 ;  /* 0x000000120b0b7220 */ /* 0x000fc80000410000 */
.L_x_232:
[----:B------:R-:W-:Y:S01]  /*0dd0*/  FMUL.FTZ R15, R11, R2 ;  /* 0x000000020b0f7220 */ /* 0x000fe20000410000 */
[--C-:B------:R-:W-:Y:S01]  /*0de0*/  PRMT R18, RZ, 0x7610, R29.reuse ;  /* 0x00007610ff127816 */ /* 0x100fe2000000001d */
[----:B------:R-:W-:Y:S01]  /*0df0*/  FMUL.FTZ R14, R13, R5 ;  /* 0x000000050d0e7220 */ /* 0x000fe20000410000 */
[----:B------:R-:W-:Y:S01]  /*0e00*/  PRMT R16, RZ, 0x5410, R29 ;  /* 0x00005410ff107816 */ /* 0x000fe2000000001d */
[----:B------:R-:W-:Y:S01]  /*0e10*/  FFMA.FTZ R17, R10, R15, RZ ;  /* 0x0000000f0a117223 */ /* 0x000fe200000100ff */
[----:B------:R-:W-:Y:S01]  /*0e20*/  PRMT R19, RZ, 0x5410, R32 ;  /* 0x00005410ff137816 */ /* 0x000fe20000000020 */
[----:B------:R-:W-:Y:S02]  /*0e30*/  FADD.FTZ R15, RZ, R15 ;  /* 0x0000000fff0f7221 */ /* 0x000fe40000010000 */
[----:B------:R-:W-:Y:S02]  /*0e40*/  FADD.FTZ R18, R18, -UR16 ;  /* 0x8000001012127e21 */ /* 0x000fe40008010000 */
[----:B------:R-:W-:-:S02]  /*0e50*/  FADD.FTZ R20, R16, -UR16 ;  /* 0x8000001010147e21 */ /* 0x000fc40008010000 */
[----:B------:R-:W-:Y:S02]  /*0e60*/  FFMA.FTZ R16, R12, R14, R17 ;  /* 0x0000000e0c107223 */ /* 0x000fe40000010011 */
[----:B------:R-:W-:Y:S02]  /*0e70*/  FADD.FTZ R14, R14, R15 ;  /* 0x0000000f0e0e7221 */ /* 0x000fe40000010000 */
[----:B------:R-:W-:Y:S01]  /*0e80*/  FMUL.FTZ R15, R18, UR8 ;  /* 0x00000008120f7c20 */ /* 0x000fe20008410000 */
[----:B------:R-:W-:Y:S01]  /*0e90*/  PRMT R18, RZ, 0x7610, R32 ;  /* 0x00007610ff127816 */ /* 0x000fe20000000020 */
[----:B------:R-:W-:Y:S02]  /*0ea0*/  FMUL.FTZ R17, R20, UR8 ;  /* 0x0000000814117c20 */ /* 0x000fe40008410000 */
        /* <DEDUP_REMOVED lines=16> */
[----:B0-----:R-:W-:Y:S02]  /*0fb0*/  FMUL.FTZ R18, R18, R21 ;  /* 0x0000001512127220 */ /* 0x001fe40000410000 */
[----:B------:R-:W-:-:S04]  /*0fc0*/  FADD.FTZ R21, -R21, 1 ;  /* 0x3f80000015157421 */ /* 0x000fc80000010100 */
[----:B------:R-:W-:-:S04]  /*0fd0*/  FFMA.FTZ R21, R20, R21, 1 ;  /* 0x3f80000014157423 */ /* 0x000fc80000010015 */
[----:B------:R-:W-:Y:S02]  /*0fe0*/  FMUL.FTZ R18, R18, R21 ;  /* 0x0000001512127220 */ /* 0x000fe40000410000 */
.L_x_233:
[----:B------:R-:W-:Y:S02]  /*0ff0*/  FADD.FTZ R20, RZ, R11 ;  /* 0x0000000bff147221 */ /* 0x000fe40000010000 */
[----:B------:R-:W-:Y:S02]  /*1000*/  FMUL.FTZ R21, R19, R2 ;  /* 0x0000000213157220 */ /* 0x000fe40000410000 */
[----:B------:R-:W-:Y:S02]  /*1010*/  FADD.FTZ R11, R20, R19 ;  /* 0x00000013140b7221 */ /* 0x000fe40000010000 */
[----:B------:R-:W-:Y:S02]  /*1020*/  FFMA.FTZ R16, R17, R21, R16 ;  /* 0x0000001511107223 */ /* 0x000fe40000010010 */
[----:B------:R-:W-:Y:S02]  /*1030*/  FFMA.FTZ R12, R12, R13, RZ ;  /* 0x0000000d0c0c7223 */ /* 0x000fe400000100ff */
[----:B------:R-:W-:-:S02]  /*1040*/  FMUL.FTZ R20, R18, R5 ;  /* 0x0000000512147220 */ /* 0x000fc40000410000 */
[----:B------:R-:W-:Y:S01]  /*1050*/  FADD.FTZ R21, R14, R21 ;  /* 0x000000150e157221 */ /* 0x000fe20000010000 */
[----:B------:R-:W-:Y:S01]  /*1060*/  PRMT R14, RZ, 0x5410, R26 ;  /* 0x00005410ff0e7816 */ /* 0x000fe2000000001a */
[C---:B------:R-:W-:Y:S02]  /*1070*/  FFMA.FTZ R12, R15.reuse, R18, R12 ;  /* 0x000000120f0c7223 */ /* 0x040fe4000001000c */
[----:B------:R-:W-:Y:S01]  /*1080*/  FFMA.FTZ R16, R15, R20, R16 ;  /* 0x000000140f107223 */ /* 0x000fe20000010010 */
[----:B------:R-:W-:Y:S01]  /*1090*/  PRMT R15, RZ, 0x7610, R26 ;  /* 0x00007610ff0f7816 */ /* 0x000fe2000000001a */
[----:B------:R-:W-:Y:S02]  /*10a0*/  FADD.FTZ R13, RZ, R13 ;  /* 0x0000000dff0d7221 */ /* 0x000fe40000010000 */
[----:B------:R-:W-:Y:S02]  /*10b0*/  FFMA.FTZ R10, R17, R19, R10 ;  /* 0x00000013110a7223 */ /* 0x000fe4000001000a */
[----:B------:R-:W-:-:S02]  /*10c0*/  FADD.FTZ R13, R13, R18 ;  /* 0x000000120d0d7221 */ /* 0x000fc40000010000 */
[----:B------:R-:W-:Y:S02]  /*10d0*/  FADD.FTZ R17, R14, -UR16 ;  /* 0x800000100e117e21 */ /* 0x000fe40008010000 */
[----:B------:R-:W-:Y:S02]  /*10e0*/  FADD.FTZ R18, R15, -UR16 ;  /* 0x800000100f127e21 */ /* 0x000fe40008010000 */
[----:B------:R-:W-:Y:S02]  /*10f0*/  FMUL.FTZ R15, R17, UR8 ;  /* 0x00000008110f7c20 */ /* 0x000fe40008410000 */
[----:B------:R-:W-:Y:S01]  /*1100*/  FADD.FTZ R14, R20, R21 ;  /* 0x00000015140e7221 */ /* 0x000fe20000010000 */
[--C-:B------:R-:W-:Y:S01]  /*1110*/  PRMT R20, RZ, 0x5410, R31.reuse ;  /* 0x00005410ff147816 */ /* 0x100fe2000000001f */
[----:B------:R-:W-:Y:S01]  /*1120*/  FMUL.FTZ R17, R18, UR8 ;  /* 0x0000000812117c20 */ /* 0x000fe20008410000 */
        /* <DEDUP_REMOVED lines=20> */
.L_x_234:
[----:B------:R-:W-:Y:S02]  /*1270*/  FMUL.FTZ R19, R20, R2 ;  /* 0x0000000214137220 */ /* 0x000fe40000410000 */
[----:B------:R-:W-:Y:S02]  /*1280*/  FADD.FTZ R11, R11, R20 ;  /* 0x000000140b0b7221 */ /* 0x000fe40000010000 */
[C---:B------:R-:W-:Y:S02]  /*1290*/  FFMA.FTZ R10, R15.reuse, R20, R10 ;  /* 0x000000140f0a7223 */ /* 0x040fe4000001000a */
[----:B------:R-:W-:Y:S02]  /*12a0*/  FFMA.FTZ R20, R15, R19, R16 ;  /* 0x000000130f147223 */ /* 0x000fe40000010010 */
[----:B------:R-:W-:Y:S02]  /*12b0*/  FMUL.FTZ R16, R18, R5 ;  /* 0x0000000512107220 */ /* 0x000fe40000410000 */
[----:B------:R-:W-:-:S02]  /*12c0*/  FADD.FTZ R15, R13, R18 ;  /* 0x000000120d0f7221 */ /* 0x000fc40000010000 */
[C---:B------:R-:W-:Y:S02]  /*12d0*/  FFMA.FTZ R13, R17.reuse, R18, R12 ;  /* 0x00000012110d7223 */ /* 0x040fe4000001000c */
[----:B------:R-:W-:Y:S01]  /*12e0*/  FADD.FTZ R19, R14, R19 ;  /* 0x000000130e137221 */ /* 0x000fe20000010000 */
[--C-:B------:R-:W-:Y:S01]  /*12f0*/  PRMT R14, RZ, 0x5410, R27.reuse ;  /* 0x00005410ff0e7816 */ /* 0x100fe2000000001b */
[----:B------:R-:W-:Y:S01]  /*1300*/  FFMA.FTZ R12, R17, R16, R20 ;  /* 0x00000010110c7223 */ /* 0x000fe20000010014 */
[----:B------:R-:W-:Y:S01]  /*1310*/  PRMT R17, RZ, 0x7610, R27 ;  /* 0x00007610ff117816 */ /* 0x000fe2000000001b */
[----:B------:R-:W-:Y:S01]  /*1320*/  FADD.FTZ R18, R16, R19 ;  /* 0x0000001310127221 */ /* 0x000fe20000010000 */
[--C-:B------:R-:W-:Y:S01]  /*1330*/  PRMT R16, RZ, 0x7610, R30.reuse ;  /* 0x00007610ff107816 */ /* 0x100fe2000000001e */
[----:B------:R-:W-:Y:S02]  /*1340*/  FADD.FTZ R14, R14, -UR16 ;  /* 0x800000100e0e7e21 */ /* 0x000fe40008010000 */
[----:B------:R-:W-:Y:S01]  /*1350*/  FADD.FTZ R20, R17, -UR16 ;  /* 0x8000001011147e21 */ /* 0x000fe20008010000 */
        /* <DEDUP_REMOVED lines=22> */
.L_x_235:
[----:B------:R-:W-:Y:S01]  /*14c0*/  FMUL.FTZ R21, R17, R2 ;  /* 0x0000000211157220 */ /* 0x000fe20000410000 */
[----:B------:R-:W0:Y:S01]  /*14d0*/  S2R R22, SR_LANEID ;  /* 0x0000000000167919 */ /* 0x000e220000000000 */
[----:B------:R-:W-:Y:S01]  /*14e0*/  FFMA.FTZ R13, R14, R16, R13 ;  /* 0x000000100e0d7223 */ /* 0x000fe2000001000d */
[----:B------:R-:W-:Y:S01]  /*14f0*/  BSSY B0, `(.L_x_236) ;  /* 0x000005d000007945 */ /* 0x000fe20003800000 */
[C---:B------:R-:W-:Y:S01]  /*1500*/  FFMA.FTZ R23, R19.reuse, R21, R12 ;  /* 0x0000001513177223 */ /* 0x040fe2000001000c */
[----:B------:R-:W-:Y:S01]  /*1510*/  ISETP.GT.U32.AND P5, PT, R0, 0x9, PT ;  /* 0x000000090000780c */ /* 0x000fe20003fa4070 */
[----:B------:R-:W-:Y:S02]  /*1520*/  FADD.FTZ R21, R18, R21 ;  /* 0x0000001512157221 */ /* 0x000fe40000010000 */
[----:B------:R-:W-:Y:S02]  /*1530*/  FMUL.FTZ R18, R16, R5 ;  /* 0x0000000510127220 */ /* 0x000fe40000410000 */
[----:B------:R-:W-:Y:S01]  /*1540*/  FFMA.FTZ R12, R19, R17, R10 ;  /* 0x00000011130c7223 */ /* 0x000fe2000001000a */
[----:B------:R-:W-:Y:S01]  /*1550*/  MOV R10, 0x2 ;  /* 0x00000002000a7802 */ /* 0x000fe20000000f00 */
[----:B------:R-:W-:-:S02]  /*1560*/  FFMA.FTZ R20, R14, R18, R23 ;  /* 0x000000120e147223 */ /* 0x000fc40000010017 */
[----:B------:R-:W-:Y:S02]  /*1570*/  FADD.FTZ R18, R18, R21 ;  /* 0x0000001512127221 */ /* 0x000fe40000010000 */
[----:B------:R-:W-:Y:S01]  /*1580*/  FADD.FTZ R14, R11, R17 ;  /* 0x000000110b0e7221 */ /* 0x000fe20000010000 */
[----:B------:R-:W1:Y:S01]  /*1590*/  SHFL.DOWN PT, R21, R20, 0x1, 0x1f ;  /* 0x08201f0014157f89 */ /* 0x000e6200000e0000 */
[----:B------:R-:W-:-:S03]  /*15a0*/  FADD.FTZ R15, R15, R16 ;  /* 0x000000100f0f7221 */ /* 0x000fc60000010000 */
[----:B------:R-:W2:Y:S01]  /*15b0*/  SHFL.DOWN PT, R23, R18, 0x1, 0x1f ;  /* 0x08201f0012177f89 */ /* 0x000ea200000e0000 */
[----:B0-----:R-:W-:-:S03]  /*15c0*/  ISETP.GT.AND P0, PT, R22, 0x1e, PT ;  /* 0x0000001e1600780c */ /* 0x001fc60003f04270 */
[----:B------:R-:W-:Y:S01]  /*15d0*/  STS.128 [R0.X16+0xd0], R12 ;  /* 0x0000d00c00007388 */ /* 0x000fe2000000cc00 */
[C---:B------:R-:W-:Y:S02]  /*15e0*/  ISETP.GT.AND P2, PT, R22.reuse, 0xf, PT ;  /* 0x0000000f1600780c */ /* 0x040fe40003f44270 */
[----:B------:R-:W-:-:S07]  /*15f0*/  ISETP.NE.AND P4, PT, R22, RZ, PT ;  /* 0x000000ff1600720c */ /* 0x000fce0003f85270 */
[----:B-1----:R-:W-:Y:S02]  /*1600*/  @!P0 FADD.FTZ R20, R20, R21 ;  /* 0x0000001514148221 */ /* 0x002fe40000010000 */
[----:B--2---:R-:W-:-:S03]  /*1610*/  @!P0 FADD.FTZ R18, R18, R23 ;  /* 0x0000001712128221 */ /* 0x004fc60000010000 */
        /* <DEDUP_REMOVED lines=21> */
[----:B------:R-:W-:Y:S02]  /*1770*/  MOV R10, R20 ;  /* 0x00000014000a7202 */ /* 0x000fe40000000f00 */
[----:B------:R-:W-:-:S05]  /*1780*/  MOV R11, R18 ;  /* 0x00000012000b7202 */ /* 0x000fca0000000f00 */
[----:B------:R0:W-:Y:S04]  /*1790*/  @!P4 STS.64 [R44.X8+0x18], R10 ;  /* 0x0000180a2c00c388 */ /* 0x0001e80000008a00 */
[----:B------:R-:W-:Y:S06]  /*17a0*/  BAR.SYNC.DEFER_BLOCKING 0x0 ;  /* 0x0000000000007b1d */ /* 0x000fec0000010000 */
[----:B------:R-:W-:Y:S05]  /*17b0*/  @P2 BRA `(.L_x_237) ;  /* 0x0000030000002947 */ /* 0x000fea0003800000 */
[----:B------:R-:W1:Y:S04]  /*17c0*/  LDS.128 R16, [0x20] ;  /* 0x00002000ff107984 */ /* 0x000e680000000c00 */
[----:B------:R-:W2:Y:S01]  /*17d0*/  LDS.128 R20, [0x30] ;  /* 0x00003000ff147984 */ /* 0x000ea20000000c00 */
        /* <DEDUP_REMOVED lines=10> */
[----:B0-----:R-:W-:Y:S02]  /*1880*/  FADD.FTZ R11, R11, R16 ;  /* 0x000000100b0b7221 */ /* 0x001fe40000010000 */
[----:B------:R-:W-:Y:S02]  /*1890*/  FADD.FTZ R10, R10, R17 ;  /* 0x000000110a0a7221 */ /* 0x000fe40000010000 */
[----:B------:R-:W-:Y:S02]  /*18a0*/  FADD.FTZ R11, R11, R18 ;  /* 0x000000120b0b7221 */ /* 0x000fe40000010000 */
[----:B------:R-:W-:Y:S02]  /*18b0*/  FADD.FTZ R10, R10, R19 ;  /* 0x000000130a0a7221 */ /* 0x000fe40000010000 */
[----:B------:R-:W0:Y:S01]  /*18c0*/  LDS.128 R16, [0x60] ;  /* 0x00006000ff107984 */ /* 0x000e220000000c00 */
[----:B-1----:R-:W-:-:S02]  /*18d0*/  FADD.FTZ R11, R11, R20 ;  /* 0x000000140b0b7221 */ /* 0x002fc40000010000 */
[----:B------:R-:W-:Y:S02]  /*18e0*/  FADD.FTZ R10, R10, R21 ;  /* 0x000000150a0a7221 */ /* 0x000fe40000010000 */
[----:B------:R-:W-:Y:S02]  /*18f0*/  FADD.FTZ R11, R11, R22 ;  /* 0x000000160b0b7221 */ /* 0x000fe40000010000 */
[----:B------:R-:W-:Y:S02]  /*1900*/  FADD.FTZ R10, R10, R23 ;  /* 0x000000170a0a7221 */ /* 0x000fe40000010000 */
[----:B------:R-:W1:Y:S01]  /*1910*/  LDS.128 R20, [0x70] ;  /* 0x00007000ff147984 */ /* 0x000e620000000c00 */
[----:B0-----:R-:W-:Y:S02]  /*1920*/  FADD.FTZ R11, R11, R16 ;  /* 0x000000100b0b7221 */ /* 0x001fe40000010000 */
[----:B------:R-:W-:Y:S02]  /*1930*/  FADD.FTZ R10, R10, R17 ;  /* 0x000000110a0a7221 */ /* 0x000fe40000010000 */
[----:B------:R-:W-:-:S02]  /*1940*/  FADD.FTZ R11, R11, R18 ;  /* 0x000000120b0b7221 */ /* 0x000fc40000010000 */
[----:B------:R-:W-:Y:S02]  /*1950*/  FADD.FTZ R10, R10, R19 ;  /* 0x000000130a0a7221 */ /* 0x000fe40000010000 */
[----:B------:R-:W0:Y:S01]  /*1960*/  LDS.128 R16, [0x80] ;  /* 0x00008000ff107984 */ /* 0x000e220000000c00 */
[----:B-1----:R-:W-:Y:S02]  /*1970*/  FADD.FTZ R11, R11, R20 ;  /* 0x000000140b0b7221 */ /* 0x002fe40000010000 */
[----:B------:R-:W-:Y:S02]  /*1980*/  FADD.FTZ R10, R10, R21 ;  /* 0x000000150a0a7221 */ /* 0x000fe40000010000 */
[----:B------:R-:W-:Y:S02]  /*1990*/  FADD.FTZ R11, R11, R22 ;  /* 0x000000160b0b7221 */ /* 0x000fe40000010000 */
[----:B------:R-:W-:Y:S02]  /*19a0*/  FADD.FTZ R10, R10, R23 ;  /* 0x000000170a0a7221 */ /* 0x000fe40000010000 */
[----:B------:R-:W1:Y:S01]  /*19b0*/  LDS.128 R20, [0x90] ;  /* 0x00009000ff147984 */ /* 0x000e620000000c00 */
[----:B0-----:R-:W-:-:S02]  /*19c0*/  FADD.FTZ R11, R11, R16 ;  /* 0x000000100b0b7221 */ /* 0x001fc40000010000 */
[----:B------:R-:W-:Y:S02]  /*19d0*/  FADD.FTZ R10, R10, R17 ;  /* 0x000000110a0a7221 */ /* 0x000fe40000010000 */
[----:B------:R-:W-:Y:S02]  /*19e0*/  FADD.FTZ R11, R11, R18 ;  /* 0x000000120b0b7221 */ /* 0x000fe40000010000 */
[----:B------:R-:W-:Y:S02]  /*19f0*/  FADD.FTZ R10, R10, R19 ;  /* 0x000000130a0a7221 */ /* 0x000fe40000010000 */
[----:B------:R-:W0:Y:S01]  /*1a00*/  LDS.128 R16, [0xa0] ;  /* 0x0000a000ff107984 */ /* 0x000e220000000c00 */
[----:B-1----:R-:W-:Y:S02]  /*1a10*/  FADD.FTZ R11, R11, R20 ;  /* 0x000000140b0b7221 */ /* 0x002fe40000010000 */
[----:B------:R-:W-:Y:S02]  /*1a20*/  FADD.FTZ R10, R10, R21 ;  /* 0x000000150a0a7221 */ /* 0x000fe40000010000 */
[----:B------:R-:W-:-:S02]  /*1a30*/  FADD.FTZ R21, R11, R22 ;  /* 0x000000160b157221 */ /* 0x000fc40000010000 */
[----:B------:R-:W-:Y:S02]  /*1a40*/  FADD.FTZ R20, R10, R23 ;  /* 0x000000170a147221 */ /* 0x000fe40000010000 */
[----:B------:R-:W1:Y:S01]  /*1a50*/  LDS.64 R10, [0xb0] ;  /* 0x0000b000ff0a7984 */ /* 0x000e620000000a00 */
[----:B0-----:R-:W-:Y:S02]  /*1a60*/  FADD.FTZ R21, R21, R16 ;  /* 0x0000001015157221 */ /* 0x001fe40000010000 */
[----:B------:R-:W-:Y:S02]  /*1a70*/  FADD.FTZ R20, R20, R17 ;  /* 0x0000001114147221 */ /* 0x000fe40000010000 */
[----:B------:R-:W-:Y:S02]  /*1a80*/  FADD.FTZ R21, R21, R18 ;  /* 0x0000001215157221 */ /* 0x000fe40000010000 */
[----:B------:R-:W-:Y:S02]  /*1a90*/  FADD.FTZ R20, R20, R19 ;  /* 0x0000001314147221 */ /* 0x000fe40000010000 */
[----:B-1----:R-:W-:-:S02]  /*1aa0*/  FADD.FTZ R10, R21, R10 ;  /* 0x0000000a150a7221 */ /* 0x002fc40000010000 */
[----:B------:R-:W-:Y:S02]  /*1ab0*/  FADD.FTZ R11, R20, R11 ;  /* 0x0000000b140b7221 */ /* 0x000fe40000010000 */
.L_x_237:
[----:B------:R-:W-:Y:S05]  /*1ac0*/  BSYNC B0 ;  /* 0x0000000000007941 */ /* 0x000fea0003800000 */
.L_x_236:
[----:B------:R-:W-:Y:S01]  /*1ad0*/  BAR.SYNC.DEFER_BLOCKING 0x0 ;  /* 0x0000000000007b1d */ /* 0x000fe20000010000 */
[----:B------:R-:W-:-:S05]  /*1ae0*/  SHF.L.U32 R24, R0, 0x4, RZ ;  /* 0x0000000400187819 */ /* 0x000fca00000006ff */
[----:B------:R-:W-:Y:S01]  /*1af0*/  BSSY B0, `(.L_x_238) ;  /* 0x000013d000007945 */ /* 0x000fe20003800000 */
[----:B------:R-:W-:Y:S05]  /*1b00*/  @P5 BRA `(.L_x_239) ;  /* 0x000013b000005947 */ /* 0x000fea0003800000 */
[----:B------:R-:W1:Y:S04]  /*1b10*/  LDS.128 R16, [R24+0x170] ;  /* 0x0001700018107984 */ /* 0x000e680000000c00 */
[----:B------:R-:W2:Y:S01]  /*1b20*/  LDS.128 R20, [R24+0x210] ;  /* 0x0002100018147984 */ /* 0x000ea20000000c00 */
[----:B-1----:R-:W-:Y:S02]  /*1b30*/  FADD.FTZ R16, R12, R16 ;  /* 0x000000100c107221 */ /* 0x002fe40000010000 */
[----:B------:R-:W-:Y:S02]  /*1b40*/  FADD.FTZ R17, R13, R17 ;  /* 0x000000110d117221 */ /* 0x000fe40000010000 */
[----:B------:R-:W-:-:S02]  /*1b50*/  FADD.FTZ R18, R14, R18 ;  /* 0x000000120e127221 */ /* 0x000fc40000010000 */
[----:B------:R-:W-:Y:S02]  /*1b60*/  FADD.FTZ R19, R15, R19 ;  /* 0x000000130f137221 */ /* 0x000fe40000010000 */
[----:B------:R-:W1:Y:S01]  /*1b70*/  LDS.128 R12, [R24+0x2b0] ;  /* 0x0002b000180c7984 */ /* 0x000e620000000c00 */
[----:B--2---:R-:W-:Y:S02]  /*1b80*/  FADD.FTZ R16, R16, R20 ;  /* 0x0000001410107221 */ /* 0x004fe40000010000 */
[----:B------:R-:W-:Y:S02]  /*1b90*/  FADD.FTZ R17, R17, R21 ;  /* 0x0000001511117221 */ /* 0x000fe40000010000 */
[----:B------:R-:W-:Y:S02]  /*1ba0*/  FADD.FTZ R18, R18, R22 ;  /* 0x0000001612127221 */ /* 0x000fe40000010000 */
        /* <DEDUP_REMOVED lines=298> */
[----:B------:R-:W1:Y:S01]  /*2e50*/  LDS.128 R12, [R24+0x2830] ;  /* 0x00283000180c7984 */ /* 0x000e620000000c00 */
[----:B------:R-:W-:-:S02]  /*2e60*/  FADD.FTZ R17, R20, R18 ;  /* 0x0000001214117221 */ /* 0x000fc40000010000 */
[----:B------:R-:W-:Y:S02]  /*2e70*/  FADD.FTZ R18, R23, R19 ;  /* 0x0000001317127221 */ /* 0x000fe40000010000 */
[----:B-1----:R-:W-:Y:S02]  /*2e80*/  FADD.FTZ R12, R21, R12 ;  /* 0x0000000c150c7221 */ /* 0x002fe40000010000 */
[----:B------:R-:W-:Y:S02]  /*2e90*/  FADD.FTZ R13, R16, R13 ;  /* 0x0000000d100d7221 */ /* 0x000fe40000010000 */
[----:B------:R-:W-:Y:S02]  /*2ea0*/  FADD.FTZ R14, R17, R14 ;  /* 0x0000000e110e7221 */ /* 0x000fe40000010000 */
[----:B------:R-:W-:Y:S02]  /*2eb0*/  FADD.FTZ R15, R18, R15 ;  /* 0x0000000f120f7221 */ /* 0x000fe40000010000 */
.L_x_239:
[----:B------:R-:W-:Y:S05]  /*2ec0*/  BSYNC B0 ;  /* 0x0000000000007941 */ /* 0x000fea0003800000 */
.L_x_238:
        /* <DEDUP_REMOVED lines=19> */
.L_x_241:
[----:B------:R-:W-:Y:S05]  /*3000*/  BSYNC B0 ;  /* 0x0000000000007941 */ /* 0x000fea0003800000 */
.L_x_240:
[----:B------:R-:W-:Y:S05]  /*3010*/  @!P0 BRA `(.L_x_242) ;  /* 0x0000124000008947 */ /* 0x000fea0003800000 */
[----:B-1----:R-:W1:Y:S01]  /*3020*/  S2R R12, SR_CTAID.Y ;  /* 0x00000000000c7919 */ /* 0x002e620000002600 */
[----:B------:R-:W-:-:S05]  /*3030*/  LOP3.LUT R13, R34, 0x1, RZ, 0xc0, !PT ;  /* 0x00000001220d7812 */ /* 0x000fca00078ec0ff */
        /* <DEDUP_REMOVED lines=17> */
[----:B--2---:R-:W-:Y:S01]  /*3150*/  SEL R18, RZ, c[0x0][0xc], P0 ;  /* 0x00000300ff127a07 */ /* 0x004fe20000000000 */
[----:B------:R-:W-:-:S00]  /*3160*/  ERRBAR ;  /* 0x00000000000079ab */ /* 0x000fc00000000000 */
[----:B------:R-:W-:Y:S02]  /*3170*/  SEL R13, R13, 0xffffffff, !P0 ;  /* 0xffffffff0d0d7807 */ /* 0x000fe40004000000 */
[----:B-1----:R-:W-:-:S02]  /*3180*/  ISETP.EQ.U32.AND P4, PT, R20, UR5, PT ;  /* 0x0000000514007c0c */ /* 0x002fc4000bf82070 */
[----:B------:R-:W-:Y:S01]  /*3190*/  ISETP.NE.AND P0, PT, R18, -0x1, PT ;  /* 0xffffffff1200780c */ /* 0x000fe20003f05270 */
[----:B------:R-:W-:-:S10]  /*31a0*/  IMAD R13, R13, UR4, RZ ;  /* 0x000000040d0d7c24 */ /* 0x000fd4000f8e02ff */
[----:B------:R1:W-:Y:S02]  /*31b0*/  @P4 RED.E.ADD.S32.STRONG.GPU [R16.64], R13 ;  /* 0x0000000d1000498e */ /* 0x0003e4000c10e38e */
[----:B------:R-:W-:Y:S05]  /*31c0*/  @!P0 BRA `(.L_x_243) ;  /* 0x0000005000008947 */ /* 0x000fea0003800000 */
.L_x_244:
[----:B-1----:R-:W2:Y:S01]  /*31d0*/  LDG.E.STRONG.GPU R13, [R16.64] ;  /* 0x0000000e100d7981 */ /* 0x002ea2000c1ef900 */
[----:B------:R-:W-:Y:S01]  /*31e0*/  YIELD ;  /* 0x0000000000007946 */ /* 0x000fe20003800000 */
[----:B--2---:R-:W-:Y:S01]  /*31f0*/  ISETP.NE.AND P0, PT, R13, R18, PT ;  /* 0x000000120d00720c */ /* 0x004fe20003f05270 */
[----:B------:R-:W-:-:S12]  /*3200*/  CCTL.IVALL ;  /* 0x00000000ff00798f */ /* 0x000fd80002000000 */
[----:B------:R-:W-:Y:S05]  /*3210*/  @P0 BRA `(.L_x_244) ;  /* 0xffffffb000000947 */ /* 0x000fea000383ffff */
.L_x_243:
        /* <DEDUP_REMOVED lines=20> */
.L_x_248:
        /* <DEDUP_REMOVED lines=21> */
[C---:B------:R-:W-:Y:S01]  /*34b0*/  IADD3 R22, R13.reuse, 0x4, RZ ;  /* 0x000000040d167810 */ /* 0x040fe20007ffe0ff */
        /* <DEDUP_REMOVED lines=94> */
.L_x_247:
[----:B------:R-:W-:-:S06]  /*3aa0*/  UISETP.GT.AND UP0, UPT, UR4, 0x4, UPT ;  /* 0x000000040400788c */ /* 0x000fcc000bf04270 */
[----:B------:R-:W-:-:S13]  /*3ab0*/  PLOP3.LUT P4, PT, PT, PT, UP0, 0x80, 0x0 ;  /* 0x000000000000781c */ /* 0x000fda0003f8f008 */
[----:B------:R-:W-:Y:S05]  /*3ac0*/  @!P4 BRA `(.L_x_249) ;  /* 0x000003b00000c947 */ /* 0x000fea0003800000 */
[C---:B------:R-:W-:Y:S02]  /*3ad0*/  ISETP.EQ.OR P0, PT, R13.reuse, R37, P2 ;  /* 0x000000250d00720c */ /* 0x040fe40001702670 */
[----:B------:R-:W-:-:S11]  /*3ae0*/  IADD3 R19, R13, 0x1, RZ ;  /* 0x000000010d137810 */ /* 0x000fd60007ffe0ff */
[----:B------:R-:W-:-:S04]  /*3af0*/  @!P0 IMAD R17, R13, c[0x0][0x10], R12 ;  /* 0x000004000d118a24 */ /* 0x000fc800078e020c */
        /* <DEDUP_REMOVED lines=20> */
[----:B---3--:R-:W-:Y:S02]  /*3c40*/  @!P5 FADD.FTZ R10, R10, R18 ;  /* 0x000000120a0ad221 */ /* 0x008fe40000010000 */
[----:B------:R-:W-:Y:S01]  /*3c50*/  @!P5 FADD.FTZ R11, R11, R19 ;  /* 0x000000130b0bd221 */ /* 0x000fe20000010000 */
[----:B------:R-:W-:Y:S01]  /*3c60*/  IADD3 R19, R13, 0x1, RZ ;  /* 0x000000010d137810 */ /* 0x000fe20007ffe0ff */
[----:B----4-:R-:W-:-:S03]  /*3c70*/  @!P6 FADD.FTZ R10, R10, R20 ;  /* 0x000000140a0ae221 */ /* 0x010fc60000010000 */
        /* <DEDUP_REMOVED lines=32> */
.L_x_249:
[----:B------:R-:W-:-:S13]  /*3e80*/  ISETP.NE.OR P0, PT, RZ, UR4, P0 ;  /* 0x00000004ff007c0c */ /* 0x000fda0008705670 */
[----:B------:R-:W-:Y:S05]  /*3e90*/  @!P0 BRA `(.L_x_245) ;  /* 0x000001f000008947 */ /* 0x000fea0003800000 */
.L_x_246:
[CC--:B------:R-:W-:Y:S02]  /*3ea0*/  ISETP.EQ.OR P5, PT, R13.reuse, R37.reuse, P2 ;  /* 0x000000250d00720c */ /* 0x0c0fe400017a2670 */
[C---:B------:R-:W-:Y:S02]  /*3eb0*/  IADD3 R21, R13.reuse, 0x1, RZ ;  /* 0x000000010d157810 */ /* 0x040fe40007ffe0ff */
[----:B------:R-:W-:Y:S02]  /*3ec0*/  IADD3 R19, R13, 0x2, RZ ;  /* 0x000000020d137810 */ /* 0x000fe40007ffe0ff */
        /* <DEDUP_REMOVED lines=28> */
.L_x_245:
        /* <DEDUP_REMOVED lines=12> */
.L_x_251:
[----:B------:R-:W-:Y:S05]  /*4150*/  BSYNC B0 ;  /* 0x0000000000007941 */ /* 0x000fea0003800000 */
.L_x_250:
        /* <DEDUP_REMOVED lines=16> */
.L_x_242:
[----:B------:R-:W-:Y:S04]  /*4260*/  @!P2 STS.64 [0xc0], R10 ;  /* 0x0000c00aff00a388 */ /* 0x000fe80000000a00 */
[----:B------:R-:W-:Y:S01]  /*4270*/  BAR.SYNC.DEFER_BLOCKING 0x0 ;  /* 0x0000000000007b1d */ /* 0x000fe20000010000 */
[----:B------:R-:W-:Y:S02]  /*4280*/  ISETP.GE.U32.AND P0, PT, R40, c[0x0][0x1e0], PT ;  /* 0x0000780028007a0c */ /* 0x000fe40003f06070 */
[----:B------:R-:W-:Y:S02]  /*4290*/  ISETP.GE.U32.AND P2, PT, R39, c[0x0][0x1e0], PT ;  /* 0x0000780027007a0c */ /* 0x000fe40003f46070 */
[--C-:B-1----:R-:W-:Y:S02]  /*42a0*/  PRMT R17, RZ, 0x5410, R33.reuse ;  /* 0x00005410ff117816 */ /* 0x102fe40000000021 */
[----:B------:R-:W-:Y:S01]  /*42b0*/  PRMT R16, RZ, 0x7610, R33 ;  /* 0x00007610ff107816 */ /* 0x000fe20000000021 */
[----:B0-----:R-:W0:Y:S02]  /*42c0*/  LDS.64 R10, [0xc0] ;  /* 0x0000c000ff0a7984 */ /* 0x001e240000000a00 */
[----:B0-----:R-:W-:Y:S01]  /*42d0*/  FMUL.FTZ R14, R10, c[0x0][0x20c] ;  /* 0x000083000a0e7a20 */ /* 0x001fe20000410000 */
        /* <DEDUP_REMOVED lines=26> */
.L_x_252:
        /* <DEDUP_REMOVED lines=18> */
.L_x_254:
[----:B------:R-:W-:Y:S05]  /*45a0*/  BSYNC B0 ;  /* 0x0000000000007941 */ /* 0x000fea0003800000 */
.L_x_253:
[--C-:B------:R-:W-:Y:S02]  /*45b0*/  PRMT R10, RZ, 0x5410, R29.reuse ;  /* 0x00005410ff0a7816 */ /* 0x100fe4000000001d */
[----:B------:R-:W-:Y:S02]  /*45c0*/  PRMT R29, RZ, 0x7610, R29 ;  /* 0x00007610ff1d7816 */ /* 0x000fe4000000001d */
[----:B------:R-:W-:Y:S01]  /*45d0*/  ISETP.GE.U32.AND P5, PT, R38, c[0x0][0x1e0], PT ;  /* 0x0000780026007a0c */ /* 0x000fe20003fa6070 */
[----:B------:R-:W-:Y:S01]  /*45e0*/  FADD.FTZ R10, R10, -UR16 ;  /* 0x800000100a0a7e21 */ /* 0x000fe20008010000 */
[----:B------:R-:W-:Y:S01]  /*45f0*/  ISETP.GE.AND.EX P4, PT, R43, c[0x0][0x1e4], PT, P0 ;  /* 0x000079002b007a0c */ /* 0x000fe20003f86300 */
[----:B------:R-:W-:Y:S01]  /*4600*/  FADD.FTZ R29, R29, -UR16 ;  /* 0x800000101d1d7e21 */ /* 0x000fe20008010000 */
[----:B------:R-:W-:Y:S01]  /*4610*/  ISETP.GE.AND.EX P0, PT, R42, c[0x0][0x1e4], PT, P2 ;  /* 0x000079002a007a0c */ /* 0x000fe20003f06320 */
[----:B0-----:R-:W-:Y:S01]  /*4620*/  FMUL.FTZ R11, R10, UR8 ;  /* 0x000000080a0b7c20 */ /* 0x001fe20008410000 */
[----:B------:R-:W-:Y:S01]  /*4630*/  PRMT R17, RZ, 0x5410, R32 ;  /* 0x00005410ff117816 */ /* 0x000fe20000000020 */
        /* <DEDUP_REMOVED lines=23> */
.L_x_255:
        /* <DEDUP_REMOVED lines=18> */
.L_x_257:
[----:B------:R-:W-:Y:S05]  /*48d0*/  BSYNC B0 ;  /* 0x0000000000007941 */ /* 0x000fea0003800000 */
.L_x_256:
[--C-:B------:R-:W-:Y:S02]  /*48e0*/  PRMT R10, RZ, 0x5410, R26.reuse ;  /* 0x00005410ff0a7816 */ /* 0x100fe4000000001a */
[----:B------:R-:W-:Y:S02]  /*48f0*/  PRMT R26, RZ, 0x7610, R26 ;  /* 0x00007610ff1a7816 */ /* 0x000fe4000000001a */
[----:B------:R-:W-:Y:S01]  /*4900*/  ISETP.GT.U32.OR P0, PT, R0, 0x27f, P0 ;  /* 0x0000027f0000780c */ /* 0x000fe20000704470 */
[----:B------:R-:W-:Y:S01]  /*4910*/  FADD.FTZ R10, R10, -UR16 ;  /* 0x800000100a0a7e21 */ /* 0x000fe20008010000 */
[----:B------:R-:W-:Y:S01]  /*4920*/  ISETP.GT.U32.OR P2, PT, R0, 0x27f, P2 ;  /* 0x0000027f0000780c */ /* 0x000fe20001744470 */
[----:B------:R-:W-:Y:S01]  /*4930*/  FADD.FTZ R26, R26, -UR16 ;  /* 0x800000101a1a7e21 */ /* 0x000fe20008010000 */
[--C-:B0-----:R-:W-:Y:S01]  /*4940*/  PRMT R13, RZ, 0x5410, R31.reuse ;  /* 0x00005410ff0d7816 */ /* 0x101fe2000000001f */
        /* <DEDUP_REMOVED lines=23> */
.L_x_258:
        /* <DEDUP_REMOVED lines=18> */
.L_x_260:
[----:B------:R-:W-:Y:S05]  /*4be0*/  BSYNC B0 ;  /* 0x0000000000007941 */ /* 0x000fea0003800000 */
.L_x_259:
        /* <DEDUP_REMOVED lines=11> */
[----:B0-----:R-:W-:-:S04]  /*4ca0*/  FMUL.FTZ R13, R4, -1.4426950216293334961 ;  /* 0xbfb8aa3b040d7820 */ /* 0x001fc80000410000 */
        /* <DEDUP_REMOVED lines=14> */
.L_x_261:
        /* <DEDUP_REMOVED lines=17> */
.L_x_263:
[----:B------:R-:W-:Y:S05]  /*4ea0*/  BSYNC B0 ;  /* 0x0000000000007941 */ /* 0x000fea0003800000 */
.L_x_262:
[----:B------:R-:W-:Y:S01]  /*4eb0*/  ULDC UR4, c[0x0][0x10] ;  /* 0x0000040000047ab9 */ /* 0x000fe20000000800 */
[----:B------:R-:W-:Y:S01]  /*4ec0*/  IADD3 R34, R34, 0x1, RZ ;  /* 0x0000000122227810 */ /* 0x000fe20007ffe0ff */
[----:B------:R-:W-:-:S04]  /*4ed0*/  UIADD3 UR7, UR7, UR4, URZ ;  /* 0x0000000407077290 */ /* 0x000fc8000fffe03f */
[----:B------:R-:W-:-:S06]  /*4ee0*/  UISETP.GE.AND UP0, UPT, UR7, UR6, UPT ;  /* 0x000000060700728c */ /* 0x000fcc000bf06270 */
[----:B------:R-:W-:-:S13]  /*4ef0*/  PLOP3.LUT P0, PT, PT, PT, UP0, 0x80, 0x0 ;  /* 0x000000000000781c */ /* 0x000fda0003f0f008 */
[----:B------:R-:W-:Y:S01]  /*4f00*/  @P0 CALL.REL.NOINC `(.L_x_229) ;  /* 0x0000001000000944 */ /* 0x000fe20003c00000 */
[----:B------:R-:W-:Y:S05]  /*4f10*/  BRA `(.L_x_264) ;  /* 0xffffb39000007947 */ /* 0x000fea000383ffff */
.L_x_229:
        /* <DEDUP_REMOVED lines=18> */
.L_x_266:
[----:B------:R-:W-:Y:S05]  /*5040*/  BSYNC B0 ;  /* 0x0000000000007941 */ /* 0x000fea0003800000 */
.L_x_265:
[----:B------:R-:W2:Y:S01]  /*5050*/  S2UR UR4, SR_CTAID.X ;  /* 0x00000000000479c3 */ /* 0x000ea20000002500 */
[----:B-1----:R-:W-:Y:S02]  /*5060*/  IADD3 R5, R6, -0x1, RZ ;  /* 0xffffffff06057810 */ /* 0x002fe40007ffe0ff */
[----:B------:R-:W-:-:S05]  /*5070*/  IADD3 R4, R4, -0x1, RZ ;  /* 0xffffffff04047810 */ /* 0x000fca0007ffe0ff */
        /* <DEDUP_REMOVED lines=8> */
.L_x_268:
[----:B------:R-:W2:Y:S01]  /*5100*/  LDG.E.STRONG.GPU R5, [R2.64] ;  /* 0x0000000e02057981 */ /* 0x000ea2000c1ef900 */
[----:B------:R-:W-:Y:S01]  /*5110*/  YIELD ;  /* 0x0000000000007946 */ /* 0x000fe20003800000 */
[----:B--2---:R-:W-:Y:S01]  /*5120*/  ISETP.NE.AND P0, PT, R5, R4, PT ;  /* 0x000000040500720c */ /* 0x004fe20003f05270 */
[----:B------:R-:W-:-:S12]  /*5130*/  CCTL.IVALL ;  /* 0x00000000ff00798f */ /* 0x000fd80002000000 */
[----:B------:R-:W-:Y:S05]  /*5140*/  @P0 BRA `(.L_x_268) ;  /* 0xffffffb000000947 */ /* 0x000fea000383ffff */
.L_x_267:
        /* <DEDUP_REMOVED lines=25> */
.L_x_269:
[----:B------:R-:W-:-:S04]  /*52e0*/  LEA R6, P0, R0, c[0x0][0x1b8], 0x2 ;  /* 0x00006e0000067a11 */ /* 0x000fc800078010ff */
[----:B------:R-:W-:Y:S02]  /*52f0*/  LEA.HI.X R7, R0, c[0x0][0x1bc], R7, 0x2, P0 ;  /* 0x00006f0000077a11 */ /* 0x000fe400000f1407 */
[-C--:B------:R-:W-:Y:S02]  /*5300*/  LEA R8, P0, R25, R6.reuse, 0x2 ;  /* 0x0000000619087211 */ /* 0x080fe400078010ff */
[-C--:B0-----:R-:W-:Y:S01]  /*5310*/  LEA R12, P2, R23, R6.reuse, 0x2 ;  /* 0x00000006170c7211 */ /* 0x081fe200078410ff */
[----:B------:R0:W2:Y:S01]  /*5320*/  LDG.E R2, [R6.64] ;  /* 0x0000000e06027981 */ /* 0x0000a2000c1e1900 */
        /* <DEDUP_REMOVED lines=21> */
.L_x_270:
        /* <DEDUP_REMOVED lines=16> */
.L_x_2321:


//--------------------- .text._Z35group_norm_nhwc_bwd_one_pass_kernelI11Bf16IOBf16WLi512ELi20ELi640EEv26Group_norm_nhwc_bwd_params --------------------------
	.section	.text._Z35group_norm_nhwc_bwd_one_pass_kernelI11Bf16IOBf16WLi512ELi20ELi640EEv26Group_norm_nhwc_bwd_params,"ax",@progbits
	.sectioninfo	@"SHI_REGISTERS=96"
	.align	128
        .global         _Z35group_norm_nhwc_bwd_one_pass_kernelI11Bf16IOBf16WLi512ELi20ELi640EEv26Group_norm_nhwc_bwd_params
        .type           _Z35group_norm_nhwc_bwd_one_pass_kernelI11Bf16IOBf16WLi512ELi20ELi640EEv26Group_norm_nhwc_bwd_params,@function
        .size           _Z35group_norm_nhwc_bwd_one_pass_kernelI11Bf16IOBf16WLi512ELi20ELi640EEv26Group_norm_nhwc_bwd_params,(.L_x_2322 - _Z35group_norm_nhwc_bwd_one_pass_kernelI11Bf16IOBf16WLi512ELi20ELi640EEv26Group_norm_nhwc_bwd_params)
        .other          _Z35group_norm_nhwc_bwd_one_pass_kernelI11Bf16IOBf16WLi512ELi20ELi640EEv26Group_norm_nhwc_bwd_params,@"STO_CUDA_ENTRY STV_DEFAULT"
_Z35group_norm_nhwc_bwd_one_pass_kernelI11Bf16IOBf16WLi512ELi20ELi640EEv26Group_norm_nhwc_bwd_params:
.text._Z35group_norm_nhwc_bwd_one_pass_kernelI11Bf16IOBf16WLi512ELi20ELi640EEv26Group_norm_nhwc_bwd_params:
        /* <DEDUP_REMOVED lines=47> */
.L_x_322:
[----:B0-----:R-:W-:Y:S01]  /*02f0*/  IABS R9, c[0x0][0x1f0] ;  /* 0x00007c0000097a13 */ /* 0x001fe20000000000 */
[----:B------:R-:W-:Y:S01]  /*0300*/  CS2R R66, SRZ ;  /* 0x0000000000427805 */ /* 0x000fe2000001ff00 */
[----:B------:R-:W-:Y:S01]  /*0310*/  ISETP.GE.AND P4, PT, R77, RZ, PT ;  /* 0x000000ff4d00720c */ /* 0x000fe20003f86270 */
[----:B------:R-:W-:Y:S01]  /*0320*/  CS2R R64, SRZ ;  /* 0x0000000000407805 */ /* 0x000fe2000001ff00 */
[----:B------:R-:W0:Y:S08]  /*0330*/  I2F.RP R8, R9 ;  /* 0x0000000900087306 */ /* 0x000e300000209400 */
        /* <DEDUP_REMOVED lines=8> */
[----:B------:R-:W-:Y:S02]  /*03c0*/  LOP3.LUT R6, R77, c[0x0][0x1f0], RZ, 0x3c, !PT ;  /* 0x00007c004d067a12 */ /* 0x000fe400078e3cff */
[----:B------:R-:W-:Y:S02]  /*03d0*/  SHF.R.S32.HI R11, RZ, 0x1f, R79 ;  /* 0x0000001fff0b7819 */ /* 0x000fe4000001144f */
        /* <DEDUP_REMOVED lines=21> */
[----:B------:R-:W-:Y:S02]  /*0530*/  ISETP.GE.AND.EX P0, PT, R6, c[0x0][0x1e4], PT, P0 ;  /* 0x0000790006007a0c */ /* 0x000fe40003f06300 */
[----:B------:R-:W-:Y:S02]  /*0540*/  IADD3 R88, P2, R79, R30, RZ ;  /* 0x0000001e4f587210 */ /* 0x000fe40007f5e0ff */
[----:B------:R-:W-:Y:S02]  /*0550*/  SHF.R.S32.HI R8, RZ, 0x1f, R9 ;  /* 0x0000001fff087819 */ /* 0x000fe40000011409 */
[----:B------:R-:W-:-:S02]  /*0560*/  LEA.HI.X.SX32 R89, R30, R11, 0x1, P2 ;  /* 0x0000000b1e597211 */ /* 0x000fc400010f0eff */
[----:B------:R-:W-:Y:S01]  /*0570*/  ISETP.GT.U32.OR P2, PT, R78, 0x27f, P0 ;  /* 0x0000027f4e00780c */ /* 0x000fe20000744470 */
[----:B------:R-:W-:Y:S01]  /*0580*/  IMAD R8, R8, c[0x0][0x1e8], RZ ;  /* 0x00007a0008087a24 */ /* 0x000fe200078e02ff */
[----:B------:R-:W-:Y:S01]  /*0590*/  ISETP.GE.U32.AND P3, PT, R74, c[0x0][0x1e0], PT ;  /* 0x000078004a007a0c */ /* 0x000fe20003f66070 */
[----:B------:R-:W-:Y:S01]  /*05a0*/  IMAD.WIDE.U32 R88, R9, c[0x0][0x1e8], R88 ;  /* 0x00007a0009587a25 */ /* 0x000fe200078e0058 */
[----:B------:R-:W-:-:S03]  /*05b0*/  SHF.R.S32.HI R7, RZ, 0x1f, R74 ;  /* 0x0000001fff077819 */ /* 0x000fc6000001144a */
[----:B------:R-:W-:Y:S01]  /*05c0*/  IMAD R91, R9, c[0x0][0x1ec], R8 ;  /* 0x00007b00095b7a24 */ /* 0x000fe200078e0208 */
[----:B------:R-:W-:Y:S01]  /*05d0*/  ISETP.GE.AND.EX P3, PT, R7, c[0x0][0x1e4], PT, P3 ;  /* 0x0000790007007a0c */ /* 0x000fe20003f66330 */
[----:B------:R-:W-:Y:S01]  /*05e0*/  @P1 IMAD R9, R13, c[0x0][0x1d8], RZ ;  /* 0x000076000d091a24 */ /* 0x000fe200078e02ff */
[----:B------:R-:W-:Y:S02]  /*05f0*/  @P1 MOV R90, R88 ;  /* 0x00000058005a1202 */ /* 0x000fe40000000f00 */
[----:B------:R-:W-:Y:S01]  /*0600*/  IADD3 R91, R89, R91, RZ ;  /* 0x0000005b595b7210 */ /* 0x000fe20007ffe0ff */
[----:B------:R-:W-:Y:S01]  /*0610*/  @!P2 IMAD R10, R6, c[0x0][0x1d8], RZ ;  /* 0x00007600060aaa24 */ /* 0x000fe200078e02ff */
[----:B------:R-:W-:Y:S01]  /*0620*/  ISETP.GT.U32.OR P0, PT, R78, 0x27f, P3 ;  /* 0x0000027f4e00780c */ /* 0x000fe20001f04470 */
[C---:B------:R-:W-:Y:S01]  /*0630*/  @P1 IMAD R15, R76.reuse, c[0x0][0x1dc], R9 ;  /* 0x000077004c0f1a24 */ /* 0x040fe200078e0209 */
[----:B------:R-:W-:Y:S01]  /*0640*/  @!P2 MOV R11, R91 ;  /* 0x0000005b000ba202 */ /* 0x000fe20000000f00 */
[----:B------:R-:W-:-:S04]  /*0650*/  @P1 IMAD.WIDE.U32 R8, R76, c[0x0][0x1d8], R90 ;  /* 0x000076004c081a25 */ /* 0x000fc800078e005a */
[----:B------:R-:W-:Y:S01]  /*0660*/  @!P2 IMAD R17, R75, c[0x0][0x1dc], R10 ;  /* 0x000077004b11aa24 */ /* 0x000fe200078e020a */
[-C--:B------:R-:W-:Y:S02]  /*0670*/  @!P2 MOV R10, R88.reuse ;  /* 0x00000058000aa202 */ /* 0x080fe40000000f00 */
[----:B------:R-:W-:Y:S02]  /*0680*/  @P1 IADD3 R15, R9, R15, RZ ;  /* 0x0000000f090f1210 */ /* 0x000fe40007ffe0ff */
[C---:B------:R-:W-:Y:S01]  /*0690*/  @P1 SHF.L.U32 R14, R8.reuse, 0x1, RZ ;  /* 0x00000001080e1819 */ /* 0x040fe200000006ff */
[----:B------:R-:W-:Y:S01]  /*06a0*/  @!P2 IMAD.WIDE.U32 R10, R75, c[0x0][0x1d8], R10 ;  /* 0x000076004b0aaa25 */ /* 0x000fe200078e000a */
[----:B------:R-:W-:Y:S02]  /*06b0*/  @P1 SHF.L.U64.HI R15, R8, 0x1, R15 ;  /* 0x00000001080f1819 */ /* 0x000fe4000001020f */
[----:B------:R-:W-:Y:S01]  /*06c0*/  @!P0 MOV R8, R88 ;  /* 0x0000005800088202 */ /* 0x000fe20000000f00 */
[----:B------:R-:W-:Y:S01]  /*06d0*/  @!P0 IMAD R21, R7, c[0x0][0x1d8], RZ ;  /* 0x0000760007158a24 */ /* 0x000fe200078e02ff */
[----:B------:R-:W-:-:S02]  /*06e0*/  @!P0 MOV R9, R91 ;  /* 0x0000005b00098202 */ /* 0x000fc40000000f00 */
[----:B------:R-:W-:Y:S01]  /*06f0*/  @!P2 IADD3 R11, R11, R17, RZ ;  /* 0x000000110b0ba210 */ /* 0x000fe20007ffe0ff */
[----:B------:R-:W-:Y:S01]  /*0700*/  @!P0 IMAD R21, R74, c[0x0][0x1dc], R21 ;  /* 0x000077004a158a24 */ /* 0x000fe200078e0215 */
[----:B------:R-:W-:Y:S01]  /*0710*/  @!P2 SHF.L.U32 R16, R10, 0x1, RZ ;  /* 0x000000010a10a819 */ /* 0x000fe200000006ff */
[----:B------:R-:W-:Y:S01]  /*0720*/  @!P0 IMAD.WIDE.U32 R8, R74, c[0x0][0x1d8], R8 ;  /* 0x000076004a088a25 */ /* 0x000fe200078e0008 */
[----:B------:R-:W-:Y:S02]  /*0730*/  @!P2 SHF.L.U64.HI R12, R10, 0x1, R11 ;  /* 0x000000010a0ca819 */ /* 0x000fe4000001020b */
[C---:B------:R-:W-:Y:S02]  /*0740*/  @!P2 IADD3 R10, P3, R16.reuse, c[0x0][0x180], RZ ;  /* 0x00006000100aaa10 */ /* 0x040fe40007f7e0ff */
[----:B------:R-:W-:Y:S02]  /*0750*/  @!P2 IADD3 R16, P4, R16, c[0x0][0x178], RZ ;  /* 0x00005e001010aa10 */ /* 0x000fe40007f9e0ff */
[----:B------:R-:W-:-:S02]  /*0760*/  @!P0 IADD3 R9, R9, R21, RZ ;  /* 0x0000001509098210 */ /* 0x000fc40007ffe0ff */
[C---:B------:R-:W-:Y:S02]  /*0770*/  @!P2 IADD3.X R11, R12.reuse, c[0x0][0x184], RZ, P3, !PT ;  /* 0x000061000c0baa10 */ /* 0x040fe40001ffe4ff */
[----:B------:R-:W-:Y:S02]  /*0780*/  @!P2 IADD3.X R17, R12, c[0x0][0x17c], RZ, P4, !PT ;  /* 0x00005f000c11aa10 */ /* 0x000fe400027fe4ff */
[C---:B------:R-:W-:Y:S01]  /*0790*/  @!P0 SHF.L.U32 R24, R8.reuse, 0x1, RZ ;  /* 0x0000000108188819 */ /* 0x040fe200000006ff */
[----:B------:R0:W5:Y:S01]  /*07a0*/  @!P2 LDG.E R67, [R10.64] ;  /* 0x000000080a43a981 */ /* 0x000162000c1e1900 */
[----:B------:R-:W-:Y:S02]  /*07b0*/  @!P0 SHF.L.U64.HI R9, R8, 0x1, R9 ;  /* 0x0000000108098819 */ /* 0x000fe40000010209 */
[----:B------:R-:W-:Y:S01]  /*07c0*/  ISETP.GE.U32.AND P4, PT, R73, c[0x0][0x1e0], PT ;  /* 0x0000780049007a0c */ /* 0x000fe20003f86070 */
[----:B------:R1:W5:Y:S01]  /*07d0*/  @!P2 LDG.E R64, [R16.64] ;  /* 0x000000081040a981 */ /* 0x000362000c1e1900 */
[----:B------:R-:W-:-:S02]  /*07e0*/  SHF.R.S32.HI R8, RZ, 0x1f, R73 ;  /* 0x0000001fff087819 */ /* 0x000fc40000011449 */
[----:B------:R-:W-:Y:S02]  /*07f0*/  @P1 IADD3 R22, P2, R14, c[0x0][0x180], RZ ;  /* 0x000060000e161a10 */ /* 0x000fe40007f5e0ff */
[----:B------:R-:W-:Y:S02]  /*0800*/  ISETP.GE.AND.EX P4, PT, R8, c[0x0][0x1e4], PT, P4 ;  /* 0x0000790008007a0c */ /* 0x000fe40003f86340 */
[----:B------:R-:W-:Y:S02]  /*0810*/  @P1 IADD3.X R23, R15, c[0x0][0x184], RZ, P2, !PT ;  /* 0x000061000f171a10 */ /* 0x000fe400017fe4ff */
[----:B------:R-:W-:Y:S02]  /*0820*/  ISETP.GT.U32.OR P4, PT, R78, 0x27f, P4 ;  /* 0x0000027f4e00780c */ /* 0x000fe40002784470 */
[C---:B------:R-:W-:Y:S01]  /*0830*/  @!P0 IADD3 R20, P2, R24.reuse, c[0x0][0x180], RZ ;  /* 0x0000600018148a10 */ /* 0x040fe20007f5e0ff */
[----:B------:R-:W-:Y:S01]  /*0840*/  CS2R R62, SRZ ;  /* 0x00000000003e7805 */ /* 0x000fe2000001ff00 */
[----:B------:R-:W-:Y:S01]  /*0850*/  @!P0 IADD3 R24, P6, R24, c[0x0][0x178], RZ ;  /* 0x00005e0018188a10 */ /* 0x000fe20007fde0ff */
[----:B------:R-:W-:Y:S01]  /*0860*/  CS2R R60, SRZ ;  /* 0x00000000003c7805 */ /* 0x000fe2000001ff00 */
[C---:B------:R-:W-:Y:S01]  /*0870*/  @!P0 IADD3.X R21, R9.reuse, c[0x0][0x184], RZ, P2, !PT ;  /* 0x0000610009158a10 */ /* 0x040fe200017fe4ff */
[----:B------:R2:W5:Y:S01]  /*0880*/  @P1 LDG.E R66, [R22.64] ;  /* 0x0000000816421981 */ /* 0x000562000c1e1900 */
[----:B------:R-:W-:-:S02]  /*0890*/  @!P0 IADD3.X R25, R9, c[0x0][0x17c], RZ, P6, !PT ;  /* 0x00005f0009198a10 */ /* 0x000fc400037fe4ff */
[----:B------:R-:W-:Y:S01]  /*08a0*/  ISETP.GE.U32.AND P5, PT, R72, c[0x0][0x1e0], PT ;  /* 0x0000780048007a0c */ /* 0x000fe20003fa6070 */
[----:B------:R3:W5:Y:S01]  /*08b0*/  @!P0 LDG.E R62, [R20.64] ;  /* 0x00000008143e8981 */ /* 0x000762000c1e1900 */
[----:B------:R-:W-:Y:S01]  /*08c0*/  SHF.R.S32.HI R9, RZ, 0x1f, R72 ;  /* 0x0000001fff097819 */ /* 0x000fe20000011448 */
[----:B-1----:R-:W-:Y:S01]  /*08d0*/  @!P4 IMAD R16, R8, c[0x0][0x1d8], RZ ;  /* 0x000076000810ca24 */ /* 0x002fe200078e02ff */
[----:B------:R-:W-:Y:S01]  /*08e0*/  @P1 IADD3 R14, P3, R14, c[0x0][0x178], RZ ;  /* 0x00005e000e0e1a10 */ /* 0x000fe20007f7e0ff */
[----:B------:R1:W5:Y:S01]  /*08f0*/  @!P0 LDG.E R61, [R24.64] ;  /* 0x00000008183d8981 */ /* 0x000362000c1e1900 */
[----:B------:R-:W-:Y:S02]  /*0900*/  ISETP.GE.AND.EX P5, PT, R9, c[0x0][0x1e4], PT, P5 ;  /* 0x0000790009007a0c */ /* 0x000fe40003fa6350 */
[----:B------:R-:W-:Y:S02]  /*0910*/  ISETP.GE.U32.AND P2, PT, R70, c[0x0][0x1e0], PT ;  /* 0x0000780046007a0c */ /* 0x000fe40003f46070 */
[----:B------:R-:W-:-:S02]  /*0920*/  ISETP.GE.U32.AND P6, PT, R69, c[0x0][0x1e0], PT ;  /* 0x0000780045007a0c */ /* 0x000fc40003fc6070 */
[----:B0-----:R-:W-:Y:S02]  /*0930*/  SHF.R.S32.HI R11, RZ, 0x1f, R70 ;  /* 0x0000001fff0b7819 */ /* 0x001fe40000011446 */
[----:B------:R-:W-:Y:S02]  /*0940*/  SHF.R.S32.HI R12, RZ, 0x1f, R69 ;  /* 0x0000001fff0c7819 */ /* 0x000fe40000011445 */
[----:B------:R-:W-:Y:S01]  /*0950*/  ISETP.GT.U32.OR P5, PT, R78, 0x27f, P5 ;  /* 0x0000027f4e00780c */ /* 0x000fe20002fa4470 */
[----:B------:R-:W-:Y:S01]  /*0960*/  @!P4 IMAD R41, R73, c[0x0][0x1dc], R16 ;  /* 0x000077004929ca24 */ /* 0x000fe200078e0210 */
[----:B------:R-:W-:Y:S02]  /*0970*/  @P1 IADD3.X R15, R15, c[0x0][0x17c], RZ, P3, !PT ;  /* 0x00005f000f0f1a10 */ /* 0x000fe40001ffe4ff */
[----:B------:R-:W-:Y:S02]  /*0980*/  ISETP.GE.U32.AND P3, PT, R71, c[0x0][0x1e0], PT ;  /* 0x0000780047007a0c */ /* 0x000fe40003f66070 */
[----:B------:R-:W-:Y:S01]  /*0990*/  SHF.R.S32.HI R10, RZ, 0x1f, R71 ;  /* 0x0000001fff0a7819 */ /* 0x000fe20000011447 */
[----:B------:R0:W5:Y:S01]  /*09a0*/  @P1 LDG.E R65, [R14.64] ;  /* 0x000000080e411981 */ /* 0x000162000c1e1900 */
[----:B------:R-:W-:-:S02]  /*09b0*/  @!P4 MOV R16, R88 ;  /* 0x000000580010c202 */ /* 0x000fc40000000f00 */
[----:B------:R-:W-:Y:S02]  /*09c0*/  @!P4 MOV R17, R91 ;  /* 0x0000005b0011c202 */ /* 0x000fe40000000f00 */
[----:B------:R-:W-:Y:S02]  /*09d0*/  ISETP.GE.AND.EX P2, PT, R11, c[0x0][0x1e4], PT, P2 ;  /* 0x000079000b007a0c */ /* 0x000fe40003f46320 */
[----:B------:R-:W-:Y:S01]  /*09e0*/  ISETP.GE.AND.EX P6, PT, R12, c[0x0][0x1e4], PT, P6 ;  /* 0x000079000c007a0c */ /* 0x000fe20003fc6360 */
[----:B------:R-:W-:Y:S01]  /*09f0*/  @!P4 IMAD.WIDE.U32 R16, R73, c[0x0][0x1d8], R16 ;  /* 0x000076004910ca25 */ /* 0x000fe200078e0010 */
[----:B------:R-:W-:Y:S02]  /*0a00*/  ISETP.GE.AND.EX P3, PT, R10, c[0x0][0x1e4], PT, P3 ;  /* 0x000079000a007a0c */ /* 0x000fe40003f66330 */
[C---:B------:R-:W-:Y:S02]  /*0a10*/  ISETP.GT.U32.OR P2, PT, R78.reuse, 0x27f, P2 ;  /* 0x0000027f4e00780c */ /* 0x040fe40001744470 */
[----:B------:R-:W-:-:S02]  /*0a20*/  ISETP.GT.U32.OR P6, PT, R78, 0x27f, P6 ;  /* 0x0000027f4e00780c */ /* 0x000fc400037c4470 */
[----:B------:R-:W-:Y:S02]  /*0a30*/  ISETP.GT.U32.OR P3, PT, R78, 0x27f, P3 ;  /* 0x0000027f4e00780c */ /* 0x000fe40001f64470 */
[----:B------:R-:W-:Y:S01]  /*0a40*/  @!P4 IADD3 R41, R17, R41, RZ ;  /* 0x000000291129c210 */ /* 0x000fe20007ffe0ff */
[----:B------:R-:W-:Y:S01]  /*0a50*/  @!P5 IMAD R17, R9, c[0x0][0x1d8], RZ ;  /* 0x000076000911da24 */ /* 0x000fe200078e02ff */
[----:B------:R-:W-:Y:S02]  /*0a60*/  @!P5 MOV R32, R88 ;  /* 0x000000580020d202 */ /* 0x000fe40000000f00 */
[----:B------:R-:W-:Y:S01]  /*0a70*/  @!P5 MOV R33, R91 ;  /* 0x0000005b0021d202 */ /* 0x000fe20000000f00 */
[----:B------:R-:W-:-:S04]  /*0a80*/  @!P5 IMAD R39, R72, c[0x0][0x1dc], R17 ;  /* 0x000077004827da24 */ /* 0x000fc800078e0211 */
[----:B------:R-:W-:Y:S01]  /*0a90*/  @!P5 IMAD.WIDE.U32 R32, R72, c[0x0][0x1d8], R32 ;  /* 0x000076004820da25 */ /* 0x000fe200078e0020 */
[----:B------:R-:W-:-:S03]  /*0aa0*/  @!P4 SHF.L.U32 R40, R16, 0x1, RZ ;  /* 0x000000011028c819 */ /* 0x000fc600000006ff */
[----:B------:R-:W-:Y:S02]  /*0ab0*/  @!P2 IMAD R27, R11, c[0x0][0x1d8], RZ ;  /* 0x000076000b1baa24 */ /* 0x000fe400078e02ff */
[----:B------:R-:W-:Y:S01]  /*0ac0*/  @!P6 IMAD R26, R12, c[0x0][0x1d8], RZ ;  /* 0x000076000c1aea24 */ /* 0x000fe200078e02ff */
[----:B------:R-:W-:Y:S01]  /*0ad0*/  @!P4 SHF.L.U64.HI R41, R16, 0x1, R41 ;  /* 0x000000011029c819 */ /* 0x000fe20000010229 */
[----:B------:R-:W-:Y:S01]  /*0ae0*/  @!P3 IMAD R16, R10, c[0x0][0x1d8], RZ ;  /* 0x000076000a10ba24 */ /* 0x000fe200078e02ff */
[----:B------:R-:W-:Y:S01]  /*0af0*/  @!P5 IADD3 R39, R33, R39, RZ ;  /* 0x000000272127d210 */ /* 0x000fe20007ffe0ff */
[----:B------:R-:W-:Y:S01]  /*0b00*/  @!P2 IMAD R31, R70, c[0x0][0x1dc], R27 ;  /* 0x00007700461faa24 */ /* 0x000fe200078e021b */
[----:B------:R-:W-:Y:S01]  /*0b10*/  @!P2 MOV R27, R91 ;  /* 0x0000005b001ba202 */ /* 0x000fe20000000f00 */
[----:B------:R-:W-:Y:S01]  /*0b20*/  @!P6 IMAD R35, R69, c[0x0][0x1dc], R26 ;  /* 0x000077004523ea24 */ /* 0x000fe200078e021a */
[----:B------:R-:W-:Y:S01]  /*0b30*/  @!P2 MOV R26, R88 ;  /* 0x00000058001aa202 */ /* 0x000fe20000000f00 */
[----:B------:R-:W-:Y:S01]  /*0b40*/  @!P3 IMAD R37, R71, c[0x0][0x1dc], R16 ;  /* 0x000077004725ba24 */ /* 0x000fe200078e0210 */
[----:B------:R-:W-:-:S02]  /*0b50*/  @!P5 SHF.L.U32 R38, R32, 0x1, RZ ;  /* 0x000000012026d819 */ /* 0x000fc400000006ff */
[----:B------:R-:W-:Y:S02]  /*0b60*/  @!P5 SHF.L.U64.HI R39, R32, 0x1, R39 ;  /* 0x000000012027d819 */ /* 0x000fe40000010227 */
[----:B------:R-:W-:Y:S02]  /*0b70*/  MOV R32, 0x8 ;  /* 0x0000000800207802 */ /* 0x000fe40000000f00 */
[----:B------:R-:W-:Y:S02]  /*0b80*/  @!P6 MOV R16, R88 ;  /* 0x000000580010e202 */ /* 0x000fe40000000f00 */
[----:B------:R-:W-:Y:S01]  /*0b90*/  @!P6 MOV R17, R91 ;  /* 0x0000005b0011e202 */ /* 0x000fe20000000f00 */
[----:B------:R-:W-:-:S04]  /*0ba0*/  @!P2 IMAD.WIDE.U32 R26, R70, c[0x0][0x1d8], R26 ;  /* 0x00007600461aaa25 */ /* 0x000fc800078e001a */
[----:B------:R-:W-:Y:S01]  /*0bb0*/  IMAD.WIDE R32, R77, R32, c[0x0][0x198] ;  /* 0x000066004d207625 */ /* 0x000fe200078e0220 */
[----:B------:R-:W-:-:S03]  /*0bc0*/  @!P2 IADD3 R27, R27, R31, RZ ;  /* 0x0000001f1b1ba210 */ /* 0x000fc60007ffe0ff */
[----:B------:R-:W-:Y:S01]  /*0bd0*/  @!P6 IMAD.WIDE.U32 R16, R69, c[0x0][0x1d8], R16 ;  /* 0x000076004510ea25 */ /* 0x000fe200078e0010 */
[----:B0-----:R-:W4:Y:S01]  /*0be0*/  LDG.E.64 R14, [R32.64] ;  /* 0x00000008200e7981 */ /* 0x001f22000c1e1b00 */
[----:B------:R-:W-:-:S03]  /*0bf0*/  @!P2 SHF.L.U64.HI R36, R26, 0x1, R27 ;  /* 0x000000011a24a819 */ /* 0x000fc6000001021b */
[----:B------:R-:W-:Y:S02]  /*0c00*/  @!P6 IADD3 R17, R17, R35, RZ ;  /* 0x000000231111e210 */ /* 0x000fe40007ffe0ff */
[----:B------:R-:W-:Y:S02]  /*0c10*/  @!P2 SHF.L.U32 R35, R26, 0x1, RZ ;  /* 0x000000011a23a819 */ /* 0x000fe400000006ff */
[----:B------:R-:W-:Y:S02]  /*0c20*/  @!P4 IADD3 R26, P0, R40, c[0x0][0x180], RZ ;  /* 0x00006000281aca10 */ /* 0x000fe40007f1e0ff */
[C---:B------:R-:W-:Y:S02]  /*0c30*/  @!P6 SHF.L.U32 R31, R16.reuse, 0x1, RZ ;  /* 0x00000001101fe819 */ /* 0x040fe400000006ff */
[----:B------:R-:W-:Y:S02]  /*0c40*/  @!P6 SHF.L.U64.HI R34, R16, 0x1, R17 ;  /* 0x000000011022e819 */ /* 0x000fe40000010211 */
[----:B------:R-:W-:-:S02]  /*0c50*/  @!P4 IADD3.X R27, R41, c[0x0][0x184], RZ, P0, !PT ;  /* 0x00006100291bca10 */ /* 0x000fc400007fe4ff */
[----:B------:R-:W-:Y:S02]  /*0c60*/  @!P3 MOV R28, R88 ;  /* 0x00000058001cb202 */ /* 0x000fe40000000f00 */
[----:B------:R-:W-:Y:S01]  /*0c70*/  @!P3 MOV R29, R91 ;  /* 0x0000005b001db202 */ /* 0x000fe20000000f00 */
[----:B------:R0:W5:Y:S01]  /*0c80*/  @!P4 LDG.E R63, [R26.64] ;  /* 0x000000081a3fc981 */ /* 0x000162000c1e1900 */
[----:B------:R-:W-:-:S03]  /*0c90*/  @!P4 IADD3 R16, P0, R40, c[0x0][0x178], RZ ;  /* 0x00005e002810ca10 */ /* 0x000fc60007f1e0ff */
[----:B------:R-:W-:Y:S01]  /*0ca0*/  @!P3 IMAD.WIDE.U32 R28, R71, c[0x0][0x1d8], R28 ;  /* 0x00007600471cba25 */ /* 0x000fe200078e001c */
[----:B------:R-:W-:Y:S02]  /*0cb0*/  @!P4 IADD3.X R17, R41, c[0x0][0x17c], RZ, P0, !PT ;  /* 0x00005f002911ca10 */ /* 0x000fe400007fe4ff */
[C---:B---3--:R-:W-:Y:S02]  /*0cc0*/  @!P5 IADD3 R20, P0, R38.reuse, c[0x0][0x180], RZ ;  /* 0x000060002614da10 */ /* 0x048fe40007f1e0ff */
[----:B------:R-:W-:Y:S01]  /*0cd0*/  @!P3 IADD3 R37, R29, R37, RZ ;  /* 0x000000251d25b210 */ /* 0x000fe20007ffe0ff */
[----:B------:R3:W5:Y:S01]  /*0ce0*/  @!P4 LDG.E R60, [R16.64] ;  /* 0x00000008103cc981 */ /* 0x000762000c1e1900 */
[----:B------:R-:W-:Y:S02]  /*0cf0*/  @!P5 IADD3.X R21, R39, c[0x0][0x184], RZ, P0, !PT ;  /* 0x000061002715da10 */ /* 0x000fe400007fe4ff */
[----:B--2---:R-:W-:Y:S02]  /*0d00*/  @!P5 IADD3 R22, P0, R38, c[0x0][0x178], RZ ;  /* 0x00005e002616da10 */ /* 0x004fe40007f1e0ff */
[----:B------:R-:W-:-:S02]  /*0d10*/  @!P3 SHF.L.U32 R29, R28, 0x1, RZ ;  /* 0x000000011c1db819 */ /* 0x000fc400000006ff */
[----:B------:R-:W-:Y:S02]  /*0d20*/  @!P3 SHF.L.U64.HI R37, R28, 0x1, R37 ;  /* 0x000000011c25b819 */ /* 0x000fe40000010225 */
[----:B------:R-:W-:Y:S02]  /*0d30*/  @!P5 IADD3.X R23, R39, c[0x0][0x17c], RZ, P0, !PT ;  /* 0x00005f002717da10 */ /* 0x000fe400007fe4ff */
[C---:B------:R-:W-:Y:S02]  /*0d40*/  @!P3 IADD3 R28, P0, R29.reuse, c[0x0][0x180], RZ ;  /* 0x000060001d1cba10 */ /* 0x040fe40007f1e0ff */
[----:B-1----:R-:W-:Y:S01]  /*0d50*/  @!P3 IADD3 R24, P4, R29, c[0x0][0x178], RZ ;  /* 0x00005e001d18ba10 */ /* 0x002fe20007f9e0ff */
[----:B------:R-:W-:Y:S01]  /*0d60*/  CS2R R58, SRZ ;  /* 0x00000000003a7805 */ /* 0x000fe2000001ff00 */
[----:B------:R-:W-:Y:S01]  /*0d70*/  CS2R R56, SRZ ;  /* 0x0000000000387805 */ /* 0x000fe2000001ff00 */
[C---:B------:R-:W-:Y:S02]  /*0d80*/  @!P3 IADD3.X R29, R37.reuse, c[0x0][0x184], RZ, P0, !PT ;  /* 0x00006100251dba10 */ /* 0x040fe400007fe4ff */
[----:B------:R-:W-:-:S02]  /*0d90*/  @!P3 IADD3.X R25, R37, c[0x0][0x17c], RZ, P4, !PT ;  /* 0x00005f002519ba10 */ /* 0x000fc400027fe4ff */
[----:B------:R1:W5:Y:S01]  /*0da0*/  @!P5 LDG.E R58, [R20.64] ;  /* 0x00000008143ad981 */ /* 0x000362000c1e1900 */
[----:B---3--:R-:W-:-:S03]  /*0db0*/  @!P6 IADD3 R16, P4, R31, c[0x0][0x178], RZ ;  /* 0x00005e001f10ea10 */ /* 0x008fc60007f9e0ff */
[----:B------:R2:W5:Y:S01]  /*0dc0*/  @!P5 LDG.E R57, [R22.64] ;  /* 0x000000081639d981 */ /* 0x000562000c1e1900 */
[----:B0-----:R-:W-:-:S03]  /*0dd0*/  @!P2 IADD3 R26, P5, R35, c[0x0][0x180], RZ ;  /* 0x00006000231aaa10 */ /* 0x001fc60007fbe0ff */
[----:B------:R0:W5:Y:S04]  /*0de0*/  @!P3 LDG.E R59, [R28.64] ;  /* 0x000000081c3bb981 */ /* 0x000168000c1e1900 */
[----:B------:R3:W5:Y:S01]  /*0df0*/  @!P3 LDG.E R56, [R24.64] ;  /* 0x000000081838b981 */ /* 0x000762000c1e1900 */
[----:B-1----:R-:W-:Y:S02]  /*0e00*/  @!P6 IADD3 R20, P3, R31, c[0x0][0x180], RZ ;  /* 0x000060001f14ea10 */ /* 0x002fe40007f7e0ff */
[----:B--2---:R-:W-:Y:S01]  /*0e10*/  @!P2 IADD3 R22, P0, R35, c[0x0][0x178], RZ ;  /* 0x00005e002316aa10 */ /* 0x004fe20007f1e0ff */
[----:B------:R-:W-:Y:S01]  /*0e20*/  CS2R R54, SRZ ;  /* 0x0000000000367805 */ /* 0x000fe2000001ff00 */
[----:B------:R-:W-:Y:S01]  /*0e30*/  CS2R R52, SRZ ;  /* 0x0000000000347805 */ /* 0x000fe2000001ff00 */
[----:B------:R-:W-:-:S02]  /*0e40*/  @!P2 IADD3.X R27, R36, c[0x0][0x184], RZ, P5, !PT ;  /* 0x00006100241baa10 */ /* 0x000fc40002ffe4ff */
[----:B------:R-:W-:Y:S02]  /*0e50*/  @!P2 IADD3.X R23, R36, c[0x0][0x17c], RZ, P0, !PT ;  /* 0x00005f002417aa10 */ /* 0x000fe400007fe4ff */
[C---:B------:R-:W-:Y:S01]  /*0e60*/  @!P6 IADD3.X R21, R34.reuse, c[0x0][0x184], RZ, P3, !PT ;  /* 0x000061002215ea10 */ /* 0x040fe20001ffe4ff */
[----:B------:R0:W5:Y:S01]  /*0e70*/  @!P2 LDG.E R54, [R26.64] ;  /* 0x000000081a36a981 */ /* 0x000162000c1e1900 */
[----:B------:R-:W-:-:S03]  /*0e80*/  @!P6 IADD3.X R17, R34, c[0x0][0x17c], RZ, P4, !PT ;  /* 0x00005f002211ea10 */ /* 0x000fc600027fe4ff */
[----:B------:R0:W5:Y:S04]  /*0e90*/  @!P2 LDG.E R53, [R22.64] ;  /* 0x000000081635a981 */ /* 0x000168000c1e1900 */
[----:B------:R0:W5:Y:S04]  /*0ea0*/  @!P6 LDG.E R55, [R20.64] ;  /* 0x000000081437e981 */ /* 0x000168000c1e1900 */
[----:B------:R0:W5:Y:S01]  /*0eb0*/  @!P6 LDG.E R52, [R16.64] ;  /* 0x000000081034e981 */ /* 0x000162000c1e1900 */
[----:B------:R-:W-:Y:S01]  /*0ec0*/  MOV R83, 0x3f800000 ;  /* 0x3f80000000537802 */ /* 0x000fe20000000f00 */
[----:B------:R-:W-:Y:S01]  /*0ed0*/  BSSY B0, `(.L_x_272) ;  /* 0x0000019000007945 */ /* 0x000fe20003800000 */
[----:B------:R-:W-:Y:S01]  /*0ee0*/  MOV R82, RZ ;  /* 0x000000ff00527202 */ /* 0x000fe20000000f00 */
[----:B------:R-:W-:Y:S01]  /*0ef0*/  CS2R R80, SRZ ;  /* 0x0000000000507805 */ /* 0x000fe2000001ff00 */
[----:B----4-:R-:W-:-:S05]  /*0f00*/  FFMA.FTZ R15, -R14, R14, R15 ;  /* 0x0000000e0e0f7223 */ /* 0x010fca000001010f */
[----:B------:R-:W-:-:S13]  /*0f10*/  FSETP.GTU.FTZ.AND P0, PT, R15, RZ, PT ;  /* 0x000000ff0f00720b */ /* 0x000fda0003f1c000 */
[----:B---3--:R-:W-:-:S04]  /*0f20*/  @P0 FADD.FTZ R24, R15, c[0x0][0x1a0] ;  /* 0x000068000f180621 */ /* 0x008fc80000010000 */
[----:B------:R0:W1:Y:S01]  /*0f30*/  @P0 MUFU.RSQ R83, R24 ;  /* 0x0000001800530308 */ /* 0x0000620000001400 */
[----:B------:R-:W-:Y:S02]  /*0f40*/  ISETP.GT.U32.AND P0, PT, R78, 0x27f, PT ;  /* 0x0000027f4e00780c */ /* 0x000fe40003f04070 */
[----:B------:R-:W-:-:S11]  /*0f50*/  MOV R15, RZ ;  /* 0x000000ff000f7202 */ /* 0x000fd60000000f00 */
        /* <DEDUP_REMOVED lines=16> */
.L_x_273:
[----:B0-----:R-:W-:Y:S05]  /*1060*/  BSYNC B0 ;  /* 0x0000000000007941 */ /* 0x001fea0003800000 */
.L_x_272:
        /* <DEDUP_REMOVED lines=33> */
.L_x_274:
        /* <DEDUP_REMOVED lines=26> */
.L_x_275:
        /* <DEDUP_REMOVED lines=33> */
.L_x_276:
        /* <DEDUP_REMOVED lines=33> */
.L_x_277:
        /* <DEDUP_REMOVED lines=33> */
.L_x_278:
        /* <DEDUP_REMOVED lines=11> */
[----:B------:R-:W-:Y:S02]  /*1b00*/  FADD.FTZ R42, -R14, R41 ;  /* 0x000000290e2a7221 */ /* 0x000fe40000010100 */
        /* <DEDUP_REMOVED lines=21> */
.L_x_279:
[----:B------:R-:W-:Y:S01]  /*1c60*/  FFMA.FTZ R46, R36, R45, R17 ;  /* 0x0000002d242e7223 */ /* 0x000fe20000010011 */
[----:B------:R-:W-:Y:S01]  /*1c70*/  PRMT R47, RZ, 0x7610, R54 ;  /* 0x00007610ff2f7816 */ /* 0x000fe20000000036 */
[----:B------:R-:W-:Y:S02]  /*1c80*/  FMUL.FTZ R17, R43, R82 ;  /* 0x000000522b117220 */ /* 0x000fe40000410000 */
[----:B------:R-:W-:Y:S02]  /*1c90*/  FADD.FTZ R48, R45, R16 ;  /* 0x000000102d307221 */ /* 0x000fe40000010000 */
[----:B------:R-:W-:Y:S02]  /*1ca0*/  FMUL.FTZ R44, R40, R15 ;  /* 0x0000000f282c7220 */ /* 0x000fe40000410000 */
[----:B------:R-:W-:Y:S02]  /*1cb0*/  FFMA.FTZ R16, R42, R17, R46 ;  /* 0x000000112a107223 */ /* 0x000fe4000001002e */
[----:B------:R-:W-:-:S02]  /*1cc0*/  FADD.FTZ R45, R48, R17 ;  /* 0x00000011302d7221 */ /* 0x000fc40000010000 */
[----:B------:R-:W-:Y:S02]  /*1cd0*/  FFMA.FTZ R17, R41, R44, R16 ;  /* 0x0000002c29117223 */ /* 0x000fe40000010010 */
[----:B------:R-:W-:Y:S01]  /*1ce0*/  FADD.FTZ R16, R44, R45 ;  /* 0x0000002d2c107221 */ /* 0x000fe20000010000 */
[----:B------:R-:W-:Y:S01]  /*1cf0*/  PRMT R45, RZ, 0x5410, R54 ;  /* 0x00005410ff2d7816 */ /* 0x000fe20000000036 */
[C---:B------:R-:W-:Y:S01]  /*1d00*/  FADD.FTZ R48, -R14.reuse, R47 ;  /* 0x0000002f0e307221 */ /* 0x040fe20000010100 */
[--C-:B------:R-:W-:Y:S02]  /*1d10*/  PRMT R47, RZ, 0x5410, R53.reuse ;  /* 0x00005410ff2f7816 */ /* 0x100fe40000000035 */
        /* <DEDUP_REMOVED lines=23> */
.L_x_280:
[----:B------:R-:W-:-:S04]  /*1e90*/  FMUL.FTZ R49, R47, R82 ;  /* 0x000000522f317220 */ /* 0x000fc80000410000 */
[----:B------:R-:W-:Y:S02]  /*1ea0*/  FFMA.FTZ R48, R46, R49, R17 ;  /* 0x000000312e307223 */ /* 0x000fe40000010011 */
[----:B------:R-:W-:Y:S02]  /*1eb0*/  FADD.FTZ R49, R16, R49 ;  /* 0x0000003110317221 */ /* 0x000fe40000010000 */
[----:B------:R-:W-:-:S04]  /*1ec0*/  FMUL.FTZ R16, R44, R15 ;  /* 0x0000000f2c107220 */ /* 0x000fc80000410000 */
[----:B------:R-:W-:Y:S02]  /*1ed0*/  FFMA.FTZ R17, R45, R16, R48 ;  /* 0x000000102d117223 */ /* 0x000fe40000010030 */
[----:B------:R-:W-:Y:S01]  /*1ee0*/  FADD.FTZ R16, R16, R49 ;  /* 0x0000003110107221 */ /* 0x000fe20000010000 */
[----:B------:R-:W-:-:S05]  /*1ef0*/  PRMT R49, RZ, 0x5410, R55 ;  /* 0x00005410ff317816 */ /* 0x000fca0000000037 */
        /* <DEDUP_REMOVED lines=26> */
.L_x_281:
[----:B------:R-:W-:Y:S01]  /*20a0*/  FMUL.FTZ R87, R49, R82 ;  /* 0x0000005231577220 */ /* 0x000fe20000410000 */
[C---:B------:R-:W-:Y:S01]  /*20b0*/  ISETP.GT.AND P0, PT, R18.reuse, 0x1e, PT ;  /* 0x0000001e1200780c */ /* 0x040fe20003f04270 */
[----:B------:R-:W-:Y:S01]  /*20c0*/  BSSY B0, `(.L_x_282) ;  /* 0x0000077000007945 */ /* 0x000fe20003800000 */
[----:B------:R-:W-:Y:S01]  /*20d0*/  ISETP.GT.AND P2, PT, R18, 0xf, PT ;  /* 0x0000000f1200780c */ /* 0x000fe20003f44270 */
[----:B------:R-:W-:Y:S01]  /*20e0*/  FFMA.FTZ R84, R50, R87, R17 ;  /* 0x0000005732547223 */ /* 0x000fe20000010011 */
[----:B------:R-:W-:Y:S01]  /*20f0*/  ISETP.NE.AND P3, PT, R18, RZ, PT ;  /* 0x000000ff1200720c */ /* 0x000fe20003f65270 */
[----:B------:R-:W-:Y:S01]  /*2100*/  FMUL.FTZ R17, R48, R15 ;  /* 0x0000000f30117220 */ /* 0x000fe20000410000 */
[----:B------:R-:W-:Y:S01]  /*2110*/  ISETP.GT.U32.AND P4, PT, R78, 0x9, PT ;  /* 0x000000094e00780c */ /* 0x000fe20003f84070 */
[----:B------:R-:W-:Y:S02]  /*2120*/  FADD.FTZ R86, R16, R87 ;  /* 0x0000005710567221 */ /* 0x000fe40000010000 */
[----:B------:R-:W-:-:S02]  /*2130*/  FFMA.FTZ R16, R51, R17, R84 ;  /* 0x0000001133107223 */ /* 0x000fc40000010054 */
[----:B------:R-:W-:Y:S02]  /*2140*/  FADD.FTZ R17, R17, R86 ;  /* 0x0000005611117221 */ /* 0x000fe40000010000 */
[----:B------:R-:W-:Y:S01]  /*2150*/  FFMA.FTZ R86, R31, R35, RZ ;  /* 0x000000231f567223 */ /* 0x000fe200000100ff */
[----:B------:R-:W0:Y:S01]  /*2160*/  SHFL.DOWN PT, R87, R16, 0x1, 0x1f ;  /* 0x08201f0010577f89 */ /* 0x000e2200000e0000 */
[----:B------:R-:W-:Y:S02]  /*2170*/  FFMA.FTZ R31, R30, R34, RZ ;  /* 0x000000221e1f7223 */ /* 0x000fe400000100ff */
[----:B------:R-:W-:Y:S01]  /*2180*/  FFMA.FTZ R30, R29, R33, R86 ;  /* 0x000000211d1e7223 */ /* 0x000fe20000010056 */
[----:B------:R-:W1:Y:S01]  /*2190*/  SHFL.DOWN PT, R84, R17, 0x1, 0x1f ;  /* 0x08201f0011547f89 */ /* 0x000e6200000e0000 */
[----:B------:R-:W-:Y:S02]  /*21a0*/  FFMA.FTZ R29, R28, R32, R31 ;  /* 0x000000201c1d7223 */ /* 0x000fe4000001001f */
[----:B------:R-:W-:-:S02]  /*21b0*/  FADD.FTZ R28, RZ, R35 ;  /* 0x00000023ff1c7221 */ /* 0x000fc40000010000 */
[----:B------:R-:W-:Y:S02]  /*21c0*/  FADD.FTZ R31, RZ, R34 ;  /* 0x00000022ff1f7221 */ /* 0x000fe40000010000 */
[----:B------:R-:W-:Y:S02]  /*21d0*/  FADD.FTZ R28, R28, R33 ;  /* 0x000000211c1c7221 */ /* 0x000fe40000010000 */
[----:B------:R-:W-:Y:S02]  /*21e0*/  FADD.FTZ R31, R31, R32 ;  /* 0x000000201f1f7221 */ /* 0x000fe40000010000 */
[----:B------:R-:W-:Y:S02]  /*21f0*/  FFMA.FTZ R32, R25, R27, R30 ;  /* 0x0000001b19207223 */ /* 0x000fe4000001001e */
[----:B------:R-:W-:Y:S01]  /*2200*/  FADD.FTZ R30, R28, R27 ;  /* 0x0000001b1c1e7221 */ /* 0x000fe20000010000 */
[----:B------:R-:W-:Y:S01]  /*2210*/  MOV R27, 0x2 ;  /* 0x00000002001b7802 */ /* 0x000fe20000000f00 */
[----:B------:R-:W-:-:S02]  /*2220*/  FFMA.FTZ R29, R24, R26, R29 ;  /* 0x0000001a181d7223 */ /* 0x000fc4000001001d */
        /* <DEDUP_REMOVED lines=26> */
[----:B------:R-:W-:Y:S02]  /*23d0*/  FADD.FTZ R31, R31, R44 ;  /* 0x0000002c1f1f7221 */ /* 0x000fe40000010000 */
[----:B------:R-:W-:Y:S02]  /*23e0*/  FFMA.FTZ R36, R50, R49, R32 ;  /* 0x0000003132247223 */ /* 0x000fe40000010020 */
[----:B------:R-:W-:-:S02]  /*23f0*/  FFMA.FTZ R37, R51, R48, R29 ;  /* 0x0000003033257223 */ /* 0x000fc4000001001d */
        /* <DEDUP_REMOVED lines=15> */
[----:B------:R-:W-:-:S04]  /*24f0*/  ISETP.NE.AND P2, PT, R78, RZ, PT ;  /* 0x000000ff4e00720c */ /* 0x000fc80003f45270 */
        /* <DEDUP_REMOVED lines=51> */
.L_x_283:
[----:B------:R-:W-:Y:S05]  /*2830*/  BSYNC B0 ;  /* 0x0000000000007941 */ /* 0x000fea0003800000 */
.L_x_282:
        /* <DEDUP_REMOVED lines=10> */
[----:B------:R-:W0:Y:S04]  /*28e0*/  LDS.128 R32, [R86+0x490] ;  /* 0x0004900056207984 */ /* 0x000e280000000c00 */
[----:B------:R-:W0:Y:S01]  /*28f0*/  LDS.128 R28, [R86+0x530] ;  /* 0x00053000561c7984 */ /* 0x000e220000000c00 */
[----:B-1----:R-:W-:-:S02]  /*2900*/  FADD.FTZ R87, R36, R40 ;  /* 0x0000002824577221 */ /* 0x002fc40000010000 */
[----:B------:R-:W-:Y:S02]  /*2910*/  FADD.FTZ R36, R37, R41 ;  /* 0x0000002925247221 */ /* 0x000fe40000010000 */
[----:B------:R-:W-:Y:S02]  /*2920*/  FADD.FTZ R37, R38, R42 ;  /* 0x0000002a26257221 */ /* 0x000fe40000010000 */
[----:B--2---:R-:W-:Y:S02]  /*2930*/  FADD.FTZ R87, R87, R44 ;  /* 0x0000002c57577221 */ /* 0x004fe40000010000 */
[----:B------:R-:W-:Y:S02]  /*2940*/  FADD.FTZ R38, R39, R43 ;  /* 0x0000002b27267221 */ /* 0x000fe40000010000 */
[----:B------:R-:W-:Y:S01]  /*2950*/  FADD.FTZ R36, R36, R45 ;  /* 0x0000002d24247221 */ /* 0x000fe20000010000 */
[----:B------:R-:W1:Y:S01]  /*2960*/  LDS.128 R40, [R86+0x5d0] ;  /* 0x0005d00056287984 */ /* 0x000e620000000c00 */
[----:B------:R-:W-:-:S02]  /*2970*/  FADD.FTZ R37, R37, R46 ;  /* 0x0000002e25257221 */ /* 0x000fc40000010000 */
[----:B---3--:R-:W-:Y:S02]  /*2980*/  FADD.FTZ R87, R87, R48 ;  /* 0x0000003057577221 */ /* 0x008fe40000010000 */
[----:B------:R-:W-:Y:S02]  /*2990*/  FADD.FTZ R38, R38, R47 ;  /* 0x0000002f26267221 */ /* 0x000fe40000010000 */
[----:B------:R-:W-:Y:S02]  /*29a0*/  FADD.FTZ R36, R36, R49 ;  /* 0x0000003124247221 */ /* 0x000fe40000010000 */
[----:B------:R-:W-:Y:S02]  /*29b0*/  FADD.FTZ R37, R37, R50 ;  /* 0x0000003225257221 */ /* 0x000fe40000010000 */
[----:B----4-:R-:W-:Y:S02]  /*29c0*/  FADD.FTZ R87, R87, R20 ;  /* 0x0000001457577221 */ /* 0x010fe40000010000 */
        /* <DEDUP_REMOVED lines=9> */
[----:B------:R-:W-:Y:S02]  /*2a60*/  FADD.FTZ R44, R44, R27 ;  /* 0x0000001b2c2c7221 */ /* 0x000fe40000010000 */
[----:B0-----:R-:W-:Y:S02]  /*2a70*/  FADD.FTZ R48, R24, R33 ;  /* 0x0000002118307221 */ /* 0x001fe40000010000 */
[----:B------:R-:W0:Y:S01]  /*2a80*/  LDS.128 R24, [R86+0x7b0] ;  /* 0x0007b00056187984 */ /* 0x000e220000000c00 */
[----:B------:R-:W-:Y:S02]  /*2a90*/  FADD.FTZ R49, R87, R32 ;  /* 0x0000002057317221 */ /* 0x000fe40000010000 */
[----:B------:R-:W-:Y:S02]  /*2aa0*/  FADD.FTZ R45, R45, R34 ;  /* 0x000000222d2d7221 */ /* 0x000fe40000010000 */
[----:B------:R-:W-:Y:S02]  /*2ab0*/  FADD.FTZ R44, R44, R35 ;  /* 0x000000232c2c7221 */ /* 0x000fe40000010000 */
[----:B------:R-:W4:Y:S01]  /*2ac0*/  LDS.128 R32, [R86+0x850] ;  /* 0x0008500056207984 */ /* 0x000f220000000c00 */
[----:B------:R-:W-:-:S02]  /*2ad0*/  FADD.FTZ R49, R49, R28 ;  /* 0x0000001c31317221 */ /* 0x000fc40000010000 */
[----:B------:R-:W-:Y:S02]  /*2ae0*/  FADD.FTZ R48, R48, R29 ;  /* 0x0000001d30307221 */ /* 0x000fe40000010000 */
[----:B------:R-:W-:Y:S02]  /*2af0*/  FADD.FTZ R51, R45, R30 ;  /* 0x0000001e2d337221 */ /* 0x000fe40000010000 */
[----:B------:R-:W-:Y:S02]  /*2b00*/  FADD.FTZ R50, R44, R31 ;  /* 0x0000001f2c327221 */ /* 0x000fe40000010000 */
[----:B------:R-:W5:Y:S01]  /*2b10*/  LDS.128 R28, [R86+0x8f0] ;  /* 0x0008f000561c7984 */ /* 0x000f620000000c00 */
[----:B-1----:R-:W-:Y:S02]  /*2b20*/  FADD.FTZ R49, R49, R40 ;  /* 0x0000002831317221 */ /* 0x002fe40000010000 */
[----:B------:R-:W-:Y:S01]  /*2b30*/  FADD.FTZ R48, R48, R41 ;  /* 0x0000002930307221 */ /* 0x000fe20000010000 */
[----:B------:R-:W1:Y:S01]  /*2b40*/  LDS.128 R44, [R86+0x990] ;  /* 0x00099000562c7984 */ /* 0x000e620000000c00 */
[----:B------:R-:W-:-:S02]  /*2b50*/  FADD.FTZ R51, R51, R42 ;  /* 0x0000002a33337221 */ /* 0x000fc40000010000 */
[----:B------:R-:W-:Y:S02]  /*2b60*/  FADD.FTZ R50, R50, R43 ;  /* 0x0000002b32327221 */ /* 0x000fe40000010000 */
[----:B------:R-:W-:Y:S01]  /*2b70*/  LDS.128 R40, [R86+0xdf0] ;  /* 0x000df00056287984 */ /* 0x000fe20000000c00 */
        /* <DEDUP_REMOVED lines=10> */
[----:B0-----:R-:W-:Y:S02]  /*2c20*/  FADD.FTZ R49, R49, R24 ;  /* 0x0000001831317221 */ /* 0x001fe40000010000 */
[----:B------:R-:W-:Y:S02]  /*2c30*/  FADD.FTZ R48, R48, R25 ;  /* 0x0000001930307221 */ /* 0x000fe40000010000 */
[----:B------:R-:W-:Y:S02]  /*2c40*/  FADD.FTZ R51, R51, R26 ;  /* 0x0000001a33337221 */ /* 0x000fe40000010000 */
[----:B------:R-:W-:-:S02]  /*2c50*/  FADD.FTZ R50, R50, R27 ;  /* 0x0000001b32327221 */ /* 0x000fc40000010000 */
[----:B------:R-:W0:Y:S01]  /*2c60*/  LDS.128 R24, [R86+0xb70] ;  /* 0x000b700056187984 */ /* 0x000e220000000c00 */
[----:B----4-:R-:W-:Y:S02]  /*2c70*/  FADD.FTZ R49, R49, R32 ;  /* 0x0000002031317221 */ /* 0x010fe40000010000 */
[----:B------:R-:W-:Y:S02]  /*2c80*/  FADD.FTZ R48, R48, R33 ;  /* 0x0000002130307221 */ /* 0x000fe40000010000 */
[----:B------:R-:W-:Y:S02]  /*2c90*/  FADD.FTZ R51, R51, R34 ;  /* 0x0000002233337221 */ /* 0x000fe40000010000 */
[----:B------:R-:W-:Y:S02]  /*2ca0*/  FADD.FTZ R50, R50, R35 ;  /* 0x0000002332327221 */ /* 0x000fe40000010000 */
[----:B------:R-:W3:Y:S01]  /*2cb0*/  LDS.128 R32, [R86+0xc10] ;  /* 0x000c100056207984 */ /* 0x000ee20000000c00 */
[----:B-----5:R-:W-:-:S02]  /*2cc0*/  FADD.FTZ R49, R49, R28 ;  /* 0x0000001c31317221 */ /* 0x020fc40000010000 */
[----:B------:R-:W-:Y:S02]  /*2cd0*/  FADD.FTZ R48, R48, R29 ;  /* 0x0000001d30307221 */ /* 0x000fe40000010000 */
[----:B------:R-:W-:Y:S02]  /*2ce0*/  FADD.FTZ R51, R51, R30 ;  /* 0x0000001e33337221 */ /* 0x000fe40000010000 */
[----:B------:R-:W-:Y:S02]  /*2cf0*/  FADD.FTZ R50, R50, R31 ;  /* 0x0000001f32327221 */ /* 0x000fe40000010000 */
[----:B------:R-:W4:Y:S01]  /*2d00*/  LDS.128 R28, [R86+0xcb0] ;  /* 0x000cb000561c7984 */ /* 0x000f220000000c00 */
        /* <DEDUP_REMOVED lines=9> */
[----:B------:R-:W-:Y:S01]  /*2da0*/  FADD.FTZ R49, R49, R36 ;  /* 0x0000002431317221 */ /* 0x000fe20000010000 */
[----:B------:R-:W2:Y:S01]  /*2db0*/  LDS.128 R20, [R86+0xe90] ;  /* 0x000e900056147984 */ /* 0x000ea20000000c00 */
[----:B------:R-:W-:-:S02]  /*2dc0*/  FADD.FTZ R48, R48, R37 ;  /* 0x0000002530307221 */ /* 0x000fc40000010000 */
[----:B------:R-:W-:Y:S02]  /*2dd0*/  FADD.FTZ R51, R51, R38 ;  /* 0x0000002633337221 */ /* 0x000fe40000010000 */
[----:B------:R-:W-:Y:S02]  /*2de0*/  FADD.FTZ R50, R50, R39 ;  /* 0x0000002732327221 */ /* 0x000fe40000010000 */
[----:B0-----:R-:W-:Y:S01]  /*2df0*/  FADD.FTZ R49, R49, R24 ;  /* 0x0000001831317221 */ /* 0x001fe20000010000 */
[----:B------:R-:W-:Y:S01]  /*2e00*/  LDS.128 R36, [R86+0x1110] ;  /* 0x0011100056247984 */ /* 0x000fe20000000c00 */
[----:B------:R-:W-:Y:S02]  /*2e10*/  FADD.FTZ R48, R48, R25 ;  /* 0x0000001930307221 */ /* 0x000fe40000010000 */
[----:B------:R-:W-:Y:S02]  /*2e20*/  FADD.FTZ R51, R51, R26 ;  /* 0x0000001a33337221 */ /* 0x000fe40000010000 */
[----:B------:R-:W-:-:S02]  /*2e30*/  FADD.FTZ R50, R50, R27 ;  /* 0x0000001b32327221 */ /* 0x000fc40000010000 */
[----:B------:R-:W0:Y:S01]  /*2e40*/  LDS.128 R24, [R86+0xf30] ;  /* 0x000f300056187984 */ /* 0x000e220000000c00 */
[----:B---3--:R-:W-:Y:S02]  /*2e50*/  FADD.FTZ R49, R49, R32 ;  /* 0x0000002031317221 */ /* 0x008fe40000010000 */
[----:B------:R-:W-:Y:S02]  /*2e60*/  FADD.FTZ R48, R48, R33 ;  /* 0x0000002130307221 */ /* 0x000fe40000010000 */
[----:B------:R-:W-:Y:S02]  /*2e70*/  FADD.FTZ R51, R51, R34 ;  /* 0x0000002233337221 */ /* 0x000fe40000010000 */
[----:B------:R-:W-:Y:S02]  /*2e80*/  FADD.FTZ R50, R50, R35 ;  /* 0x0000002332327221 */ /* 0x000fe40000010000 */
[----:B------:R-:W3:Y:S01]  /*2e90*/  LDS.128 R32, [R86+0xfd0] ;  /* 0x000fd00056207984 */ /* 0x000ee20000000c00 */
        /* <DEDUP_REMOVED lines=10> */
[----:B------:R-:W-:Y:S02]  /*2f40*/  FADD.FTZ R49, R49, R40 ;  /* 0x0000002831317221 */ /* 0x000fe40000010000 */
[----:B------:R-:W-:Y:S02]  /*2f50*/  FADD.FTZ R48, R48, R41 ;  /* 0x0000002930307221 */ /* 0x000fe40000010000 */
[----:B------:R-:W-:Y:S02]  /*2f60*/  FADD.FTZ R51, R51, R42 ;  /* 0x0000002a33337221 */ /* 0x000fe40000010000 */
[----:B------:R-:W-:Y:S02]  /*2f70*/  FADD.FTZ R50, R50, R43 ;  /* 0x0000002b32327221 */ /* 0x000fe40000010000 */
[----:B------:R-:W5:Y:S01]  /*2f80*/  LDS.128 R40, [R86+0x1250] ;  /* 0x0012500056287984 */ /* 0x000f620000000c00 */
[----:B--2---:R-:W-:-:S02]  /*2f90*/  FADD.FTZ R49, R49, R20 ;  /* 0x0000001431317221 */ /* 0x004fc40000010000 */
[----:B------:R-:W-:Y:S02]  /*2fa0*/  FADD.FTZ R48, R48, R21 ;  /* 0x0000001530307221 */ /* 0x000fe40000010000 */
[----:B------:R-:W-:Y:S02]  /*2fb0*/  FADD.FTZ R51, R51, R22 ;  /* 0x0000001633337221 */ /* 0x000fe40000010000 */
[----:B------:R-:W-:Y:S02]  /*2fc0*/  FADD.FTZ R50, R50, R23 ;  /* 0x0000001732327221 */ /* 0x000fe40000010000 */
[----:B0-----:R-:W-:Y:S01]  /*2fd0*/  FADD.FTZ R49, R49, R24 ;  /* 0x0000001831317221 */ /* 0x001fe20000010000 */
[----:B------:R-:W0:Y:S01]  /*2fe0*/  LDS.128 R20, [R86+0x12f0] ;  /* 0x0012f00056147984 */ /* 0x000e220000000c00 */
[----:B------:R-:W-:Y:S02]  /*2ff0*/  FADD.FTZ R48, R48, R25 ;  /* 0x0000001930307221 */ /* 0x000fe40000010000 */
[----:B------:R-:W-:-:S02]  /*3000*/  FADD.FTZ R51, R51, R26 ;  /* 0x0000001a33337221 */ /* 0x000fc40000010000 */
[----:B------:R-:W-:Y:S02]  /*3010*/  FADD.FTZ R50, R50, R27 ;  /* 0x0000001b32327221 */ /* 0x000fe40000010000 */
[----:B---3--:R-:W-:Y:S01]  /*3020*/  FADD.FTZ R49, R49, R32 ;  /* 0x0000002031317221 */ /* 0x008fe20000010000 */
[----:B------:R-:W2:Y:S01]  /*3030*/  LDS.128 R24, [R86+0x1390] ;  /* 0x0013900056187984 */ /* 0x000ea20000000c00 */
[----:B------:R-:W-:Y:S02]  /*3040*/  FADD.FTZ R48, R48, R33 ;  /* 0x0000002130307221 */ /* 0x000fe40000010000 */
[----:B------:R-:W-:Y:S02]  /*3050*/  FADD.FTZ R51, R51, R34 ;  /* 0x0000002233337221 */ /* 0x000fe40000010000 */
[----:B------:R-:W-:Y:S02]  /*3060*/  FADD.FTZ R50, R50, R35 ;  /* 0x0000002332327221 */ /* 0x000fe40000010000 */
[----:B----4-:R-:W-:Y:S01]  /*3070*/  FADD.FTZ R49, R49, R28 ;  /* 0x0000001c31317221 */ /* 0x010fe20000010000 */
[----:B------:R-:W-:Y:S01]  /*3080*/  LDS.128 R32, [R86+0x14d0] ;  /* 0x0014d00056207984 */ /* 0x000fe20000000c00 */
[----:B------:R-:W-:-:S02]  /*3090*/  FADD.FTZ R48, R48, R29 ;  /* 0x0000001d30307221 */ /* 0x000fc40000010000 */
[----:B------:R-:W-:Y:S02]  /*30a0*/  FADD.FTZ R51, R51, R30 ;  /* 0x0000001e33337221 */ /* 0x000fe40000010000 */
[----:B------:R-:W-:Y:S02]  /*30b0*/  FADD.FTZ R50, R50, R31 ;  /* 0x0000001f32327221 */ /* 0x000fe40000010000 */
[----:B------:R-:W3:Y:S01]  /*30c0*/  LDS.128 R28, [R86+0x1430] ;  /* 0x00143000561c7984 */ /* 0x000ee20000000c00 */
[----:B------:R-:W-:Y:S02]  /*30d0*/  FADD.FTZ R49, R49, R36 ;  /* 0x0000002431317221 */ /* 0x000fe40000010000 */
        /* <DEDUP_REMOVED lines=9> */
[----:B-----5:R-:W-:-:S02]  /*3170*/  FADD.FTZ R49, R49, R40 ;  /* 0x0000002831317221 */ /* 0x020fc40000010000 */
[----:B------:R-:W-:Y:S02]  /*3180*/  FADD.FTZ R48, R48, R41 ;  /* 0x0000002930307221 */ /* 0x000fe40000010000 */
[----:B------:R-:W-:Y:S02]  /*3190*/  FADD.FTZ R51, R51, R42 ;  /* 0x0000002a33337221 */ /* 0x000fe40000010000 */
[----:B------:R-:W-:Y:S02]  /*31a0*/  FADD.FTZ R50, R50, R43 ;  /* 0x0000002b32327221 */ /* 0x000fe40000010000 */
[----:B------:R-:W5:Y:S01]  /*31b0*/  LDS.128 R40, [R86+0x16b0] ;  /* 0x0016b00056287984 */ /* 0x000f620000000c00 */
[----:B0-----:R-:W-:Y:S02]  /*31c0*/  FADD.FTZ R49, R49, R20 ;  /* 0x0000001431317221 */ /* 0x001fe40000010000 */
[----:B------:R-:W-:Y:S02]  /*31d0*/  FADD.FTZ R48, R48, R21 ;  /* 0x0000001530307221 */ /* 0x000fe40000010000 */
[----:B------:R-:W-:-:S02]  /*31e0*/  FADD.FTZ R51, R51, R22 ;  /* 0x0000001633337221 */ /* 0x000fc40000010000 */
[----:B------:R-:W-:Y:S02]  /*31f0*/  FADD.FTZ R50, R50, R23 ;  /* 0x0000001732327221 */ /* 0x000fe40000010000 */
[----:B------:R-:W0:Y:S01]  /*3200*/  LDS.128 R20, [R86+0x1750] ;  /* 0x0017500056147984 */ /* 0x000e220000000c00 */
        /* <DEDUP_REMOVED lines=10> */
[----:B------:R-:W-:Y:S02]  /*32b0*/  FADD.FTZ R49, R49, R32 ;  /* 0x0000002031317221 */ /* 0x000fe40000010000 */
[----:B------:R-:W-:Y:S02]  /*32c0*/  FADD.FTZ R48, R48, R33 ;  /* 0x0000002130307221 */ /* 0x000fe40000010000 */
[----:B------:R-:W-:-:S02]  /*32d0*/  FADD.FTZ R51, R51, R34 ;  /* 0x0000002233337221 */ /* 0x000fc40000010000 */
[----:B------:R-:W-:Y:S02]  /*32e0*/  FADD.FTZ R50, R50, R35 ;  /* 0x0000002332327221 */ /* 0x000fe40000010000 */
[----:B------:R-:W3:Y:S01]  /*32f0*/  LDS.128 R32, [R86+0x1930] ;  /* 0x0019300056207984 */ /* 0x000ee20000000c00 */
[----:B----4-:R-:W-:Y:S02]  /*3300*/  FADD.FTZ R49, R49, R36 ;  /* 0x0000002431317221 */ /* 0x010fe40000010000 */
        /* <DEDUP_REMOVED lines=8> */
[----:B------:R-:W1:Y:S01]  /*3390*/  LDS.128 R44, [R86+0x1a70] ;  /* 0x001a7000562c7984 */ /* 0x000e620000000c00 */
[----:B-----5:R-:W-:Y:S02]  /*33a0*/  FADD.FTZ R49, R49, R40 ;  /* 0x0000002831317221 */ /* 0x020fe40000010000 */
        /* <DEDUP_REMOVED lines=9> */
[----:B--2---:R-:W-:-:S02]  /*3440*/  FADD.FTZ R49, R49, R24 ;  /* 0x0000001831317221 */ /* 0x004fc40000010000 */
[----:B------:R-:W-:Y:S02]  /*3450*/  FADD.FTZ R48, R48, R25 ;  /* 0x0000001930307221 */ /* 0x000fe40000010000 */
[----:B------:R-:W-:Y:S02]  /*3460*/  FADD.FTZ R51, R51, R26 ;  /* 0x0000001a33337221 */ /* 0x000fe40000010000 */
[----:B------:R-:W-:Y:S02]  /*3470*/  FADD.FTZ R50, R50, R27 ;  /* 0x0000001b32327221 */ /* 0x000fe40000010000 */
[----:B------:R-:W2:Y:S01]  /*3480*/  LDS.128 R24, [R86+0x1c50] ;  /* 0x001c500056187984 */ /* 0x000ea20000000c00 */
[----:B---3--:R-:W-:Y:S02]  /*3490*/  FADD.FTZ R49, R49, R28 ;  /* 0x0000001c31317221 */ /* 0x008fe40000010000 */
[----:B------:R-:W-:Y:S02]  /*34a0*/  FADD.FTZ R48, R48, R29 ;  /* 0x0000001d30307221 */ /* 0x000fe40000010000 */
[----:B------:R-:W-:-:S02]  /*34b0*/  FADD.FTZ R51, R51, R30 ;  /* 0x0000001e33337221 */ /* 0x000fc40000010000 */
[----:B------:R-:W-:Y:S02]  /*34c0*/  FADD.FTZ R50, R50, R31 ;  /* 0x0000001f32327221 */ /* 0x000fe40000010000 */
[----:B------:R-:W3:Y:S01]  /*34d0*/  LDS.128 R28, [R86+0x1cf0] ;  /* 0x001cf000561c7984 */ /* 0x000ee20000000c00 */
[----:B------:R-:W-:Y:S02]  /*34e0*/  FADD.FTZ R49, R49, R32 ;  /* 0x0000002031317221 */ /* 0x000fe40000010000 */
        /* <DEDUP_REMOVED lines=14> */
[----:B-----5:R-:W-:Y:S02]  /*35d0*/  FADD.FTZ R49, R49, R40 ;  /* 0x0000002831317221 */ /* 0x020fe40000010000 */
[----:B------:R-:W-:Y:S02]  /*35e0*/  FADD.FTZ R48, R48, R41 ;  /* 0x0000002930307221 */ /* 0x000fe40000010000 */
[----:B------:R-:W-:Y:S02]  /*35f0*/  FADD.FTZ R51, R51, R42 ;  /* 0x0000002a33337221 */ /* 0x000fe40000010000 */
[----:B------:R-:W-:Y:S02]  /*3600*/  FADD.FTZ R50, R50, R43 ;  /* 0x0000002b32327221 */ /* 0x000fe40000010000 */
[----:B------:R-:W5:Y:S01]  /*3610*/  LDS.128 R40, [R86+0x1f70] ;  /* 0x001f700056287984 */ /* 0x000f620000000c00 */
[----:B0-----:R-:W-:-:S02]  /*3620*/  FADD.FTZ R49, R49, R20 ;  /* 0x0000001431317221 */ /* 0x001fc40000010000 */
[----:B------:R-:W-:Y:S02]  /*3630*/  FADD.FTZ R48, R48, R21 ;  /* 0x0000001530307221 */ /* 0x000fe40000010000 */
[----:B------:R-:W-:Y:S02]  /*3640*/  FADD.FTZ R51, R51, R22 ;  /* 0x0000001633337221 */ /* 0x000fe40000010000 */
[----:B------:R-:W-:Y:S02]  /*3650*/  FADD.FTZ R50, R50, R23 ;  /* 0x0000001732327221 */ /* 0x000fe40000010000 */
[----:B------:R-:W0:Y:S01]  /*3660*/  LDS.128 R20, [R86+0x2010] ;  /* 0x0020100056147984 */ /* 0x000e220000000c00 */
[----:B--2---:R-:W-:Y:S02]  /*3670*/  FADD.FTZ R49, R49, R24 ;  /* 0x0000001831317221 */ /* 0x004fe40000010000 */
[----:B------:R-:W-:Y:S02]  /*3680*/  FADD.FTZ R48, R48, R25 ;  /* 0x0000001930307221 */ /* 0x000fe40000010000 */
[----:B------:R-:W-:-:S02]  /*3690*/  FADD.FTZ R51, R51, R26 ;  /* 0x0000001a33337221 */ /* 0x000fc40000010000 */
[----:B------:R-:W-:Y:S02]  /*36a0*/  FADD.FTZ R50, R50, R27 ;  /* 0x0000001b32327221 */ /* 0x000fe40000010000 */
[----:B------:R-:W2:Y:S01]  /*36b0*/  LDS.128 R24, [R86+0x20b0] ;  /* 0x0020b00056187984 */ /* 0x000ea20000000c00 */
[----:B---3--:R-:W-:Y:S02]  /*36c0*/  FADD.FTZ R49, R49, R28 ;  /* 0x0000001c31317221 */ /* 0x008fe40000010000 */
[----:B------:R-:W-:Y:S02]  /*36d0*/  FADD.FTZ R48, R48, R29 ;  /* 0x0000001d30307221 */ /* 0x000fe40000010000 */
[----:B------:R-:W-:Y:S02]  /*36e0*/  FADD.FTZ R51, R51, R30 ;  /* 0x0000001e33337221 */ /* 0x000fe40000010000 */
[----:B------:R-:W-:Y:S02]  /*36f0*/  FADD.FTZ R50, R50, R31 ;  /* 0x0000001f32327221 */ /* 0x000fe40000010000 */
[----:B------:R-:W3:Y:S01]  /*3700*/  LDS.128 R28, [R86+0x2150] ;  /* 0x00215000561c7984 */ /* 0x000ee20000000c00 */
[----:B------:R-:W-:-:S02]  /*3710*/  FADD.FTZ R49, R49, R32 ;  /* 0x0000002031317221 */ /* 0x000fc40000010000 */
[----:B------:R-:W-:Y:S02]  /*3720*/  FADD.FTZ R48, R48, R33 ;  /* 0x0000002130307221 */ /* 0x000fe40000010000 */
[----:B------:R-:W-:Y:S02]  /*3730*/  FADD.FTZ R51, R51, R34 ;  /* 0x0000002233337221 */ /* 0x000fe40000010000 */
[----:B------:R-:W-:Y:S02]  /*3740*/  FADD.FTZ R50, R50, R35 ;  /* 0x0000002332327221 */ /* 0x000fe40000010000 */
[----:B------:R-:W3:Y:S01]  /*3750*/  LDS.128 R32, [R86+0x21f0] ;  /* 0x0021f00056207984 */ /* 0x000ee20000000c00 */
[----:B----4-:R-:W-:Y:S02]  /*3760*/  FADD.FTZ R49, R49, R36 ;  /* 0x0000002431317221 */ /* 0x010fe40000010000 */
[----:B------:R-:W-:Y:S02]  /*3770*/  FADD.FTZ R48, R48, R37 ;  /* 0x0000002530307221 */ /* 0x000fe40000010000 */
[----:B------:R-:W-:-:S02]  /*3780*/  FADD.FTZ R51, R51, R38 ;  /* 0x0000002633337221 */ /* 0x000fc40000010000 */
[----:B------:R-:W-:Y:S02]  /*3790*/  FADD.FTZ R50, R50, R39 ;  /* 0x0000002732327221 */ /* 0x000fe40000010000 */
        /* <DEDUP_REMOVED lines=15> */
[----:B--2---:R-:W-:Y:S01]  /*3890*/  FADD.FTZ R49, R49, R24 ;  /* 0x0000001831317221 */ /* 0x004fe20000010000 */
[----:B------:R-:W0:Y:S01]  /*38a0*/  LDS.128 R20, [R86+0x2470] ;  /* 0x0024700056147984 */ /* 0x000e220000000c00 */
        /* <DEDUP_REMOVED lines=9> */
[----:B------:R-:W-:Y:S02]  /*3940*/  FADD.FTZ R49, R49, R32 ;  /* 0x0000002031317221 */ /* 0x000fe40000010000 */
[----:B------:R-:W-:Y:S02]  /*3950*/  FADD.FTZ R48, R48, R33 ;  /* 0x0000002130307221 */ /* 0x000fe40000010000 */
[----:B------:R-:W-:Y:S02]  /*3960*/  FADD.FTZ R51, R51, R34 ;  /* 0x0000002233337221 */ /* 0x000fe40000010000 */
[----:B------:R-:W-:-:S02]  /*3970*/  FADD.FTZ R50, R50, R35 ;  /* 0x0000002332327221 */ /* 0x000fc40000010000 */
        /* <DEDUP_REMOVED lines=14> */
[----:B------:R-:W5:Y:S01]  /*3a60*/  LDS.128 R48, [R86+0x2830] ;  /* 0x0028300056307984 */ /* 0x000f620000000c00 */
[----:B------:R-:W-:Y:S02]  /*3a70*/  FADD.FTZ R92, R92, R43 ;  /* 0x0000002b5c5c7221 */ /* 0x000fe40000010000 */
[----:B0-----:R-:W-:Y:S02]  /*3a80*/  FADD.FTZ R87, R87, R20 ;  /* 0x0000001457577221 */ /* 0x001fe40000010000 */
[----:B------:R-:W-:Y:S02]  /*3a90*/  FADD.FTZ R40, R40, R21 ;  /* 0x0000001528287221 */ /* 0x000fe40000010000 */
[----:B------:R-:W-:Y:S02]  /*3aa0*/  FADD.FTZ R41, R41, R22 ;  /* 0x0000001629297221 */ /* 0x000fe40000010000 */
[----:B------:R-:W-:Y:S02]  /*3ab0*/  FADD.FTZ R92, R92, R23 ;  /* 0x000000175c5c7221 */ /* 0x000fe40000010000 */
[----:B--2---:R-:W-:-:S02]  /*3ac0*/  FADD.FTZ R87, R87, R28 ;  /* 0x0000001c57577221 */ /* 0x004fc40000010000 */
[----:B------:R-:W-:Y:S02]  /*3ad0*/  FADD.FTZ R40, R40, R29 ;  /* 0x0000001d28287221 */ /* 0x000fe40000010000 */
[----:B------:R-:W-:Y:S02]  /*3ae0*/  FADD.FTZ R41, R41, R30 ;  /* 0x0000001e29297221 */ /* 0x000fe40000010000 */
[----:B------:R-:W-:Y:S02]  /*3af0*/  FADD.FTZ R92, R92, R31 ;  /* 0x0000001f5c5c7221 */ /* 0x000fe40000010000 */
[----:B------:R-:W-:Y:S02]  /*3b00*/  FADD.FTZ R21, R87, R24 ;  /* 0x0000001857157221 */ /* 0x000fe40000010000 */
        /* <DEDUP_REMOVED lines=11> */
[----:B-1----:R-:W-:Y:S02]  /*3bc0*/  FADD.FTZ R21, R21, R44 ;  /* 0x0000002c15157221 */ /* 0x002fe40000010000 */
[----:B------:R-:W-:Y:S02]  /*3bd0*/  FADD.FTZ R20, R20, R45 ;  /* 0x0000002d14147221 */ /* 0x000fe40000010000 */
[----:B------:R-:W-:-:S02]  /*3be0*/  FADD.FTZ R23, R23, R46 ;  /* 0x0000002e17177221 */ /* 0x000fc40000010000 */
[----:B------:R-:W-:Y:S02]  /*3bf0*/  FADD.FTZ R22, R22, R47 ;  /* 0x0000002f16167221 */ /* 0x000fe40000010000 */
[----:B-----5:R-:W-:Y:S02]  /*3c00*/  FADD.FTZ R36, R21, R48 ;  /* 0x0000003015247221 */ /* 0x020fe40000010000 */
[----:B------:R-:W-:Y:S02]  /*3c10*/  FADD.FTZ R37, R20, R49 ;  /* 0x0000003114257221 */ /* 0x000fe40000010000 */
[----:B------:R-:W-:Y:S02]  /*3c20*/  FADD.FTZ R38, R23, R50 ;  /* 0x0000003217267221 */ /* 0x000fe40000010000 */
[----:B------:R-:W-:Y:S02]  /*3c30*/  FADD.FTZ R39, R22, R51 ;  /* 0x0000003316277221 */ /* 0x000fe40000010000 */
.L_x_285:
[----:B------:R-:W-:Y:S05]  /*3c40*/  BSYNC B0 ;  /* 0x0000000000007941 */ /* 0x000fea0003800000 */
.L_x_284:
[----:B------:R-:W-:Y:S01]  /*3c50*/  BSSY B0, `(.L_x_286) ;  /* 0x0000010000007945 */ /* 0x000fe20003800000 */
[----:B------:R-:W-:Y:S05]  /*3c60*/  @P4 BRA `(.L_x_287) ;  /* 0x000000e000004947 */ /* 0x000fea0003800000 */
[----:B------:R-:W-:Y:S01]  /*3c70*/  IMAD R21, R85, 0xa, R78 ;  /* 0x0000000a55157824 */ /* 0x000fe200078e024e */
[----:B------:R-:W-:-:S02]  /*3c80*/  MOV R23, c[0x0][0x1d8] ;  /* 0x0000760000177a02 */ /* 0x000fc40000000f00 */
        /* <DEDUP_REMOVED lines=12> */
.L_x_287:
[----:B------:R-:W-:Y:S05]  /*3d50*/  BSYNC B0 ;  /* 0x0000000000007941 */ /* 0x000fea0003800000 */
.L_x_286:
        /* <DEDUP_REMOVED lines=28> */
.L_x_290:
[----:B------:R-:W2:Y:S01]  /*3f20*/  LDG.E.STRONG.GPU R22, [R20.64] ;  /* 0x0000000814167981 */ /* 0x000ea2000c1ef900 */
[----:B------:R-:W-:Y:S01]  /*3f30*/  YIELD ;  /* 0x0000000000007946 */ /* 0x000fe20003800000 */
[----:B--2---:R-:W-:Y:S01]  /*3f40*/  ISETP.NE.AND P0, PT, R22, R25, PT ;  /* 0x000000191600720c */ /* 0x004fe20003f05270 */
[----:B------:R-:W-:-:S12]  /*3f50*/  CCTL.IVALL ;  /* 0x00000000ff00798f */ /* 0x000fd80002000000 */
[----:B------:R-:W-:Y:S05]  /*3f60*/  @P0 BRA `(.L_x_290) ;  /* 0xffffffb000000947 */ /* 0x000fea000383ffff */
.L_x_289:
[----:B------:R-:W-:Y:S01]  /*3f70*/  ISETP.NE.AND P0, PT, RZ, c[0x0][0xc], PT ;  /* 0x00000300ff007a0c */ /* 0x000fe20003f05270 */
[----:B------:R-:W-:Y:S01]  /*3f80*/  WARPSYNC 0xffffffff ;  /* 0xffffffff00007948 */ /* 0x000fe20003800000 */
[----:B------:R-:W-:Y:S11]  /*3f90*/  BAR.SYNC.DEFER_BLOCKING 0x0 ;  /* 0x0000000000007b1d */ /* 0x000ff60000010000 */
[----:B------:R-:W-:Y:S05]  /*3fa0*/  @!P0 BRA `(.L_x_288) ;  /* 0x00000fe000008947 */ /* 0x000fea0003800000 */
[----:B-1----:R-:W-:Y:S01]  /*3fb0*/  MOV R20, 0x1 ;  /* 0x0000000100147802 */ /* 0x002fe20000000f00 */
[----:B------:R-:W-:-:S03]  /*3fc0*/  HFMA2.MMA R30, -RZ, RZ, 0, 0 ;  /* 0x00000000ff1e7435 */ /* 0x000fc600000001ff */
[----:B------:R-:W-:-:S04]  /*3fd0*/  IADD3 R20, -R20, c[0x0][0xc], RZ ;  /* 0x0000030014147a10 */ /* 0x000fc80007ffe1ff */
[----:B------:R-:W-:-:S13]  /*3fe0*/  ISETP.GE.U32.AND P0, PT, R20, 0x3, PT ;  /* 0x000000031400780c */ /* 0x000fda0003f06070 */
[----:B------:R-:W-:Y:S05]  /*3ff0*/  @!P0 BRA `(.L_x_291) ;  /* 0x00000dc000008947 */ /* 0x000fea0003800000 */
[----:B------:R-:W-:Y:S01]  /*4000*/  ULDC UR6, c[0x0][0xc] ;  /* 0x0000030000067ab9 */ /* 0x000fe20000000800 */
[----:B------:R-:W-:Y:S01]  /*4010*/  MOV R30, RZ ;  /* 0x000000ff001e7202 */ /* 0x000fe20000000f00 */
[----:B------:R-:W-:-:S04]  /*4020*/  ULOP3.LUT UR5, UR6, 0x3, URZ, 0xc0, !UPT ;  /* 0x0000000306057892 */ /* 0x000fc8000f8ec03f */
[----:B------:R-:W-:-:S06]  /*4030*/  UIADD3 UR5, -UR5, UR6, URZ ;  /* 0x0000000605057290 */ /* 0x000fcc000fffe13f */
[----:B------:R-:W-:Y:S02]  /*4040*/  ISETP.LT.AND P0, PT, RZ, UR5, PT ;  /* 0x00000005ff007c0c */ /* 0x000fe4000bf01270 */
[----:B------:R-:W-:-:S11]  /*4050*/  MOV R29, UR5 ;  /* 0x00000005001d7c02 */ /* 0x000fd60008000f00 */
[----:B------:R-:W-:Y:S05]  /*4060*/  @!P0 BRA `(.L_x_292) ;  /* 0x00000b6000008947 */ /* 0x000fea0003800000 */
[----:B------:R-:W-:Y:S02]  /*4070*/  ISETP.GT.AND P3, PT, R29, 0xc, PT ;  /* 0x0000000c1d00780c */ /* 0x000fe40003f64270 */
[----:B------:R-:W-:-:S11]  /*4080*/  PLOP3.LUT P0, PT, PT, PT, PT, 0x80, 0x0 ;  /* 0x000000000000781c */ /* 0x000fd60003f0f070 */
[----:B------:R-:W-:Y:S05]  /*4090*/  @!P3 BRA `(.L_x_293) ;  /* 0x000007400000b947 */ /* 0x000fea0003800000 */
[----:B------:R-:W-:Y:S02]  /*40a0*/  PLOP3.LUT P0, PT, PT, PT, PT, 0x8, 0x0 ;  /* 0x000000000000781c */ /* 0x000fe40003f0e170 */
.L_x_294:
        /* <DEDUP_REMOVED lines=115> */
.L_x_293:
        /* <DEDUP_REMOVED lines=61> */
.L_x_295:
[----:B------:R-:W-:-:S13]  /*4bb0*/  ISETP.NE.OR P0, PT, R29, RZ, P0 ;  /* 0x000000ff1d00720c */ /* 0x000fda0000705670 */
[----:B------:R-:W-:Y:S05]  /*4bc0*/  @!P0 BRA `(.L_x_291) ;  /* 0x000001f000008947 */ /* 0x000fea0003800000 */
.L_x_292:
        /* <DEDUP_REMOVED lines=31> */
.L_x_291:
        /* <DEDUP_REMOVED lines=12> */
.L_x_297:
[----:B------:R-:W-:Y:S05]  /*4e80*/  BSYNC B0 ;  /* 0x0000000000007941 */ /* 0x000fea0003800000 */
.L_x_296:
        /* <DEDUP_REMOVED lines=16> */
.L_x_288:
        /* <DEDUP_REMOVED lines=35> */
.L_x_298:
        /* <DEDUP_REMOVED lines=18> */
.L_x_300:
[----:B------:R-:W-:Y:S05]  /*52e0*/  BSYNC B0 ;  /* 0x0000000000007941 */ /* 0x000fea0003800000 */
.L_x_299:
[--C-:B0-----:R-:W-:Y:S02]  /*52f0*/  PRMT R21, RZ, 0x5410, R67.reuse ;  /* 0x00005410ff157816 */ /* 0x101fe40000000043 */
[----:B------:R-:W-:Y:S02]  /*5300*/  PRMT R67, RZ, 0x7610, R67 ;  /* 0x00007610ff437816 */ /* 0x000fe40000000043 */
[--C-:B------:R-:W-:Y:S01]  /*5310*/  PRMT R17, RZ, 0x5410, R64.reuse ;  /* 0x00005410ff117816 */ /* 0x100fe20000000040 */
[C---:B------:R-:W-:Y:S01]  /*5320*/  FADD.FTZ R16, -R14.reuse, R21 ;  /* 0x000000150e107221 */ /* 0x040fe20000010100 */
        /* <DEDUP_REMOVED lines=26> */
.L_x_301:
[----:B------:R-:W-:Y:S01]  /*54d0*/  BSSY B0, `(.L_x_302) ;  /* 0x0000012000007945 */ /* 0x000fe20003800000 */
[----:B------:R-:W-:Y:S05]  /*54e0*/  @P0 BRA `(.L_x_303) ;  /* 0x0000010000000947 */ /* 0x000fea0003800000 */
[--C-:B------:R-:W-:Y:S02]  /*54f0*/  FFMA.FTZ R16, R22, R28, R23.reuse ;  /* 0x0000001c16107223 */ /* 0x100fe40000010017 */
[----:B------:R-:W-:Y:S02]  /*5500*/  IMAD R24, R6, c[0x0][0x1d8], RZ ;  /* 0x0000760006187a24 */ /* 0x000fe400078e02ff */
[----:B------:R-:W-:Y:S01]  /*5510*/  FFMA.FTZ R6, R17, R82, -R16 ;  /* 0x0000005211067223 */ /* 0x000fe20000010810 */
[----:B------:R-:W-:Y:S01]  /*5520*/  MOV R16, R88 ;  /* 0x0000005800107202 */ /* 0x000fe20000000f00 */
[----:B------:R-:W-:Y:S01]  /*5530*/  FFMA.FTZ R20, R22, R30, R23 ;  /* 0x0000001e16147223 */ /* 0x000fe20000010017 */
[----:B------:R-:W-:Y:S01]  /*5540*/  MOV R17, R91 ;  /* 0x0000005b00117202 */ /* 0x000fe20000000f00 */
[----:B------:R-:W-:-:S02]  /*5550*/  IMAD R21, R75, c[0x0][0x1dc], R24 ;  /* 0x000077004b157a24 */ /* 0x000fc400078e0218 */
[----:B------:R-:W-:Y:S02]  /*5560*/  FFMA.FTZ R20, R64, R15, -R20 ;  /* 0x0000000f40147223 */ /* 0x000fe40000010814 */
        /* <DEDUP_REMOVED lines=8> */
.L_x_303:
[----:B------:R-:W-:Y:S05]  /*55f0*/  BSYNC B0 ;  /* 0x0000000000007941 */ /* 0x000fea0003800000 */
.L_x_302:
[----:B0-----:R-:W-:Y:S01]  /*5600*/  PRMT R21, RZ, 0x7610, R62 ;  /* 0x00007610ff157816 */ /* 0x001fe2000000003e */
[----:B------:R-:W-:Y:S01]  /*5610*/  FADD.FTZ R16, -R14, R33 ;  /* 0x000000210e107221 */ /* 0x000fe20000010100 */
[----:B------:R-:W-:Y:S02]  /*5620*/  PRMT R17, RZ, 0x5410, R61 ;  /* 0x00005410ff117816 */ /* 0x000fe4000000003d */
[----:B------:R-:W-:Y:S01]  /*5630*/  ISETP.GT.U32.OR P2, PT, R78, 0x27f, P2 ;  /* 0x0000027f4e00780c */ /* 0x000fe20001744470 */
[----:B------:R-:W-:Y:S01]  /*5640*/  FADD.FTZ R20, -R14, R21 ;  /* 0x000000150e147221 */ /* 0x000fe20000010100 */
[----:B------:R-:W-:Y:S01]  /*5650*/  PRMT R21, RZ, 0x5410, R63 ;  /* 0x00005410ff157816 */ /* 0x000fe2000000003f */
[-C--:B------:R-:W-:Y:S01]  /*5660*/  FMUL.FTZ R30, R16, R83.reuse ;  /* 0x00000053101e7220 */ /* 0x080fe20000410000 */
[----:B------:R-:W-:Y:S01]  /*5670*/  PRMT R6, RZ, 0x7610, R61 ;  /* 0x00007610ff067816 */ /* 0x000fe2000000003d */
        /* <DEDUP_REMOVED lines=21> */
.L_x_304:
[----:B------:R-:W-:Y:S01]  /*57d0*/  BSSY B0, `(.L_x_305) ;  /* 0x0000012000007945 */ /* 0x000fe20003800000 */
[----:B------:R-:W-:Y:S05]  /*57e0*/  @P2 BRA `(.L_x_306) ;  /* 0x0000010000002947 */ /* 0x000fea0003800000 */
[--C-:B------:R-:W-:Y:S02]  /*57f0*/  FFMA.FTZ R20, R22, R32, R23.reuse ;  /* 0x0000002016147223 */ /* 0x100fe40000010017 */
[----:B------:R-:W-:Y:S01]  /*5800*/  IMAD R25, R7, c[0x0][0x1d8], RZ ;  /* 0x0000760007197a24 */ /* 0x000fe200078e02ff */
[----:B------:R-:W-:Y:S01]  /*5810*/  MOV R7, R91 ;  /* 0x0000005b00077202 */ /* 0x000fe20000000f00 */
[----:B------:R-:W-:Y:S01]  /*5820*/  FFMA.FTZ R20, R6, R15, -R20 ;  /* 0x0000000f06147223 */ /* 0x000fe20000010814 */
[----:B------:R-:W-:Y:S01]  /*5830*/  MOV R6, R88 ;  /* 0x0000005800067202 */ /* 0x000fe20000000f00 */
[----:B------:R-:W-:Y:S02]  /*5840*/  FFMA.FTZ R16, R22, R30, R23 ;  /* 0x0000001e16107223 */ /* 0x000fe40000010017 */
[----:B------:R-:W-:-:S02]  /*5850*/  FMUL.FTZ R20, R20, R83 ;  /* 0x0000005314147220 */ /* 0x000fc40000410000 */
[----:B------:R-:W-:Y:S02]  /*5860*/  FFMA.FTZ R16, R17, R82, -R16 ;  /* 0x0000005211107223 */ /* 0x000fe40000010810 */
[C---:B------:R-:W-:Y:S02]  /*5870*/  IMAD R17, R74.reuse, c[0x0][0x1dc], R25 ;  /* 0x000077004a117a24 */ /* 0x040fe400078e0219 */
[----:B------:R-:W-:-:S04]  /*5880*/  IMAD.WIDE.U32 R6, R74, c[0x0][0x1d8], R6 ;  /* 0x000076004a067a25 */ /* 0x000fc800078e0006 */
[----:B------:R-:W-:Y:S01]  /*5890*/  FMUL.FTZ R25, R16, R83 ;  /* 0x0000005310197220 */ /* 0x000fe20000410000 */
[----:B------:R-:W-:Y:S02]  /*58a0*/  IADD3 R17, R7, R17, RZ ;  /* 0x0000001107117210 */ /* 0x000fe40007ffe0ff */
[----:B------:R-:W-:Y:S02]  /*58b0*/  LEA R16, P0, R6, c[0x0][0x160], 0x1 ;  /* 0x0000580006107a11 */ /* 0x000fe400078008ff */
[----:B------:R-:W-:Y:S02]  /*58c0*/  F2FP.BF16.PACK_AB R7, R20, R25 ;  /* 0x000000191407723e */ /* 0x000fe400000010ff */
[----:B------:R-:W-:-:S05]  /*58d0*/  LEA.HI.X R17, R6, c[0x0][0x164], R17, 0x1, P0 ;  /* 0x0000590006117a11 */ /* 0x000fca00000f0c11 */
[----:B------:R0:W-:Y:S04]  /*58e0*/  STG.E [R16.64], R7 ;  /* 0x0000000710007986 */ /* 0x0001e8000c101908 */
.L_x_306:
[----:B------:R-:W-:Y:S05]  /*58f0*/  BSYNC B0 ;  /* 0x0000000000007941 */ /* 0x000fea0003800000 */
.L_x_305:
[----:B------:R-:W-:Y:S01]  /*5900*/  ISETP.GE.U32.AND P6, PT, R73, c[0x0][0x1e0], PT ;  /* 0x0000780049007a0c */ /* 0x000fe20003fc6070 */
[----:B------:R-:W-:Y:S01]  /*5910*/  FADD.FTZ R6, -R14, R21 ;  /* 0x000000150e067221 */ /* 0x000fe20000010100 */
[----:B------:R-:W-:Y:S01]  /*5920*/  ISETP.GE.U32.AND P0, PT, R72, c[0x0][0x1e0], PT ;  /* 0x0000780048007a0c */ /* 0x000fe20003f06070 */
[----:B0-----:R-:W-:Y:S01]  /*5930*/  FADD.FTZ R16, -R14, R63 ;  /* 0x0000003f0e107221 */ /* 0x001fe20000010100 */
[----:B------:R-:W-:Y:S01]  /*5940*/  ISETP.GE.U32.AND P2, PT, R71, c[0x0][0x1e0], PT ;  /* 0x0000780047007a0c */ /* 0x000fe20003f46070 */
[-C--:B------:R-:W-:Y:S01]  /*5950*/  FMUL.FTZ R33, R6, R83.reuse ;  /* 0x0000005306217220 */ /* 0x080fe20000410000 */
[----:B------:R-:W-:Y:S01]  /*5960*/  ISETP.GE.U32.AND P3, PT, R70, c[0x0][0x1e0], PT ;  /* 0x0000780046007a0c */ /* 0x000fe20003f66070 */
[----:B------:R-:W-:Y:S01]  /*5970*/  FMUL.FTZ R35, R16, R83 ;  /* 0x0000005310237220 */ /* 0x000fe20000410000 */
[----:B------:R-:W-:Y:S02]  /*5980*/  ISETP.GE.U32.AND P4, PT, R69, c[0x0][0x1e0], PT ;  /* 0x0000780045007a0c */ /* 0x000fe40003f86070 */
[----:B------:R-:W-:-:S02]  /*5990*/  PRMT R7, RZ, 0x5410, R58 ;  /* 0x00005410ff077816 */ /* 0x000fc4000000003a */
        /* <DEDUP_REMOVED lines=12> */
[----:B------:R-:W-:Y:S01]  /*5a60*/  FADD.FTZ R26, -R14, R29 ;  /* 0x0000001d0e1a7221 */ /* 0x000fe20000010100 */
[----:B------:R-:W-:Y:S01]  /*5a70*/  ISETP.GE.AND.EX P6, PT, R8, c[0x0][0x1e4], PT, P6 ;  /* 0x0000790008007a0c */ /* 0x000fe20003fc6360 */
[C---:B------:R-:W-:Y:S01]  /*5a80*/  FADD.FTZ R20, -R14.reuse, R31 ;  /* 0x0000001f0e147221 */ /* 0x040fe20000010100 */
        /* <DEDUP_REMOVED lines=31> */
.L_x_307:
        /* <DEDUP_REMOVED lines=18> */
.L_x_309:
[----:B------:R-:W-:Y:S05]  /*5da0*/  BSYNC B0 ;  /* 0x0000000000007941 */ /* 0x000fea0003800000 */
.L_x_308:
        /* <DEDUP_REMOVED lines=23> */
.L_x_310:
        /* <DEDUP_REMOVED lines=18> */
.L_x_312:
[----:B------:R-:W-:Y:S05]  /*6040*/  BSYNC B0 ;  /* 0x0000000000007941 */ /* 0x000fea0003800000 */
.L_x_311:
        /* <DEDUP_REMOVED lines=23> */
.L_x_313:
        /* <DEDUP_REMOVED lines=18> */
.L_x_315:
[----:B------:R-:W-:Y:S05]  /*62e0*/  BSYNC B0 ;  /* 0x0000000000007941 */ /* 0x000fea0003800000 */
.L_x_314:
        /* <DEDUP_REMOVED lines=23> */
.L_x_316:
        /* <DEDUP_REMOVED lines=8> */
[----:B------:R-:W-:-:S04]  /*64e0*/  IMAD R11, R11, c[0x0][0x1d8], RZ ;  /* 0x000076000b0b7a24 */ /* 0x000fc800078e02ff */
        /* <DEDUP_REMOVED lines=9> */
.L_x_318:
[----:B------:R-:W-:Y:S05]  /*6580*/  BSYNC B0 ;  /* 0x0000000000007941 */ /* 0x000fea0003800000 */
.L_x_317:
        /* <DEDUP_REMOVED lines=23> */
.L_x_319:
        /* <DEDUP_REMOVED lines=17> */
.L_x_321:
[----:B------:R-:W-:Y:S05]  /*6810*/  BSYNC B0 ;  /* 0x0000000000007941 */ /* 0x000fea0003800000 */
.L_x_320:
[----:B------:R-:W-:Y:S02]  /*6820*/  IADD3 R77, R77, c[0x0][0x10], RZ ;  /* 0x000004004d4d7a10 */ /* 0x000fe40007ffe0ff */
[----:B------:R-:W-:Y:S02]  /*6830*/  IADD3 R68, R68, 0x1, RZ ;  /* 0x0000000144447810 */ /* 0x000fe40007ffe0ff */
[----:B------:R-:W-:-:S13]  /*6840*/  ISETP.GE.AND P0, PT, R77, UR4, PT ;  /* 0x000000044d007c0c */ /* 0x000fda000bf06270 */
[----:B------:R-:W-:Y:S01]  /*6850*/  @P0 CALL.REL.NOINC `(.L_x_271) ;  /* 0x0000001000000944 */ /* 0x000fe20003c00000 */
[----:B------:R-:W-:Y:S05]  /*6860*/  BRA `(.L_x_322) ;  /* 0xffff9a8000007947 */ /* 0x000fea000383ffff */
.L_x_271:
        /* <DEDUP_REMOVED lines=18> */
.L_x_324:
[----:B------:R-:W-:Y:S05]  /*6990*/  BSYNC B0 ;  /* 0x0000000000007941 */ /* 0x000fea0003800000 */
.L_x_323:
        /* <DEDUP_REMOVED lines=11> */
.L_x_326:
[----:B------:R-:W2:Y:S01]  /*6a50*/  LDG.E.STRONG.GPU R5, [R2.64] ;  /* 0x0000000802057981 */ /* 0x000ea2000c1ef900 */
[----:B------:R-:W-:Y:S01]  /*6a60*/  YIELD ;  /* 0x0000000000007946 */ /* 0x000fe20003800000 */
[----:B--2---:R-:W-:Y:S01]  /*6a70*/  ISETP.NE.AND P0, PT, R5, R0, PT ;  /* 0x000000000500720c */ /* 0x004fe20003f05270 */
[----:B------:R-:W-:-:S12]  /*6a80*/  CCTL.IVALL ;  /* 0x00000000ff00798f */ /* 0x000fd80002000000 */
[----:B------:R-:W-:Y:S05]  /*6a90*/  @P0 BRA `(.L_x_326) ;  /* 0xffffffb000000947 */ /* 0x000fea000383ffff */
.L_x_325:
        /* <DEDUP_REMOVED lines=25> */
.L_x_327:
        /* <DEDUP_REMOVED lines=26> */
.L_x_328:
        /* <DEDUP_REMOVED lines=11> */
.L_x_2322:


//--------------------- .text._Z35group_norm_nhwc_bwd_one_pass_kernelI11Bf16IOFp16WLi64ELi20ELi640EEv26Group_norm_nhwc_bwd_params --------------------------
	.section	.text._Z35group_norm_nhwc_bwd_one_pass_kernelI11Bf16IOFp16WLi64ELi20ELi640EEv26Group_norm_nhwc_bwd_params,"ax",@progbits
	.sectioninfo	@"SHI_REGISTERS=48"
	.align	128
        .global         _Z35group_norm_nhwc_bwd_one_pass_kernelI11Bf16IOFp16WLi64ELi20ELi640EEv26Group_norm_nhwc_bwd_params
        .type           _Z35group_norm_nhwc_bwd_one_pass_kernelI11Bf16IOFp16WLi64ELi20ELi640EEv26Group_norm_nhwc_bwd_params,@function
        .size           _Z35group_norm_nhwc_bwd_one_pass_kernelI11Bf16IOFp16WLi64ELi20ELi640EEv26Group_norm_nhwc_bwd_params,(.L_x_2323 - _Z35group_norm_nhwc_bwd_one_pass_kernelI11Bf16IOFp16WLi64ELi20ELi640EEv26Group_norm_nhwc_bwd_params)
        .other          _Z35group_norm_nhwc_bwd_one_pass_kernelI11Bf16IOFp16WLi64ELi20ELi640EEv26Group_norm_nhwc_bwd_params,@"STO_CUDA_ENTRY STV_DEFAULT"
_Z35group_norm_nhwc_bwd_one_pass_kernelI11Bf16IOFp16WLi64ELi20ELi640EEv26Group_norm_nhwc_bwd_params:
.text._Z35group_norm_nhwc_bwd_one_pass_kernelI11Bf16IOFp16WLi64ELi20ELi640EEv26Group_norm_nhwc_bwd_params:
        /* <DEDUP_REMOVED lines=41> */
.L_x_352:
        /* <DEDUP_REMOVED lines=90> */
[----:B--2---:R-:W-:-:S02]  /*0830*/  @P0 HADD2.F32 R37, -RZ, R12.H0_H0 ;  /* 0x2000000cff250230 */ /* 0x004fc40000004100 */
[----:B---3--:R-:W-:Y:S02]  /*0840*/  @P0 HADD2.F32 R36, -RZ, R3.H0_H0 ;  /* 0x20000003ff240230 */ /* 0x008fe40000004100 */
[----:B----4-:R-:W-:Y:S02]  /*0850*/  HADD2.F32 R33, -RZ, R33.H0_H0 ;  /* 0x20000021ff217230 */ /* 0x010fe40000004100 */
[----:B-----5:R-:W-:Y:S02]  /*0860*/  HADD2.F32 R32, -RZ, R32.H0_H0 ;  /* 0x20000020ff207230 */ /* 0x020fe40000004100 */
.L_x_331:
[----:B------:R-:W-:Y:S05]  /*0870*/  BSYNC B0 ;  /* 0x0000000000007941 */ /* 0x000fea0003800000 */
.L_x_330:
        /* <DEDUP_REMOVED lines=28> */
.L_x_332:
        /* <DEDUP_REMOVED lines=94> */
.L_x_334:
[----:B------:R-:W-:Y:S05]  /*1020*/  BSYNC B0 ;  /* 0x0000000000007941 */ /* 0x000fea0003800000 */
.L_x_333:
        /* <DEDUP_REMOVED lines=319> */
.L_x_336:
[----:B------:R-:W-:Y:S05]  /*2420*/  BSYNC B0 ;  /* 0x0000000000007941 */ /* 0x000fea0003800000 */
.L_x_335:
        /* <DEDUP_REMOVED lines=19> */
.L_x_338:
[----:B------:R-:W-:Y:S05]  /*2560*/  BSYNC B0 ;  /* 0x0000000000007941 */ /* 0x000fea0003800000 */
.L_x_337:
        /* <DEDUP_REMOVED lines=28> */
.L_x_341:
[----:B------:R-:W2:Y:S01]  /*2730*/  LDG.E.STRONG.GPU R14, [R10.64] ;  /* 0x0000000e0a0e7981 */ /* 0x000ea2000c1ef900 */
[----:B------:R-:W-:Y:S01]  /*2740*/  YIELD ;  /* 0x0000000000007946 */ /* 0x000fe20003800000 */
[----:B--2---:R-:W-:Y:S01]  /*2750*/  ISETP.NE.AND P0, PT, R14, R17, PT ;  /* 0x000000110e00720c */ /* 0x004fe20003f05270 */
[----:B------:R-:W-:-:S12]  /*2760*/  CCTL.IVALL ;  /* 0x00000000ff00798f */ /* 0x000fd80002000000 */
[----:B------:R-:W-:Y:S05]  /*2770*/  @P0 BRA `(.L_x_341) ;  /* 0xffffffb000000947 */ /* 0x000fea000383ffff */
.L_x_340:
        /* <DEDUP_REMOVED lines=20> */
.L_x_345:
        /* <DEDUP_REMOVED lines=116> */
.L_x_344:
        /* <DEDUP_REMOVED lines=62> */
.L_x_346:
[----:B------:R-:W-:-:S13]  /*33e0*/  ISETP.NE.OR P0, PT, RZ, UR4, P0 ;  /* 0x00000004ff007c0c */ /* 0x000fda0008705670 */
[----:B------:R-:W-:Y:S05]  /*33f0*/  @!P0 BRA `(.L_x_342) ;  /* 0x000001f000008947 */ /* 0x000fea0003800000 */
.L_x_343:
        /* <DEDUP_REMOVED lines=31> */
.L_x_342:
        /* <DEDUP_REMOVED lines=12> */
.L_x_348:
[----:B------:R-:W-:Y:S05]  /*36b0*/  BSYNC B0 ;  /* 0x0000000000007941 */ /* 0x000fea0003800000 */
.L_x_347:
        /* <DEDUP_REMOVED lines=16> */
.L_x_339:
        /* <DEDUP_REMOVED lines=31> */
.L_x_349:
        /* <DEDUP_REMOVED lines=20> */
.L_x_351:
[----:B------:R-:W-:Y:S05]  /*3af0*/  BSYNC B0 ;  /* 0x0000000000007941 */ /* 0x000fea0003800000 */
.L_x_350:
[----:B------:R-:W-:Y:S01]  /*3b00*/  ULDC UR4, c[0x0][0x10] ;  /* 0x0000040000047ab9 */ /* 0x000fe20000000800 */
[----:B------:R-:W-:Y:S01]  /*3b10*/  IADD3 R35, R35, 0x1, RZ ;  /* 0x0000000123237810 */ /* 0x000fe20007ffe0ff */
[----:B------:R-:W-:-:S04]  /*3b20*/  UIADD3 UR7, UR7, UR4, URZ ;  /* 0x0000000407077290 */ /* 0x000fc8000fffe03f */
[----:B------:R-:W-:-:S06]  /*3b30*/  UISETP.GE.AND UP0, UPT, UR7, UR6, UPT ;  /* 0x000000060700728c */ /* 0x000fcc000bf06270 */
[----:B------:R-:W-:-:S13]  /*3b40*/  PLOP3.LUT P0, PT, PT, PT, UP0, 0x80, 0x0 ;  /* 0x000000000000781c */ /* 0x000fda0003f0f008 */
[----:B------:R-:W-:Y:S01]  /*3b50*/  @P0 CALL.REL.NOINC `(.L_x_329) ;  /* 0x0000001000000944 */ /* 0x000fe20003c00000 */
[----:B------:R-:W-:Y:S05]  /*3b60*/  BRA `(.L_x_352) ;  /* 0xffffc72000007947 */ /* 0x000fea000383ffff */
.L_x_329:
        /* <DEDUP_REMOVED lines=18> */
.L_x_354:
[----:B------:R-:W-:Y:S05]  /*3c90*/  BSYNC B0 ;  /* 0x0000000000007941 */ /* 0x000fea0003800000 */
.L_x_353:
        /* <DEDUP_REMOVED lines=11> */
.L_x_356:
[----:B------:R-:W2:Y:S01]  /*3d50*/  LDG.E.STRONG.GPU R5, [R2.64] ;  /* 0x0000000e02057981 */ /* 0x000ea2000c1ef900 */
[----:B------:R-:W-:Y:S01]  /*3d60*/  YIELD ;  /* 0x0000000000007946 */ /* 0x000fe20003800000 */
[----:B--2---:R-:W-:Y:S01]  /*3d70*/  ISETP.NE.AND P0, PT, R5, R4, PT ;  /* 0x000000040500720c */ /* 0x004fe20003f05270 */
[----:B------:R-:W-:-:S12]  /*3d80*/  CCTL.IVALL ;  /* 0x00000000ff00798f */ /* 0x000fd80002000000 */
[----:B------:R-:W-:Y:S05]  /*3d90*/  @P0 BRA `(.L_x_356) ;  /* 0xffffffb000000947 */ /* 0x000fea000383ffff */
.L_x_355:
        /* <DEDUP_REMOVED lines=25> */
.L_x_357:
        /* <DEDUP_REMOVED lines=18> */
[----:B--2---:R-:W-:Y:S01]  /*4050*/  F2FP.PACK_AB R15, R9, R2 ;  /* 0x00000002090f723e */ /* 0x004fe200000000ff */
[----:B------:R-:W-:-:S04]  /*4060*/  IMAD.WIDE R2, R4, R5, c[0x0][0x168] ;  /* 0x00005a0004027625 */ /* 0x000fc800078e0205 */
[----:B------:R-:W-:Y:S01]  /*4070*/  IMAD.WIDE R4, R4, R5, c[0x0][0x170] ;  /* 0x00005c0004047625 */ /* 0x000fe200078e0205 */
[----:B---3--:R-:W-:Y:S01]  /*4080*/  F2FP.PACK_AB R17, R13, R10 ;  /* 0x0000000a0d11723e */ /* 0x008fe200000000ff */
[----:B------:R0:W-:Y:S04]  /*4090*/  STG.E [R2.64], R15 ;  /* 0x0000000f02007986 */ /* 0x0001e8000c10190e */
[----:B------:R0:W-:Y:S01]  /*40a0*/  STG.E [R4.64], R17 ;  /* 0x0000001104007986 */ /* 0x0001e2000c10190e */
[----:B------:R-:W-:Y:S05]  /*40b0*/  @P0 BRA `(.L_x_357) ;  /* 0xfffffe7000000947 */ /* 0x000fea000383ffff */
[----:B------:R-:W-:Y:S05]  /*40c0*/  EXIT ;  /* 0x000000000000794d */ /* 0x000fea0003800000 */
.L_x_358:
        /* <DEDUP_REMOVED lines=11> */
.L_x_2323:


//--------------------- .text._Z35group_norm_nhwc_bwd_one_pass_kernelI11Bf16IOFp16WLi128ELi20ELi640EEv26Group_norm_nhwc_bwd_params --------------------------
	.section	.text._Z35group_norm_nhwc_bwd_one_pass_kernelI11Bf16IOFp16WLi128ELi20ELi640EEv26Group_norm_nhwc_bwd_params,"ax",@progbits
	.sectioninfo	@"SHI_REGISTERS=48"
	.align	128
        .global         _Z35group_norm_nhwc_bwd_one_pass_kernelI11Bf16IOFp16WLi128ELi20ELi640EEv26Group_norm_nhwc_bwd_params
        .type           _Z35group_norm_nhwc_bwd_one_pass_kernelI11Bf16IOFp16WLi128ELi20ELi640EEv26Group_norm_nhwc_bwd_params,@function
        .size           _Z35group_norm_nhwc_bwd_one_pass_kernelI11Bf16IOFp16WLi128ELi20ELi640EEv26Group_norm_nhwc_bwd_params,(.L_x_2324 - _Z35group_norm_nhwc_bwd_one_pass_kernelI11Bf16IOFp16WLi128ELi20ELi640EEv26Group_norm_nhwc_bwd_params)
        .other          _Z35group_norm_nhwc_bwd_one_pass_kernelI11Bf16IOFp16WLi128ELi20ELi640EEv26Group_norm_nhwc_bwd_params,@"STO_CUDA_ENTRY STV_DEFAULT"
_Z35group_norm_nhwc_bwd_one_pass_kernelI11Bf16IOFp16WLi128ELi20ELi640EEv26Group_norm_nhwc_bwd_params:
.text._Z35group_norm_nhwc_bwd_one_pass_kernelI11Bf16IOFp16WLi128ELi20ELi640EEv26Group_norm_nhwc_bwd_params:
        /* <DEDUP_REMOVED lines=42> */
.L_x_386:
        /* <DEDUP_REMOVED lines=106> */
[----:B--2---:R-:W-:-:S02]  /*0940*/  @P0 HADD2.F32 R30, -RZ, R11.H0_H0 ;  /* 0x2000000bff1e0230 */ /* 0x004fc40000004100 */
[----:B---3--:R-:W-:Y:S02]  /*0950*/  @P0 HADD2.F32 R29, -RZ, R10.H0_H0 ;  /* 0x2000000aff1d0230 */ /* 0x008fe40000004100 */
[----:B----4-:R-:W-:Y:S02]  /*0960*/  HADD2.F32 R31, -RZ, R31.H0_H0 ;  /* 0x2000001fff1f7230 */ /* 0x010fe40000004100 */
[----:B------:R-:W-:Y:S02]  /*0970*/  HADD2.F32 R28, -RZ, R28.H0_H0 ;  /* 0x2000001cff1c7230 */ /* 0x000fe40000004100 */
.L_x_361:
[----:B-1----:R-:W-:Y:S05]  /*0980*/  BSYNC B0 ;  /* 0x0000000000007941 */ /* 0x002fea0003800000 */
.L_x_360:
        /* <DEDUP_REMOVED lines=33> */
.L_x_362:
        /* <DEDUP_REMOVED lines=26> */
.L_x_363:
        /* <DEDUP_REMOVED lines=101> */
.L_x_365:
[----:B------:R-:W-:Y:S05]  /*1390*/  BSYNC B0 ;  /* 0x0000000000007941 */ /* 0x000fea0003800000 */
.L_x_364:
        /* <DEDUP_REMOVED lines=319> */
.L_x_367:
[----:B------:R-:W-:Y:S05]  /*2790*/  BSYNC B0 ;  /* 0x0000000000007941 */ /* 0x000fea0003800000 */
.L_x_366:
        /* <DEDUP_REMOVED lines=19> */
.L_x_369:
[----:B------:R-:W-:Y:S05]  /*28d0*/  BSYNC B0 ;  /* 0x0000000000007941 */ /* 0x000fea0003800000 */
.L_x_368:
        /* <DEDUP_REMOVED lines=28> */
.L_x_372:
[----:B------:R-:W2:Y:S01]  /*2aa0*/  LDG.E.STRONG.GPU R10, [R8.64] ;  /* 0x0000000e080a7981 */ /* 0x000ea2000c1ef900 */
[----:B------:R-:W-:Y:S01]  /*2ab0*/  YIELD ;  /* 0x0000000000007946 */ /* 0x000fe20003800000 */
[----:B--2---:R-:W-:Y:S01]  /*2ac0*/  ISETP.NE.AND P0, PT, R10, R13, PT ;  /* 0x0000000d0a00720c */ /* 0x004fe20003f05270 */
[----:B------:R-:W-:-:S12]  /*2ad0*/  CCTL.IVALL ;  /* 0x00000000ff00798f */ /* 0x000fd80002000000 */
[----:B------:R-:W-:Y:S05]  /*2ae0*/  @P0 BRA `(.L_x_372) ;  /* 0xffffffb000000947 */ /* 0x000fea000383ffff */
.L_x_371:
        /* <DEDUP_REMOVED lines=20> */
.L_x_376:
        /* <DEDUP_REMOVED lines=116> */
.L_x_375:
        /* <DEDUP_REMOVED lines=62> */
.L_x_377:
[----:B------:R-:W-:-:S13]  /*3750*/  ISETP.NE.OR P0, PT, RZ, UR4, P0 ;  /* 0x00000004ff007c0c */ /* 0x000fda0008705670 */
[----:B------:R-:W-:Y:S05]  /*3760*/  @!P0 BRA `(.L_x_373) ;  /* 0x000001f000008947 */ /* 0x000fea0003800000 */
.L_x_374:
        /* <DEDUP_REMOVED lines=31> */
.L_x_373:
        /* <DEDUP_REMOVED lines=12> */
.L_x_379:
[----:B------:R-:W-:Y:S05]  /*3a20*/  BSYNC B0 ;  /* 0x0000000000007941 */ /* 0x000fea0003800000 */
.L_x_378:
        /* <DEDUP_REMOVED lines=16> */
.L_x_370:
        /* <DEDUP_REMOVED lines=36> */
.L_x_380:
        /* <DEDUP_REMOVED lines=18> */
.L_x_382:
[----:B------:R-:W-:Y:S05]  /*3e90*/  BSYNC B0 ;  /* 0x0000000000007941 */ /* 0x000fea0003800000 */
.L_x_381:
        /* <DEDUP_REMOVED lines=26> */
.L_x_383:
        /* <DEDUP_REMOVED lines=17> */
.L_x_385:
[----:B------:R-:W-:Y:S05]  /*4150*/  BSYNC B0 ;  /* 0x0000000000007941 */ /* 0x000fea0003800000 */
.L_x_384:
[----:B------:R-:W-:Y:S01]  /*4160*/  ULDC UR4, c[0x0][0x10] ;  /* 0x0000040000047ab9 */ /* 0x000fe20000000800 */
[----:B------:R-:W-:Y:S01]  /*4170*/  IADD3 R36, R36, 0x1, RZ ;  /* 0x0000000124247810 */ /* 0x000fe20007ffe0ff */
[----:B------:R-:W-:-:S04]  /*4180*/  UIADD3 UR7, UR7, UR4, URZ ;  /* 0x0000000407077290 */ /* 0x000fc8000fffe03f */
[----:B------:R-:W-:-:S06]  /*4190*/  UISETP.GE.AND UP0, UPT, UR7, UR6, UPT ;  /* 0x000000060700728c */ /* 0x000fcc000bf06270 */
[----:B------:R-:W-:-:S13]  /*41a0*/  PLOP3.LUT P0, PT, PT, PT, UP0, 0x80, 0x0 ;  /* 0x000000000000781c */ /* 0x000fda0003f0f008 */
[----:B------:R-:W-:Y:S01]  /*41b0*/  @P0 CALL.REL.NOINC `(.L_x_359) ;  /* 0x0000001000000944 */ /* 0x000fe20003c00000 */
[----:B------:R-:W-:Y:S05]  /*41c0*/  BRA `(.L_x_386) ;  /* 0xffffc0d000007947 */ /* 0x000fea000383ffff */
.L_x_359:
        /* <DEDUP_REMOVED lines=18> */
.L_x_388:
[----:B------:R-:W-:Y:S05]  /*42f0*/  BSYNC B0 ;  /* 0x0000000000007941 */ /* 0x000fea0003800000 */
.L_x_387:
        /* <DEDUP_REMOVED lines=11> */
.L_x_390:
[----:B------:R-:W2:Y:S01]  /*43b0*/  LDG.E.STRONG.GPU R5, [R2.64] ;  /* 0x0000000e02057981 */ /* 0x000ea2000c1ef900 */
[----:B------:R-:W-:Y:S01]  /*43c0*/  YIELD ;  /* 0x0000000000007946 */ /* 0x000fe20003800000 */
[----:B--2---:R-:W-:Y:S01]  /*43d0*/  ISETP.NE.AND P0, PT, R5, R0, PT ;  /* 0x000000000500720c */ /* 0x004fe20003f05270 */
[----:B------:R-:W-:-:S12]  /*43e0*/  CCTL.IVALL ;  /* 0x00000000ff00798f */ /* 0x000fd80002000000 */
[----:B------:R-:W-:Y:S05]  /*43f0*/  @P0 BRA `(.L_x_390) ;  /* 0xffffffb000000947 */ /* 0x000fea000383ffff */
.L_x_389:
        /* <DEDUP_REMOVED lines=25> */
.L_x_391:
        /* <DEDUP_REMOVED lines=20> */
[----:B--2---:R-:W-:Y:S02]  /*46d0*/  F2FP.PACK_AB R15, R9, R0 ;  /* 0x00000000090f723e */ /* 0x004fe400000000ff */
[----:B---3--:R-:W-:-:S03]  /*46e0*/  F2FP.PACK_AB R17, R13, R10 ;  /* 0x0000000a0d11723e */ /* 0x008fc600000000ff */
[----:B------:R0:W-:Y:S04]  /*46f0*/  STG.E [R2.64], R15 ;  /* 0x0000000f02007986 */ /* 0x0001e8000c10190e */
[----:B------:R0:W-:Y:S02]  /*4700*/  STG.E [R4.64], R17 ;  /* 0x0000001104007986 */ /* 0x0001e4000c10190e */
[----:B------:R-:W-:Y:S05]  /*4710*/  @P0 BRA `(.L_x_391) ;  /* 0xfffffe7000000947 */ /* 0x000fea000383ffff */
[----:B------:R-:W-:Y:S05]  /*4720*/  EXIT ;  /* 0x000000000000794d */ /* 0x000fea0003800000 */
.L_x_392:
        /* <DEDUP_REMOVED lines=13> */
.L_x_2324:


//--------------------- .text._Z35group_norm_nhwc_bwd_one_pass_kernelI11Bf16IOFp16WLi256ELi20ELi640EEv26Group_norm_nhwc_bwd_params --------------------------
	.section	.text._Z35group_norm_nhwc_bwd_one_pass_kernelI11Bf16IOFp16WLi256ELi20ELi640EEv26Group_norm_nhwc_bwd_params,"ax",@progbits
	.sectioninfo	@"SHI_REGISTERS=48"
	.align	128
        .global         _Z35group_norm_nhwc_bwd_one_pass_kernelI11Bf16IOFp16WLi256ELi20ELi640EEv26Group_norm_nhwc_bwd_params
        .type           _Z35group_norm_nhwc_bwd_one_pass_kernelI11Bf16IOFp16WLi256ELi20ELi640EEv26Group_norm_nhwc_bwd_params,@function
        .size           _Z35group_norm_nhwc_bwd_one_pass_kernelI11Bf16IOFp16WLi256ELi20ELi640EEv26Group_norm_nhwc_bwd_params,(.L_x_2325 - _Z35group_norm_nhwc_bwd_one_pass_kernelI11Bf16IOFp16WLi256ELi20ELi640EEv26Group_norm_nhwc_bwd_params)
        .other          _Z35group_norm_nhwc_bwd_one_pass_kernelI11Bf16IOFp16WLi256ELi20ELi640EEv26Group_norm_nhwc_bwd_params,@"STO_CUDA_ENTRY STV_DEFAULT"
_Z35group_norm_nhwc_bwd_one_pass_kernelI11Bf16IOFp16WLi256ELi20ELi640EEv26Group_norm_nhwc_bwd_params:
.text._Z35group_norm_nhwc_bwd_one_pass_kernelI11Bf16IOFp16WLi256ELi20ELi640EEv26Group_norm_nhwc_bwd_params:
        /* <DEDUP_REMOVED lines=43> */
.L_x_428:
        /* <DEDUP_REMOVED lines=149> */
.L_x_395:
[----:B0-----:R-:W-:Y:S05]  /*0c00*/  BSYNC B0 ;  /* 0x0000000000007941 */ /* 0x001fea0003800000 */
.L_x_394:
        /* <DEDUP_REMOVED lines=28> */
.L_x_396:
        /* <DEDUP_REMOVED lines=34> */
.L_x_397:
        /* <DEDUP_REMOVED lines=40> */
.L_x_398:
        /* <DEDUP_REMOVED lines=37> */
.L_x_399:
        /* <DEDUP_REMOVED lines=96> */
.L_x_401:
[----:B------:R-:W-:Y:S05]  /*1ac0*/  BSYNC B0 ;  /* 0x0000000000007941 */ /* 0x000fea0003800000 */
.L_x_400:
        /* <DEDUP_REMOVED lines=319> */
.L_x_403:
[----:B------:R-:W-:Y:S05]  /*2ec0*/  BSYNC B0 ;  /* 0x0000000000007941 */ /* 0x000fea0003800000 */
.L_x_402:
        /* <DEDUP_REMOVED lines=19> */
.L_x_405:
[----:B------:R-:W-:Y:S05]  /*3000*/  BSYNC B0 ;  /* 0x0000000000007941 */ /* 0x000fea0003800000 */
.L_x_404:
        /* <DEDUP_REMOVED lines=28> */
.L_x_408:
[----:B-1----:R-:W2:Y:S01]  /*31d0*/  LDG.E.STRONG.GPU R13, [R16.64] ;  /* 0x0000000e100d7981 */ /* 0x002ea2000c1ef900 */
[----:B------:R-:W-:Y:S01]  /*31e0*/  YIELD ;  /* 0x0000000000007946 */ /* 0x000fe20003800000 */
[----:B--2---:R-:W-:Y:S01]  /*31f0*/  ISETP.NE.AND P0, PT, R13, R18, PT ;  /* 0x000000120d00720c */ /* 0x004fe20003f05270 */
[----:B------:R-:W-:-:S12]  /*3200*/  CCTL.IVALL ;  /* 0x00000000ff00798f */ /* 0x000fd80002000000 */
[----:B------:R-:W-:Y:S05]  /*3210*/  @P0 BRA `(.L_x_408) ;  /* 0xffffffb000000947 */ /* 0x000fea000383ffff */
.L_x_407:
        /* <DEDUP_REMOVED lines=20> */
.L_x_412:
        /* <DEDUP_REMOVED lines=116> */
.L_x_411:
        /* <DEDUP_REMOVED lines=62> */
.L_x_413:
[----:B------:R-:W-:-:S13]  /*3e80*/  ISETP.NE.OR P0, PT, RZ, UR4, P0 ;  /* 0x00000004ff007c0c */ /* 0x000fda0008705670 */
[----:B------:R-:W-:Y:S05]  /*3e90*/  @!P0 BRA `(.L_x_409) ;  /* 0x000001f000008947 */ /* 0x000fea0003800000 */
.L_x_410:
        /* <DEDUP_REMOVED lines=31> */
.L_x_409:
        /* <DEDUP_REMOVED lines=12> */
.L_x_415:
[----:B------:R-:W-:Y:S05]  /*4150*/  BSYNC B0 ;  /* 0x0000000000007941 */ /* 0x000fea0003800000 */
.L_x_414:
        /* <DEDUP_REMOVED lines=16> */
.L_x_406:
        /* <DEDUP_REMOVED lines=34> */
.L_x_416:
        /* <DEDUP_REMOVED lines=18> */
.L_x_418:
[----:B------:R-:W-:Y:S05]  /*45a0*/  BSYNC B0 ;  /* 0x0000000000007941 */ /* 0x000fea0003800000 */
.L_x_417:
        /* <DEDUP_REMOVED lines=32> */
.L_x_419:
        /* <DEDUP_REMOVED lines=18> */
.L_x_421:
[----:B------:R-:W-:Y:S05]  /*48d0*/  BSYNC B0 ;  /* 0x0000000000007941 */ /* 0x000fea0003800000 */
.L_x_420:
        /* <DEDUP_REMOVED lines=30> */
.L_x_422:
        /* <DEDUP_REMOVED lines=18> */
.L_x_424:
[----:B------:R-:W-:Y:S05]  /*4be0*/  BSYNC B0 ;  /* 0x0000000000007941 */ /* 0x000fea0003800000 */
.L_x_423:
        /* <DEDUP_REMOVED lines=26> */
.L_x_425:
        /* <DEDUP_REMOVED lines=17> */
.L_x_427:
[----:B------:R-:W-:Y:S05]  /*4ea0*/  BSYNC B0 ;  /* 0x0000000000007941 */ /* 0x000fea0003800000 */
.L_x_426:
[----:B------:R-:W-:Y:S01]  /*4eb0*/  ULDC UR4, c[0x0][0x10] ;  /* 0x0000040000047ab9 */ /* 0x000fe20000000800 */
[----:B------:R-:W-:Y:S01]  /*4ec0*/  IADD3 R34, R34, 0x1, RZ ;  /* 0x0000000122227810 */ /* 0x000fe20007ffe0ff */
[----:B------:R-:W-:-:S04]  /*4ed0*/  UIADD3 UR7, UR7, UR4, URZ ;  /* 0x0000000407077290 */ /* 0x000fc8000fffe03f */
[----:B------:R-:W-:-:S06]  /*4ee0*/  UISETP.GE.AND UP0, UPT, UR7, UR6, UPT ;  /* 0x000000060700728c */ /* 0x000fcc000bf06270 */
[----:B------:R-:W-:-:S13]  /*4ef0*/  PLOP3.LUT P0, PT, PT, PT, UP0, 0x80, 0x0 ;  /* 0x000000000000781c */ /* 0x000fda0003f0f008 */
[----:B------:R-:W-:Y:S01]  /*4f00*/  @P0 CALL.REL.NOINC `(.L_x_393) ;  /* 0x0000001000000944 */ /* 0x000fe20003c00000 */
[----:B------:R-:W-:Y:S05]  /*4f10*/  BRA `(.L_x_428) ;  /* 0xffffb39000007947 */ /* 0x000fea000383ffff */
.L_x_393:
        /* <DEDUP_REMOVED lines=18> */
.L_x_430:
[----:B------:R-:W-:Y:S05]  /*5040*/  BSYNC B0 ;  /* 0x0000000000007941 */ /* 0x000fea0003800000 */
.L_x_429:
        /* <DEDUP_REMOVED lines=11> */
.L_x_432:
[----:B------:R-:W2:Y:S01]  /*5100*/  LDG.E.STRONG.GPU R5, [R2.64] ;  /* 0x0000000e02057981 */ /* 0x000ea2000c1ef900 */
[----:B------:R-:W-:Y:S01]  /*5110*/  YIELD ;  /* 0x0000000000007946 */ /* 0x000fe20003800000 */
[----:B--2---:R-:W-:Y:S01]  /*5120*/  ISETP.NE.AND P0, PT, R5, R4, PT ;  /* 0x000000040500720c */ /* 0x004fe20003f05270 */
[----:B------:R-:W-:-:S12]  /*5130*/  CCTL.IVALL ;  /* 0x00000000ff00798f */ /* 0x000fd80002000000 */
[----:B------:R-:W-:Y:S05]  /*5140*/  @P0 BRA `(.L_x_432) ;  /* 0xffffffb000000947 */ /* 0x000fea000383ffff */
.L_x_431:
        /* <DEDUP_REMOVED lines=25> */
.L_x_433:
        /* <DEDUP_REMOVED lines=26> */
.L_x_434:
        /* <DEDUP_REMOVED lines=16> */
.L_x_2325:


//--------------------- .text._Z35group_norm_nhwc_bwd_one_pass_kernelI11Bf16IOFp16WLi512ELi20ELi640EEv26Group_norm_nhwc_bwd_params --------------------------
	.section	.text._Z35group_norm_nhwc_bwd_one_pass_kernelI11Bf16IOFp16WLi512ELi20ELi640EEv26Group_norm_nhwc_bwd_params,"ax",@progbits
	.sectioninfo	@"SHI_REGISTERS=96"
	.align	128
        .global         _Z35group_norm_nhwc_bwd_one_pass_kernelI11Bf16IOFp16WLi512ELi20ELi640EEv26Group_norm_nhwc_bwd_params
        .type           _Z35group_norm_nhwc_bwd_one_pass_kernelI11Bf16IOFp16WLi512ELi20ELi640EEv26Group_norm_nhwc_bwd_params,@function
        .size           _Z35group_norm_nhwc_bwd_one_pass_kernelI11Bf16IOFp16WLi512ELi20ELi640EEv26Group_norm_nhwc_bwd_params,(.L_x_2326 - _Z35group_norm_nhwc_bwd_one_pass_kernelI11Bf16IOFp16WLi512ELi20ELi640EEv26Group_norm_nhwc_bwd_params)
        .other          _Z35group_norm_nhwc_bwd_one_pass_kernelI11Bf16IOFp16WLi512ELi20ELi640EEv26Group_norm_nhwc_bwd_params,@"STO_CUDA_ENTRY STV_DEFAULT"
_Z35group_norm_nhwc_bwd_one_pass_kernelI11Bf16IOFp16WLi512ELi20ELi640EEv26Group_norm_nhwc_bwd_params:
.text._Z35group_norm_nhwc_bwd_one_pass_kernelI11Bf16IOFp16WLi512ELi20ELi640EEv26Group_norm_nhwc_bwd_params:
        /* <DEDUP_REMOVED lines=47> */
.L_x_486:
        /* <DEDUP_REMOVED lines=215> */
.L_x_437:
[----:B0-----:R-:W-:Y:S05]  /*1060*/  BSYNC B0 ;  /* 0x0000000000007941 */ /* 0x001fea0003800000 */
.L_x_436:
        /* <DEDUP_REMOVED lines=33> */
.L_x_438:
        /* <DEDUP_REMOVED lines=26> */
.L_x_439:
        /* <DEDUP_REMOVED lines=33> */
.L_x_440:
        /* <DEDUP_REMOVED lines=33> */
.L_x_441:
        /* <DEDUP_REMOVED lines=33> */
.L_x_442:
        /* <DEDUP_REMOVED lines=33> */
.L_x_443:
        /* <DEDUP_REMOVED lines=35> */
.L_x_444:
        /* <DEDUP_REMOVED lines=33> */
.L_x_445:
        /* <DEDUP_REMOVED lines=121> */
.L_x_447:
[----:B------:R-:W-:Y:S05]  /*2830*/  BSYNC B0 ;  /* 0x0000000000007941 */ /* 0x000fea0003800000 */
.L_x_446:
        /* <DEDUP_REMOVED lines=320> */
.L_x_449:
[----:B------:R-:W-:Y:S05]  /*3c40*/  BSYNC B0 ;  /* 0x0000000000007941 */ /* 0x000fea0003800000 */
.L_x_448:
        /* <DEDUP_REMOVED lines=16> */
.L_x_451:
[----:B------:R-:W-:Y:S05]  /*3d50*/  BSYNC B0 ;  /* 0x0000000000007941 */ /* 0x000fea0003800000 */
.L_x_450:
        /* <DEDUP_REMOVED lines=28> */
.L_x_454:
[----:B------:R-:W2:Y:S01]  /*3f20*/  LDG.E.STRONG.GPU R22, [R20.64] ;  /* 0x0000000814167981 */ /* 0x000ea2000c1ef900 */
[----:B------:R-:W-:Y:S01]  /*3f30*/  YIELD ;  /* 0x0000000000007946 */ /* 0x000fe20003800000 */
[----:B--2---:R-:W-:Y:S01]  /*3f40*/  ISETP.NE.AND P0, PT, R22, R25, PT ;  /* 0x000000191600720c */ /* 0x004fe20003f05270 */
[----:B------:R-:W-:-:S12]  /*3f50*/  CCTL.IVALL ;  /* 0x00000000ff00798f */ /* 0x000fd80002000000 */
[----:B------:R-:W-:Y:S05]  /*3f60*/  @P0 BRA `(.L_x_454) ;  /* 0xffffffb000000947 */ /* 0x000fea000383ffff */
.L_x_453:
        /* <DEDUP_REMOVED lines=20> */
.L_x_458:
        /* <DEDUP_REMOVED lines=115> */
.L_x_457:
        /* <DEDUP_REMOVED lines=61> */
.L_x_459:
[----:B------:R-:W-:-:S13]  /*4bb0*/  ISETP.NE.OR P0, PT, R29, RZ, P0 ;  /* 0x000000ff1d00720c */ /* 0x000fda0000705670 */
[----:B------:R-:W-:Y:S05]  /*4bc0*/  @!P0 BRA `(.L_x_455) ;  /* 0x000001f000008947 */ /* 0x000fea0003800000 */
.L_x_456:
        /* <DEDUP_REMOVED lines=31> */
.L_x_455:
        /* <DEDUP_REMOVED lines=12> */
.L_x_461:
[----:B------:R-:W-:Y:S05]  /*4e80*/  BSYNC B0 ;  /* 0x0000000000007941 */ /* 0x000fea0003800000 */
.L_x_460:
        /* <DEDUP_REMOVED lines=16> */
.L_x_452:
        /* <DEDUP_REMOVED lines=35> */
.L_x_462:
        /* <DEDUP_REMOVED lines=18> */
.L_x_464:
[----:B------:R-:W-:Y:S05]  /*52e0*/  BSYNC B0 ;  /* 0x0000000000007941 */ /* 0x000fea0003800000 */
.L_x_463:
        /* <DEDUP_REMOVED lines=30> */
.L_x_465:
        /* <DEDUP_REMOVED lines=18> */
.L_x_467:
[----:B------:R-:W-:Y:S05]  /*55f0*/  BSYNC B0 ;  /* 0x0000000000007941 */ /* 0x000fea0003800000 */
.L_x_466:
        /* <DEDUP_REMOVED lines=29> */
.L_x_468:
        /* <DEDUP_REMOVED lines=18> */
.L_x_470:
[----:B------:R-:W-:Y:S05]  /*58f0*/  BSYNC B0 ;  /* 0x0000000000007941 */ /* 0x000fea0003800000 */
.L_x_469:
        /* <DEDUP_REMOVED lines=56> */
.L_x_471:
        /* <DEDUP_REMOVED lines=18> */
.L_x_473:
[----:B------:R-:W-:Y:S05]  /*5da0*/  BSYNC B0 ;  /* 0x0000000000007941 */ /* 0x000fea0003800000 */
.L_x_472:
        /* <DEDUP_REMOVED lines=23> */
.L_x_474:
        /* <DEDUP_REMOVED lines=18> */
.L_x_476:
[----:B------:R-:W-:Y:S05]  /*6040*/  BSYNC B0 ;  /* 0x0000000000007941 */ /* 0x000fea0003800000 */
.L_x_475:
        /* <DEDUP_REMOVED lines=23> */
.L_x_477:
        /* <DEDUP_REMOVED lines=18> */
.L_x_479:
[----:B------:R-:W-:Y:S05]  /*62e0*/  BSYNC B0 ;  /* 0x0000000000007941 */ /* 0x000fea0003800000 */
.L_x_478:
        /* <DEDUP_REMOVED lines=23> */
.L_x_480:
        /* <DEDUP_REMOVED lines=18> */
.L_x_482:
[----:B------:R-:W-:Y:S05]  /*6580*/  BSYNC B0 ;  /* 0x0000000000007941 */ /* 0x000fea0003800000 */
.L_x_481:
        /* <DEDUP_REMOVED lines=23> */
.L_x_483:
        /* <DEDUP_REMOVED lines=17> */
.L_x_485:
[----:B------:R-:W-:Y:S05]  /*6810*/  BSYNC B0 ;  /* 0x0000000000007941 */ /* 0x000fea0003800000 */
.L_x_484:
[----:B------:R-:W-:Y:S02]  /*6820*/  IADD3 R77, R77, c[0x0][0x10], RZ ;  /* 0x000004004d4d7a10 */ /* 0x000fe40007ffe0ff */
[----:B------:R-:W-:Y:S02]  /*6830*/  IADD3 R68, R68, 0x1, RZ ;  /* 0x0000000144447810 */ /* 0x000fe40007ffe0ff */
[----:B------:R-:W-:-:S13]  /*6840*/  ISETP.GE.AND P0, PT, R77, UR4, PT ;  /* 0x000000044d007c0c */ /* 0x000fda000bf06270 */
[----:B------:R-:W-:Y:S01]  /*6850*/  @P0 CALL.REL.NOINC `(.L_x_435) ;  /* 0x0000001000000944 */ /* 0x000fe20003c00000 */
[----:B------:R-:W-:Y:S05]  /*6860*/  BRA `(.L_x_486) ;  /* 0xffff9a8000007947 */ /* 0x000fea000383ffff */
.L_x_435:
        /* <DEDUP_REMOVED lines=18> */
.L_x_488:
[----:B------:R-:W-:Y:S05]  /*6990*/  BSYNC B0 ;  /* 0x0000000000007941 */ /* 0x000fea0003800000 */
.L_x_487:
        /* <DEDUP_REMOVED lines=11> */
.L_x_490:
[----:B------:R-:W2:Y:S01]  /*6a50*/  LDG.E.STRONG.GPU R5, [R2.64] ;  /* 0x0000000802057981 */ /* 0x000ea2000c1ef900 */
[----:B------:R-:W-:Y:S01]  /*6a60*/  YIELD ;  /* 0x0000000000007946 */ /* 0x000fe20003800000 */
[----:B--2---:R-:W-:Y:S01]  /*6a70*/  ISETP.NE.AND P0, PT, R5, R0, PT ;  /* 0x000000000500720c */ /* 0x004fe20003f05270 */
[----:B------:R-:W-:-:S12]  /*6a80*/  CCTL.IVALL ;  /* 0x00000000ff00798f */ /* 0x000fd80002000000 */
[----:B------:R-:W-:Y:S05]  /*6a90*/  @P0 BRA `(.L_x_490) ;  /* 0xffffffb000000947 */ /* 0x000fea000383ffff */
.L_x_489:
        /* <DEDUP_REMOVED lines=25> */
.L_x_491:
        /* <DEDUP_REMOVED lines=26> */
.L_x_492:
        /* <DEDUP_REMOVED lines=11> */
.L_x_2326:


//--------------------- .text._Z35group_norm_nhwc_bwd_one_pass_kernelI11Fp16IOFp32WLi64ELi20ELi640EEv26Group_norm_nhwc_bwd_params --------------------------
	.section	.text._Z35group_norm_nhwc_bwd_one_pass_kernelI11Fp16IOFp32WLi64ELi20ELi640EEv26Group_norm_nhwc_bwd_params,"ax",@progbits
	.sectioninfo	@"SHI_REGISTERS=48"
	.align	128
        .global         _Z35group_norm_nhwc_bwd_one_pass_kernelI11Fp16IOFp32WLi64ELi20ELi640EEv26Group_norm_nhwc_bwd_params
        .type           _Z35group_norm_nhwc_bwd_one_pass_kernelI11Fp16IOFp32WLi64ELi20ELi640EEv26Group_norm_nhwc_bwd_params,@function
        .size           _Z35group_norm_nhwc_bwd_one_pass_kernelI11Fp16IOFp32WLi64ELi20ELi640EEv26Group_norm_nhwc_bwd_params,(.L_x_2327 - _Z35group_norm_nhwc_bwd_one_pass_kernelI11Fp16IOFp32WLi64ELi20ELi640EEv26Group_norm_nhwc_bwd_params)
        .other          _Z35group_norm_nhwc_bwd_one_pass_kernelI11Fp16IOFp32WLi64ELi20ELi640EEv26Group_norm_nhwc_bwd_params,@"STO_CUDA_ENTRY STV_DEFAULT"
_Z35group_norm_nhwc_bwd_one_pass_kernelI11Fp16IOFp32WLi64ELi20ELi640EEv26Group_norm_nhwc_bwd_params:
.text._Z35group_norm_nhwc_bwd_one_pass_kernelI11Fp16IOFp32WLi64ELi20ELi640EEv26Group_norm_nhwc_bwd_params:
        /* <DEDUP_REMOVED lines=41> */
.L_x_516:
[----:B-1----:R-:W-:Y:S01]  /*0290*/  IABS R7, c[0x0][0x1f0] ;  /* 0x00007c0000077a13 */ /* 0x002fe20000000000 */
[----:B------:R-:W-:Y:S01]  /*02a0*/  UMOV UR8, 0x8 ;  /* 0x0000000800087882 */ /* 0x000fe20000000000 */
[----:B------:R-:W-:Y:S01]  /*02b0*/  IABS R8, UR7 ;  /* 0x0000000700087c13 */ /* 0x000fe20008000000 */
[----:B------:R-:W-:Y:S01]  /*02c0*/  ULDC.64 UR4, c[0x0][0x198] ;  /* 0x0000660000047ab9 */ /* 0x000fe20000000a00 */
[----:B0-----:R-:W0:Y:S01]  /*02d0*/  I2F.RP R2, R7 ;  /* 0x0000000700027306 */ /* 0x001e220000209400 */
[----:B------:R-:W-:Y:S01]  /*02e0*/  UIMAD.WIDE UR4, UR7, UR8, UR4 ;  /* 0x00000008070472a5 */ /* 0x000fe2000f8e0204 */
[----:B------:R-:W-:Y:S02]  /*02f0*/  ISETP.LE.AND P4, PT, RZ, UR7, PT ;  /* 0x00000007ff007c0c */ /* 0x000fe4000bf83270 */
[----:B------:R-:W-:Y:S02]  /*0300*/  ULDC UR8, c[0x0][0x1f0] ;  /* 0x00007c0000087ab9 */ /* 0x000fe40000000800 */
[----:B------:R-:W-:-:S02]  /*0310*/  ULOP3.LUT UR8, UR7, UR8, URZ, 0x3c, !UPT ;  /* 0x0000000807087292 */ /* 0x000fc4000f8e3c3f */
[----:B0-----:R-:W0:Y:S02]  /*0320*/  MUFU.RCP R2, R2 ;  /* 0x0000000200027308 */ /* 0x001e240000001000 */
[----:B0-----:R-:W-:-:S06]  /*0330*/  IADD3 R4, R2, 0xffffffe, RZ ;  /* 0x0ffffffe02047810 */ /* 0x001fcc0007ffe0ff */
[----:B------:R0:W1:Y:S02]  /*0340*/  F2I.FTZ.U32.TRUNC.NTZ R5, R4 ;  /* 0x0000000400057305 */ /* 0x000064000021f000 */
[----:B0-----:R-:W-:Y:S02]  /*0350*/  MOV R4, RZ ;  /* 0x000000ff00047202 */ /* 0x001fe40000000f00 */
[----:B-1----:R-:W-:-:S05]  /*0360*/  IADD3 R6, RZ, -R5, RZ ;  /* 0x80000005ff067210 */ /* 0x002fca0007ffe0ff */
[----:B------:R-:W-:-:S04]  /*0370*/  IMAD R9, R6, R7, RZ ;  /* 0x0000000706097224 */ /* 0x000fc800078e02ff */
[----:B------:R-:W-:Y:S01]  /*0380*/  IMAD.HI.U32 R5, R5, R9, R4 ;  /* 0x0000000905057227 */ /* 0x000fe200078e0004 */
[----:B------:R-:W-:-:S05]  /*0390*/  MOV R4, UR4 ;  /* 0x0000000400047c02 */ /* 0x000fca0008000f00 */
        /* <DEDUP_REMOVED lines=45> */
[----:B------:R-:W-:Y:S01]  /*0670*/  ISETP.NE.AND P3, PT, RZ, UR16, PT ;  /* 0x00000010ff007c0c */ /* 0x000fe2000bf65270 */
        /* <DEDUP_REMOVED lines=10> */
[----:B---3--:R-:W-:-:S04]  /*0720*/  @P1 PRMT R38, R6, 0x7610, R38 ;  /* 0x0000761006261816 */ /* 0x008fc80000000026 */
[----:B------:R-:W-:Y:S02]  /*0730*/  @P1 PRMT R38, R38, 0x7610, R6 ;  /* 0x0000761026261816 */ /* 0x000fe40000000006 */
[----:B----4-:R-:W-:Y:S01]  /*0740*/  @P1 PRMT R5, R8, 0x7610, R5 ;  /* 0x0000761008051816 */ /* 0x010fe20000000005 */
[----:B------:R-:W-:Y:S02]  /*0750*/  CS2R R6, SRZ ;  /* 0x0000000000067805 */ /* 0x000fe4000001ff00 */
[--C-:B------:R-:W-:Y:S01]  /*0760*/  HADD2.F32 R13, -RZ, R38.reuse.H0_H0 ;  /* 0x20000026ff0d7230 */ /* 0x100fe20000004100 */
[----:B------:R-:W-:Y:S01]  /*0770*/  @P1 PRMT R5, R5, 0x7610, R8 ;  /* 0x0000761005051816 */ /* 0x000fe20000000008 */
[----:B------:R-:W-:Y:S01]  /*0780*/  HADD2.F32 R15, -RZ, R38.H1_H1 ;  /* 0x30000026ff0f7230 */ /* 0x000fe20000004100 */
        /* <DEDUP_REMOVED lines=11> */
.L_x_495:
[----:B------:R-:W-:Y:S05]  /*0840*/  BSYNC B0 ;  /* 0x0000000000007941 */ /* 0x000fea0003800000 */
.L_x_494:
[C---:B------:R-:W-:Y:S01]  /*0850*/  FADD.FTZ R13, -R4.reuse, R13 ;  /* 0x0000000d040d7221 */ /* 0x040fe20000010100 */
[--C-:B0-----:R-:W-:Y:S01]  /*0860*/  HADD2.F32 R11, -RZ, R5.reuse.H0_H0 ;  /* 0x20000005ff0b7230 */ /* 0x101fe20000004100 */
[----:B------:R-:W-:Y:S01]  /*0870*/  FADD.FTZ R10, -R4, R15 ;  /* 0x0000000f040a7221 */ /* 0x000fe20000010100 */
[----:B------:R-:W-:Y:S01]  /*0880*/  HADD2.F32 R31, -RZ, R5.H1_H1 ;  /* 0x30000005ff1f7230 */ /* 0x000fe20000004100 */
[----:B------:R-:W-:Y:S02]  /*0890*/  FMUL.FTZ R13, R13, UR8 ;  /* 0x000000080d0d7c20 */ /* 0x000fe40008410000 */
[----:B------:R-:W-:Y:S01]  /*08a0*/  FMUL.FTZ R10, R10, UR8 ;  /* 0x000000080a0a7c20 */ /* 0x000fe20008410000 */
[----:B------:R-:W-:Y:S05]  /*08b0*/  @!P3 BRA `(.L_x_496) ;  /* 0x000001200000b947 */ /* 0x000fea0003800000 */
[----:B-----5:R-:W-:Y:S02]  /*08c0*/  FFMA.FTZ R12, R13, R6, R8 ;  /* 0x000000060d0c7223 */ /* 0x020fe40000010008 */
        /* <DEDUP_REMOVED lines=17> */
.L_x_496:
[----:B-----5:R-:W-:Y:S01]  /*09e0*/  FMUL.FTZ R12, R11, R6 ;  /* 0x000000060b0c7220 */ /* 0x020fe20000410000 */
[C---:B------:R-:W-:Y:S01]  /*09f0*/  ISETP.GT.AND P0, PT, R32.reuse, 0x1e, PT ;  /* 0x0000001e2000780c */ /* 0x040fe20003f04270 */
[----:B------:R-:W-:Y:S01]  /*0a00*/  FMUL.FTZ R14, R31, R7 ;  /* 0x000000071f0e7220 */ /* 0x000fe20000410000 */
[----:B------:R-:W-:Y:S01]  /*0a10*/  ISETP.NE.AND P3, PT, R32, RZ, PT ;  /* 0x000000ff2000720c */ /* 0x000fe20003f65270 */
[----:B------:R-:W-:Y:S01]  /*0a20*/  FFMA.FTZ R15, R13, R12, RZ ;  /* 0x0000000c0d0f7223 */ /* 0x000fe200000100ff */
[C---:B------:R-:W-:Y:S01]  /*0a30*/  ISETP.NE.AND P2, PT, R37.reuse, RZ, PT ;  /* 0x000000ff2500720c */ /* 0x040fe20003f45270 */
        /* <DEDUP_REMOVED lines=8> */
[----:B------:R-:W-:-:S02]  /*0ac0*/  FFMA.FTZ R28, R13, R11, RZ ;  /* 0x0000000b0d1c7223 */ /* 0x000fc400000100ff */
[----:B------:R-:W-:Y:S01]  /*0ad0*/  FADD.FTZ R30, RZ, R11 ;  /* 0x0000000bff1e7221 */ /* 0x000fe20000010000 */
        /* <DEDUP_REMOVED lines=79> */
.L_x_498:
[----:B------:R-:W-:Y:S05]  /*0fd0*/  BSYNC B0 ;  /* 0x0000000000007941 */ /* 0x000fea0003800000 */
.L_x_497:
        /* <DEDUP_REMOVED lines=16> */
[----:B---3--:R-:W-:Y:S01]  /*10e0*/  FADD.FTZ R29, R29, R12 ;  /* 0x0000000c1d1d7221 */ /* 0x008fe20000010000 */
        /* <DEDUP_REMOVED lines=283> */
[----:B------:R-:W4:Y:S01]  /*22a0*/  LDS.128 R28, [R39+0x2830] ;  /* 0x00283000271c7984 */ /* 0x000f220000000c00 */
[----:B------:R-:W-:Y:S02]  /*22b0*/  FADD.FTZ R44, R44, R15 ;  /* 0x0000000f2c2c7221 */ /* 0x000fe40000010000 */
[----:B-1----:R-:W-:Y:S02]  /*22c0*/  FADD.FTZ R45, R16, R45 ;  /* 0x0000002d102d7221 */ /* 0x002fe40000010000 */
[----:B------:R-:W-:Y:S02]  /*22d0*/  FADD.FTZ R12, R17, R12 ;  /* 0x0000000c110c7221 */ /* 0x000fe40000010000 */
[----:B------:R-:W-:Y:S02]  /*22e0*/  FADD.FTZ R13, R18, R13 ;  /* 0x0000000d120d7221 */ /* 0x000fe40000010000 */
[----:B------:R-:W-:Y:S02]  /*22f0*/  FADD.FTZ R44, R19, R44 ;  /* 0x0000002c132c7221 */ /* 0x000fe40000010000 */
[----:B--2---:R-:W-:-:S02]  /*2300*/  FADD.FTZ R45, R45, R20 ;  /* 0x000000142d2d7221 */ /* 0x004fc40000010000 */
[----:B------:R-:W-:Y:S02]  /*2310*/  FADD.FTZ R12, R12, R21 ;  /* 0x000000150c0c7221 */ /* 0x000fe40000010000 */
[----:B------:R-:W-:Y:S02]  /*2320*/  FADD.FTZ R13, R13, R22 ;  /* 0x000000160d0d7221 */ /* 0x000fe40000010000 */
[----:B------:R-:W-:Y:S02]  /*2330*/  FADD.FTZ R44, R44, R23 ;  /* 0x000000172c2c7221 */ /* 0x000fe40000010000 */
[----:B---3--:R-:W-:Y:S02]  /*2340*/  FADD.FTZ R45, R45, R24 ;  /* 0x000000182d2d7221 */ /* 0x008fe40000010000 */
[----:B------:R-:W-:Y:S02]  /*2350*/  FADD.FTZ R12, R12, R25 ;  /* 0x000000190c0c7221 */ /* 0x000fe40000010000 */
[----:B------:R-:W-:-:S02]  /*2360*/  FADD.FTZ R13, R13, R26 ;  /* 0x0000001a0d0d7221 */ /* 0x000fc40000010000 */
[----:B------:R-:W-:Y:S02]  /*2370*/  FADD.FTZ R44, R44, R27 ;  /* 0x0000001b2c2c7221 */ /* 0x000fe40000010000 */
[----:B----4-:R-:W-:Y:S02]  /*2380*/  FADD.FTZ R28, R45, R28 ;  /* 0x0000001c2d1c7221 */ /* 0x010fe40000010000 */
[----:B------:R-:W-:Y:S02]  /*2390*/  FADD.FTZ R29, R12, R29 ;  /* 0x0000001d0c1d7221 */ /* 0x000fe40000010000 */
[----:B------:R-:W-:Y:S02]  /*23a0*/  FADD.FTZ R30, R13, R30 ;  /* 0x0000001e0d1e7221 */ /* 0x000fe40000010000 */
[----:B------:R-:W-:Y:S02]  /*23b0*/  FADD.FTZ R31, R44, R31 ;  /* 0x0000001f2c1f7221 */ /* 0x000fe40000010000 */
.L_x_500:
[----:B------:R-:W-:Y:S05]  /*23c0*/  BSYNC B0 ;  /* 0x0000000000007941 */ /* 0x000fea0003800000 */
.L_x_499:
[----:B------:R-:W-:Y:S01]  /*23d0*/  BSSY B0, `(.L_x_501) ;  /* 0x0000013000007945 */ /* 0x000fe20003800000 */
[----:B------:R-:W-:Y:S01]  /*23e0*/  HFMA2.MMA R22, -RZ, RZ, 0, 2.384185791015625e-07 ;  /* 0x00000004ff167435 */ /* 0x000fe200000001ff */
[----:B------:R-:W-:Y:S05]  /*23f0*/  @P0 BRA `(.L_x_502) ;  /* 0x0000010000000947 */ /* 0x000fea0003800000 */
[----:B------:R-:W-:Y:S01]  /*2400*/  IMAD R13, R2, 0xa, R37 ;  /* 0x0000000a020d7824 */ /* 0x000fe200078e0225 */
[----:B------:R-:W-:-:S02]  /*2410*/  MOV R19, UR12 ;  /* 0x0000000c00137c02 */ /* 0x000fc40008000f00 */
[----:B------:R-:W-:Y:S01]  /*2420*/  MOV R15, c[0x0][0x1d8] ;  /* 0x00007600000f7a02 */ /* 0x000fe20000000f00 */
[----:B------:R-:W-:Y:S01]  /*2430*/  IMAD.WIDE R12, R13, R22, c[0x0][0x1b8] ;  /* 0x00006e000d0c7625 */ /* 0x000fe200078e0216 */
[----:B------:R-:W-:Y:S02]  /*2440*/  MOV R17, UR11 ;  /* 0x0000000b00117c02 */ /* 0x000fe40008000f00 */
[----:B------:R-:W-:Y:S02]  /*2450*/  MOV R2, c[0x0][0x1dc] ;  /* 0x0000770000027a02 */ /* 0x000fe40000000f00 */
[-C--:B------:R-:W-:Y:S01]  /*2460*/  LEA R18, P0, R19, R12.reuse, 0x2 ;  /* 0x0000000c13127211 */ /* 0x080fe200078010ff */
[----:B------:R1:W-:Y:S01]  /*2470*/  RED.E.ADD.F32.FTZ.RN.STRONG.GPU [R12.64], R28 ;  /* 0x0000001c0c00798e */ /* 0x0003e2000c10e78e */
[-C--:B------:R-:W-:Y:S02]  /*2480*/  LEA R16, P3, R15, R12.reuse, 0x2 ;  /* 0x0000000c0f107211 */ /* 0x080fe400078610ff */
[----:B------:R-:W-:-:S02]  /*2490*/  LEA R14, P4, R17, R12, 0x2 ;  /* 0x0000000c110e7211 */ /* 0x000fc400078810ff */
[----:B------:R-:W-:Y:S02]  /*24a0*/  IADD3.X R19, R13, UR10, RZ, P0, !PT ;  /* 0x0000000a0d137c10 */ /* 0x000fe400087fe4ff */
[----:B------:R-:W-:Y:S02]  /*24b0*/  LEA.HI.X R17, R15, R13, R2, 0x2, P3 ;  /* 0x0000000d0f117211 */ /* 0x000fe400018f1402 */
[----:B------:R-:W-:Y:S01]  /*24c0*/  IADD3.X R15, R13, UR9, RZ, P4, !PT ;  /* 0x000000090d0f7c10 */ /* 0x000fe2000a7fe4ff */
[----:B------:R1:W-:Y:S04]  /*24d0*/  RED.E.ADD.F32.FTZ.RN.STRONG.GPU [R18.64], R29 ;  /* 0x0000001d1200798e */ /* 0x0003e8000c10e78e */
[----:B------:R1:W-:Y:S04]  /*24e0*/  RED.E.ADD.F32.FTZ.RN.STRONG.GPU [R16.64], R30 ;  /* 0x0000001e1000798e */ /* 0x0003e8000c10e78e */
[----:B------:R1:W-:Y:S02]  /*24f0*/  RED.E.ADD.F32.FTZ.RN.STRONG.GPU [R14.64], R31 ;  /* 0x0000001f0e00798e */ /* 0x0003e4000c10e78e */
.L_x_502:
[----:B------:R-:W-:Y:S05]  /*2500*/  BSYNC B0 ;  /* 0x0000000000007941 */ /* 0x000fea0003800000 */
.L_x_501:
        /* <DEDUP_REMOVED lines=30> */
.L_x_505:
[----:B------:R-:W2:Y:S01]  /*26f0*/  LDG.E.STRONG.GPU R14, [R12.64] ;  /* 0x0000000e0c0e7981 */ /* 0x000ea2000c1ef900 */
[----:B------:R-:W-:Y:S01]  /*2700*/  YIELD ;  /* 0x0000000000007946 */ /* 0x000fe20003800000 */
[----:B--2---:R-:W-:Y:S01]  /*2710*/  ISETP.NE.AND P0, PT, R14, R17, PT ;  /* 0x000000110e00720c */ /* 0x004fe20003f05270 */
[----:B------:R-:W-:-:S12]  /*2720*/  CCTL.IVALL ;  /* 0x00000000ff00798f */ /* 0x000fd80002000000 */
[----:B------:R-:W-:Y:S05]  /*2730*/  @P0 BRA `(.L_x_505) ;  /* 0xffffffb000000947 */ /* 0x000fea000383ffff */
.L_x_504:
        /* <DEDUP_REMOVED lines=20> */
.L_x_509:
        /* <DEDUP_REMOVED lines=116> */
.L_x_508:
        /* <DEDUP_REMOVED lines=62> */
.L_x_510:
[----:B------:R-:W-:-:S13]  /*33a0*/  ISETP.NE.OR P0, PT, RZ, UR4, P0 ;  /* 0x00000004ff007c0c */ /* 0x000fda0008705670 */
[----:B------:R-:W-:Y:S05]  /*33b0*/  @!P0 BRA `(.L_x_506) ;  /* 0x000001f000008947 */ /* 0x000fea0003800000 */
.L_x_507:
        /* <DEDUP_REMOVED lines=31> */
.L_x_506:
        /* <DEDUP_REMOVED lines=12> */
.L_x_512:
[----:B------:R-:W-:Y:S05]  /*3670*/  BSYNC B0 ;  /* 0x0000000000007941 */ /* 0x000fea0003800000 */
.L_x_511:
        /* <DEDUP_REMOVED lines=16> */
.L_x_503:
[----:B------:R2:W-:Y:S04]  /*3780*/  @!P2 STS.64 [0xc0], R10 ;  /* 0x0000c00aff00a388 */ /* 0x0005e80000000a00 */
[----:B------:R-:W-:Y:S01]  /*3790*/  BAR.SYNC.DEFER_BLOCKING 0x0 ;  /* 0x0000000000007b1d */ /* 0x000fe20000010000 */
[----:B------:R-:W-:Y:S01]  /*37a0*/  ISETP.NE.AND P0, PT, RZ, UR16, PT ;  /* 0x00000010ff007c0c */ /* 0x000fe2000bf05270 */
[--C-:B-1----:R-:W-:Y:S02]  /*37b0*/  HADD2.F32 R15, -RZ, R38.reuse.H0_H0 ;  /* 0x20000026ff0f7230 */ /* 0x102fe40000004100 */
[----:B------:R-:W-:Y:S02]  /*37c0*/  HADD2.F32 R17, -RZ, R38.H1_H1 ;  /* 0x30000026ff117230 */ /* 0x000fe40000004100 */
[--C-:B------:R-:W-:Y:S01]  /*37d0*/  HADD2.F32 R2, -RZ, R5.reuse.H1_H1 ;  /* 0x30000005ff027230 */ /* 0x100fe20000004100 */
[C---:B------:R-:W-:Y:S01]  /*37e0*/  FADD.FTZ R14, -R4.reuse, R15 ;  /* 0x0000000f040e7221 */ /* 0x040fe20000010100 */
[----:B------:R-:W-:Y:S01]  /*37f0*/  HADD2.F32 R15, -RZ, R5.H0_H0 ;  /* 0x20000005ff0f7230 */ /* 0x000fe20000004100 */
[----:B------:R-:W-:-:S02]  /*3800*/  FADD.FTZ R17, -R4, R17 ;  /* 0x0000001104117221 */ /* 0x000fc40000010100 */
[----:B------:R-:W-:Y:S02]  /*3810*/  FMUL.FTZ R21, R14, UR8 ;  /* 0x000000080e157c20 */ /* 0x000fe40008410000 */
[----:B------:R-:W-:Y:S01]  /*3820*/  FMUL.FTZ R18, R17, UR8 ;  /* 0x0000000811127c20 */ /* 0x000fe20008410000 */
[----:B------:R-:W1:Y:S01]  /*3830*/  LDS.64 R12, [0xc0] ;  /* 0x0000c000ff0c7984 */ /* 0x000e620000000a00 */
[----:B------:R-:W-:Y:S05]  /*3840*/  @!P0 BRA `(.L_x_513) ;  /* 0x0000012000008947 */ /* 0x000fea0003800000 */
[----:B--2---:R-:W-:Y:S02]  /*3850*/  FFMA.FTZ R8, R21, R6, R8 ;  /* 0x0000000615087223 */ /* 0x004fe40000010008 */
[----:B------:R-:W-:Y:S02]  /*3860*/  FFMA.FTZ R9, R18, R7, R9 ;  /* 0x0000000712097223 */ /* 0x000fe40000010009 */
[----:B------:R-:W-:Y:S02]  /*3870*/  FMUL.FTZ R4, R8, -1.4426950216293334961 ;  /* 0xbfb8aa3b08047820 */ /* 0x000fe40000410000 */
[----:B0-----:R-:W-:-:S04]  /*3880*/  FMUL.FTZ R11, R9, -1.4426950216293334961 ;  /* 0xbfb8aa3b090b7820 */ /* 0x001fc80000410000 */
[----:B------:R-:W0:Y:S08]  /*3890*/  MUFU.EX2 R4, R4 ;  /* 0x0000000400047308 */ /* 0x000e300000000800 */
[----:B------:R-:W2:Y:S01]  /*38a0*/  MUFU.EX2 R11, R11 ;  /* 0x0000000b000b7308 */ /* 0x000ea20000000800 */
[----:B0-----:R-:W-:-:S07]  /*38b0*/  FADD.FTZ R5, R4, 1 ;  /* 0x3f80000004057421 */ /* 0x001fce0000010000 */
[----:B------:R-:W0:Y:S01]  /*38c0*/  MUFU.RCP R10, R5 ;  /* 0x00000005000a7308 */ /* 0x000e220000001000 */
[----:B--2---:R-:W-:-:S07]  /*38d0*/  FADD.FTZ R14, R11, 1 ;  /* 0x3f8000000b0e7421 */ /* 0x004fce0000010000 */
[----:B------:R-:W2:Y:S01]  /*38e0*/  MUFU.RCP R17, R14 ;  /* 0x0000000e00117308 */ /* 0x000ea20000001000 */
[----:B0-----:R-:W-:Y:S02]  /*38f0*/  FADD.FTZ R19, -R10, 1 ;  /* 0x3f8000000a137421 */ /* 0x001fe40000010100 */
[----:B------:R-:W-:Y:S02]  /*3900*/  FMUL.FTZ R15, R15, R10 ;  /* 0x0000000a0f0f7220 */ /* 0x000fe40000410000 */
[----:B------:R-:W-:Y:S02]  /*3910*/  FFMA.FTZ R8, R8, R19, 1 ;  /* 0x3f80000008087423 */ /* 0x000fe40000010013 */
[----:B--2---:R-:W-:Y:S02]  /*3920*/  FADD.FTZ R16, -R17, 1 ;  /* 0x3f80000011107421 */ /* 0x004fe40000010100 */
[----:B------:R-:W-:Y:S02]  /*3930*/  FMUL.FTZ R2, R2, R17 ;  /* 0x0000001102027220 */ /* 0x000fe40000410000 */
[----:B------:R-:W-:-:S02]  /*3940*/  FFMA.FTZ R9, R9, R16, 1 ;  /* 0x3f80000009097423 */ /* 0x000fc40000010010 */
[----:B------:R-:W-:Y:S02]  /*3950*/  FMUL.FTZ R15, R15, R8 ;  /* 0x000000080f0f7220 */ /* 0x000fe40000410000 */
[----:B------:R-:W-:Y:S02]  /*3960*/  FMUL.FTZ R2, R2, R9 ;  /* 0x0000000902027220 */ /* 0x000fe40000410000 */
.L_x_513:
[----:B--2---:R-:W-:Y:S01]  /*3970*/  BSSY B0, `(.L_x_514) ;  /* 0x0000014000007945 */ /* 0x004fe20003800000 */
[----:B------:R-:W-:Y:S05]  /*3980*/  @!P1 BRA `(.L_x_515) ;  /* 0x0000012000009947 */ /* 0x000fea0003800000 */
[----:B-1----:R-:W-:Y:S01]  /*3990*/  FMUL.FTZ R12, R12, c[0x0][0x20c] ;  /* 0x000083000c0c7a20 */ /* 0x002fe20000410000 */
        /* <DEDUP_REMOVED lines=15> */
[----:B------:R-:W-:-:S05]  /*3a90*/  F2FP.PACK_AB R7, R7, R6 ;  /* 0x000000060707723e */ /* 0x000fca00000000ff */
[----:B------:R1:W-:Y:S02]  /*3aa0*/  STG.E [R4.64], R7 ;  /* 0x0000000704007986 */ /* 0x0003e4000c10190e */
.L_x_515:
[----:B------:R-:W-:Y:S05]  /*3ab0*/  BSYNC B0 ;  /* 0x0000000000007941 */ /* 0x000fea0003800000 */
.L_x_514:
[----:B------:R-:W-:Y:S01]  /*3ac0*/  ULDC UR4, c[0x0][0x10] ;  /* 0x0000040000047ab9 */ /* 0x000fe20000000800 */
[----:B------:R-:W-:Y:S01]  /*3ad0*/  IADD3 R34, R34, 0x1, RZ ;  /* 0x0000000122227810 */ /* 0x000fe20007ffe0ff */
[----:B------:R-:W-:-:S04]  /*3ae0*/  UIADD3 UR7, UR7, UR4, URZ ;  /* 0x0000000407077290 */ /* 0x000fc8000fffe03f */
[----:B------:R-:W-:-:S06]  /*3af0*/  UISETP.GE.AND UP0, UPT, UR7, UR6, UPT ;  /* 0x000000060700728c */ /* 0x000fcc000bf06270 */
[----:B------:R-:W-:-:S13]  /*3b00*/  PLOP3.LUT P0, PT, PT, PT, UP0, 0x80, 0x0 ;  /* 0x000000000000781c */ /* 0x000fda0003f0f008 */
[----:B------:R-:W-:Y:S01]  /*3b10*/  @P0 CALL.REL.NOINC `(.L_x_493) ;  /* 0x0000001000000944 */ /* 0x000fe20003c00000 */
[----:B------:R-:W-:Y:S05]  /*3b20*/  BRA `(.L_x_516) ;  /* 0xffffc76000007947 */ /* 0x000fea000383ffff */
.L_x_493:
        /* <DEDUP_REMOVED lines=18> */
.L_x_518:
[----:B------:R-:W-:Y:S05]  /*3c50*/  BSYNC B0 ;  /* 0x0000000000007941 */ /* 0x000fea0003800000 */
.L_x_517:
        /* <DEDUP_REMOVED lines=11> */
.L_x_520:
[----:B------:R-:W2:Y:S01]  /*3d10*/  LDG.E.STRONG.GPU R5, [R2.64] ;  /* 0x0000000e02057981 */ /* 0x000ea2000c1ef900 */
[----:B------:R-:W-:Y:S01]  /*3d20*/  YIELD ;  /* 0x0000000000007946 */ /* 0x000fe20003800000 */
[----:B--2---:R-:W-:Y:S01]  /*3d30*/  ISETP.NE.AND P0, PT, R5, R4, PT ;  /* 0x000000040500720c */ /* 0x004fe20003f05270 */
[----:B------:R-:W-:-:S12]  /*3d40*/  CCTL.IVALL ;  /* 0x00000000ff00798f */ /* 0x000fd80002000000 */
[----:B------:R-:W-:Y:S05]  /*3d50*/  @P0 BRA `(.L_x_520) ;  /* 0xffffffb000000947 */ /* 0x000fea000383ffff */
.L_x_519:
        /* <DEDUP_REMOVED lines=25> */
.L_x_521:
        /* <DEDUP_REMOVED lines=23> */
.L_x_522:
        /* <DEDUP_REMOVED lines=10> */
.L_x_2327:


//--------------------- .text._Z35group_norm_nhwc_bwd_one_pass_kernelI11Fp16IOFp32WLi128ELi20ELi640EEv26Group_norm_nhwc_bwd_params --------------------------
	.section	.text._Z35group_norm_nhwc_bwd_one_pass_kernelI11Fp16IOFp32WLi128ELi20ELi640EEv26Group_norm_nhwc_bwd_params,"ax",@progbits
	.sectioninfo	@"SHI_REGISTERS=48"
	.align	128
        .global         _Z35group_norm_nhwc_bwd_one_pass_kernelI11Fp16IOFp32WLi128ELi20ELi640EEv26Group_norm_nhwc_bwd_params
        .type           _Z35group_norm_nhwc_bwd_one_pass_kernelI11Fp16IOFp32WLi128ELi20ELi640EEv26Group_norm_nhwc_bwd_params,@function
        .size           _Z35group_norm_nhwc_bwd_one_pass_kernelI11Fp16IOFp32WLi128ELi20ELi640EEv26Group_norm_nhwc_bwd_params,(.L_x_2328 - _Z35group_norm_nhwc_bwd_one_pass_kernelI11Fp16IOFp32WLi128ELi20ELi640EEv26Group_norm_nhwc_bwd_params)
        .other          _Z35group_norm_nhwc_bwd_one_pass_kernelI11Fp16IOFp32WLi128ELi20ELi640EEv26Group_norm_nhwc_bwd_params,@"STO_CUDA_ENTRY STV_DEFAULT"
_Z35group_norm_nhwc_bwd_one_pass_kernelI11Fp16IOFp32WLi128ELi20ELi640EEv26Group_norm_nhwc_bwd_params:
.text._Z35group_norm_nhwc_bwd_one_pass_kernelI11Fp16IOFp32WLi128ELi20ELi640EEv26Group_norm_nhwc_bwd_params:
        /* <DEDUP_REMOVED lines=42> */
.L_x_550:
        /* <DEDUP_REMOVED lines=105> */
.L_x_525:
[----:B0-----:R-:W-:Y:S05]  /*0930*/  BSYNC B0 ;  /* 0x0000000000007941 */ /* 0x001fea0003800000 */
.L_x_524:
[----:B------:R-:W-:Y:S01]  /*0940*/  ISETP.NE.AND P2, PT, RZ, UR16, PT ;  /* 0x00000010ff007c0c */ /* 0x000fe2000bf45270 */
[--C-:B-----5:R-:W-:Y:S02]  /*0950*/  HADD2.F32 R8, -RZ, R33.reuse.H0_H0 ;  /* 0x20000021ff087230 */ /* 0x120fe40000004100 */
[----:B------:R-:W-:Y:S02]  /*0960*/  HADD2.F32 R12, -RZ, R33.H1_H1 ;  /* 0x30000021ff0c7230 */ /* 0x000fe40000004100 */
[----:B------:R-:W-:Y:S01]  /*0970*/  HADD2.F32 R15, -RZ, R34.H0_H0 ;  /* 0x20000022ff0f7230 */ /* 0x000fe20000004100 */
[----:B------:R-:W-:Y:S01]  /*0980*/  FADD.FTZ R13, R8, -UR17 ;  /* 0x80000011080d7e21 */ /* 0x000fe20008010000 */
[--C-:B------:R-:W-:Y:S01]  /*0990*/  HADD2.F32 R11, -RZ, R32.reuse.H0_H0 ;  /* 0x20000020ff0b7230 */ /* 0x100fe20000004100 */
[----:B------:R-:W-:Y:S01]  /*09a0*/  FADD.FTZ R12, R12, -UR17 ;  /* 0x800000110c0c7e21 */ /* 0x000fe20008010000 */
[----:B------:R-:W-:Y:S01]  /*09b0*/  HADD2.F32 R10, -RZ, R32.H1_H1 ;  /* 0x30000020ff0a7230 */ /* 0x000fe20000004100 */
[----:B------:R-:W-:Y:S01]  /*09c0*/  FADD.FTZ R15, R15, -UR17 ;  /* 0x800000110f0f7e21 */ /* 0x000fe20008010000 */
[----:B------:R-:W-:Y:S01]  /*09d0*/  HADD2.F32 R14, -RZ, R34.H1_H1 ;  /* 0x30000022ff0e7230 */ /* 0x000fe20000004100 */
[----:B------:R-:W-:Y:S01]  /*09e0*/  FMUL.FTZ R13, R13, UR12 ;  /* 0x0000000c0d0d7c20 */ /* 0x000fe20008410000 */
[--C-:B------:R-:W-:Y:S01]  /*09f0*/  HADD2.F32 R9, -RZ, R31.reuse.H0_H0 ;  /* 0x2000001fff097230 */ /* 0x100fe20000004100 */
[----:B------:R-:W-:Y:S01]  /*0a00*/  FMUL.FTZ R12, R12, UR12 ;  /* 0x0000000c0c0c7c20 */ /* 0x000fe20008410000 */
[----:B------:R-:W-:Y:S01]  /*0a10*/  HADD2.F32 R8, -RZ, R31.H1_H1 ;  /* 0x3000001fff087230 */ /* 0x000fe20000004100 */
        /* <DEDUP_REMOVED lines=19> */
.L_x_526:
        /* <DEDUP_REMOVED lines=26> */
.L_x_527:
        /* <DEDUP_REMOVED lines=101> */
.L_x_529:
[----:B------:R-:W-:Y:S05]  /*1340*/  BSYNC B0 ;  /* 0x0000000000007941 */ /* 0x000fea0003800000 */
.L_x_528:
        /* <DEDUP_REMOVED lines=318> */
.L_x_531:
[----:B------:R-:W-:Y:S05]  /*2730*/  BSYNC B0 ;  /* 0x0000000000007941 */ /* 0x000fea0003800000 */
.L_x_530:
        /* <DEDUP_REMOVED lines=19> */
.L_x_533:
[----:B------:R-:W-:Y:S05]  /*2870*/  BSYNC B0 ;  /* 0x0000000000007941 */ /* 0x000fea0003800000 */
.L_x_532:
        /* <DEDUP_REMOVED lines=30> */
.L_x_536:
[----:B------:R-:W2:Y:S01]  /*2a60*/  LDG.E.STRONG.GPU R2, [R10.64] ;  /* 0x0000000e0a027981 */ /* 0x000ea2000c1ef900 */
[----:B------:R-:W-:Y:S01]  /*2a70*/  YIELD ;  /* 0x0000000000007946 */ /* 0x000fe20003800000 */
[----:B--2---:R-:W-:Y:S01]  /*2a80*/  ISETP.NE.AND P0, PT, R2, R15, PT ;  /* 0x0000000f0200720c */ /* 0x004fe20003f05270 */
[----:B------:R-:W-:-:S12]  /*2a90*/  CCTL.IVALL ;  /* 0x00000000ff00798f */ /* 0x000fd80002000000 */
[----:B------:R-:W-:Y:S05]  /*2aa0*/  @P0 BRA `(.L_x_536) ;  /* 0xffffffb000000947 */ /* 0x000fea000383ffff */
.L_x_535:
        /* <DEDUP_REMOVED lines=20> */
.L_x_540:
        /* <DEDUP_REMOVED lines=116> */
.L_x_539:
        /* <DEDUP_REMOVED lines=62> */
.L_x_541:
[----:B------:R-:W-:-:S13]  /*3710*/  ISETP.NE.OR P0, PT, RZ, UR4, P0 ;  /* 0x00000004ff007c0c */ /* 0x000fda0008705670 */
[----:B------:R-:W-:Y:S05]  /*3720*/  @!P0 BRA `(.L_x_537) ;  /* 0x000001f000008947 */ /* 0x000fea0003800000 */
.L_x_538:
        /* <DEDUP_REMOVED lines=31> */
.L_x_537:
        /* <DEDUP_REMOVED lines=12> */
.L_x_543:
[----:B------:R-:W-:Y:S05]  /*39e0*/  BSYNC B0 ;  /* 0x0000000000007941 */ /* 0x000fea0003800000 */
.L_x_542:
        /* <DEDUP_REMOVED lines=16> */
.L_x_534:
[----:B------:R2:W-:Y:S04]  /*3af0*/  @!P3 STS.64 [0xc0], R8 ;  /* 0x0000c008ff00b388 */ /* 0x0005e80000000a00 */
[----:B------:R-:W-:Y:S01]  /*3b00*/  BAR.SYNC.DEFER_BLOCKING 0x0 ;  /* 0x0000000000007b1d */ /* 0x000fe20000010000 */
[----:B------:R-:W-:Y:S01]  /*3b10*/  ISETP.GE.U32.AND P0, PT, R36, c[0x0][0x1e0], PT ;  /* 0x0000780024007a0c */ /* 0x000fe20003f06070 */
[--C-:B01----:R-:W-:Y:S02]  /*3b20*/  HADD2.F32 R13, -RZ, R32.reuse.H0_H0 ;  /* 0x20000020ff0d7230 */ /* 0x103fe40000004100 */
[----:B------:R-:W-:Y:S01]  /*3b30*/  HADD2.F32 R32, -RZ, R32.H1_H1 ;  /* 0x30000020ff207230 */ /* 0x000fe20000004100 */
[----:B------:R-:W-:Y:S01]  /*3b40*/  ISETP.GE.AND.EX P0, PT, R3, c[0x0][0x1e4], PT, P0 ;  /* 0x0000790003007a0c */ /* 0x000fe20003f06300 */
[----:B--2---:R-:W-:-:S02]  /*3b50*/  HADD2.F32 R8, -RZ, R34.H0_H0 ;  /* 0x20000022ff087230 */ /* 0x004fc40000004100 */
[----:B------:R-:W-:Y:S01]  /*3b60*/  HADD2.F32 R34, -RZ, R34.H1_H1 ;  /* 0x30000022ff227230 */ /* 0x000fe20000004100 */
[----:B------:R-:W-:Y:S01]  /*3b70*/  ISETP.GT.U32.OR P0, PT, R39, 0x27f, P0 ;  /* 0x0000027f2700780c */ /* 0x000fe20000704470 */
[----:B------:R-:W0:Y:S02]  /*3b80*/  LDS.64 R10, [0xc0] ;  /* 0x0000c000ff0a7984 */ /* 0x000e240000000a00 */
[----:B0-----:R-:W-:Y:S01]  /*3b90*/  FMUL.FTZ R2, R10, c[0x0][0x20c] ;  /* 0x000083000a027a20 */ /* 0x001fe20000410000 */
[--C-:B------:R-:W-:Y:S01]  /*3ba0*/  HADD2.F32 R10, -RZ, R33.reuse.H0_H0 ;  /* 0x20000021ff0a7230 */ /* 0x100fe20000004100 */
[----:B------:R-:W-:Y:S01]  /*3bb0*/  FMUL.FTZ R11, R11, c[0x0][0x20c] ;  /* 0x000083000b0b7a20 */ /* 0x000fe20000410000 */
[----:B------:R-:W-:-:S03]  /*3bc0*/  HADD2.F32 R33, -RZ, R33.H1_H1 ;  /* 0x30000021ff217230 */ /* 0x000fc60000004100 */
        /* <DEDUP_REMOVED lines=23> */
.L_x_544:
[----:B------:R-:W-:Y:S01]  /*3d40*/  BSSY B0, `(.L_x_545) ;  /* 0x0000012000007945 */ /* 0x000fe20003800000 */
[----:B------:R-:W-:Y:S05]  /*3d50*/  @!P1 BRA `(.L_x_546) ;  /* 0x0000010000009947 */ /* 0x000fea0003800000 */
[C-C-:B------:R-:W-:Y:S01]  /*3d60*/  FFMA.FTZ R9, R2.reuse, R21, R11.reuse ;  /* 0x0000001502097223 */ /* 0x140fe2000001000b */
[----:B------:R-:W-:Y:S01]  /*3d70*/  MOV R12, R42 ;  /* 0x0000002a000c7202 */ /* 0x000fe20000000f00 */
[----:B------:R-:W-:Y:S02]  /*3d80*/  FFMA.FTZ R10, R2, R20, R11 ;  /* 0x00000014020a7223 */ /* 0x000fe4000001000b */
[----:B------:R-:W-:Y:S01]  /*3d90*/  FFMA.FTZ R9, R13, R4, -R9 ;  /* 0x000000040d097223 */ /* 0x000fe20000010809 */
[----:B------:R-:W-:Y:S01]  /*3da0*/  MOV R13, R45 ;  /* 0x0000002d000d7202 */ /* 0x000fe20000000f00 */
[----:B------:R-:W-:Y:S02]  /*3db0*/  IMAD R14, R28, c[0x0][0x1d8], RZ ;  /* 0x000076001c0e7a24 */ /* 0x000fe400078e02ff */
        /* <DEDUP_REMOVED lines=8> */
[----:B------:R-:W-:-:S05]  /*3e40*/  F2FP.PACK_AB R9, R9, R10 ;  /* 0x0000000a0909723e */ /* 0x000fca00000000ff */
[----:B------:R0:W-:Y:S02]  /*3e50*/  STG.E [R14.64], R9 ;  /* 0x000000090e007986 */ /* 0x0001e4000c10190e */
.L_x_546:
[----:B------:R-:W-:Y:S05]  /*3e60*/  BSYNC B0 ;  /* 0x0000000000007941 */ /* 0x000fea0003800000 */
.L_x_545:
[----:B------:R-:W-:Y:S01]  /*3e70*/  FADD.FTZ R10, R8, -UR17 ;  /* 0x80000011080a7e21 */ /* 0x000fe20008010000 */
[--C-:B0-----:R-:W-:Y:S01]  /*3e80*/  HADD2.F32 R9, -RZ, R31.reuse.H0_H0 ;  /* 0x2000001fff097230 */ /* 0x101fe20000004100 */
[----:B------:R-:W-:Y:S01]  /*3e90*/  FADD.FTZ R34, R34, -UR17 ;  /* 0x8000001122227e21 */ /* 0x000fe20008010000 */
[----:B------:R-:W-:Y:S01]  /*3ea0*/  HADD2.F32 R8, -RZ, R31.H1_H1 ;  /* 0x3000001fff087230 */ /* 0x000fe20000004100 */
        /* <DEDUP_REMOVED lines=21> */
.L_x_547:
        /* <DEDUP_REMOVED lines=14> */
[----:B------:R-:W-:Y:S02]  /*40e0*/  F2FP.PACK_AB R5, R4, R5 ;  /* 0x000000050405723e */ /* 0x000fe400000000ff */
[----:B------:R-:W-:-:S05]  /*40f0*/  LEA.HI.X R3, R42, c[0x0][0x164], R3, 0x1, P0 ;  /* 0x000059002a037a11 */ /* 0x000fca00000f0c03 */
[----:B------:R0:W-:Y:S04]  /*4100*/  STG.E [R2.64], R5 ;  /* 0x0000000502007986 */ /* 0x0001e8000c10190e */
.L_x_549:
[----:B------:R-:W-:Y:S05]  /*4110*/  BSYNC B0 ;  /* 0x0000000000007941 */ /* 0x000fea0003800000 */
.L_x_548:
[----:B------:R-:W-:Y:S01]  /*4120*/  ULDC UR4, c[0x0][0x10] ;  /* 0x0000040000047ab9 */ /* 0x000fe20000000800 */
[----:B------:R-:W-:Y:S01]  /*4130*/  IADD3 R35, R35, 0x1, RZ ;  /* 0x0000000123237810 */ /* 0x000fe20007ffe0ff */
[----:B------:R-:W-:-:S04]  /*4140*/  UIADD3 UR7, UR7, UR4, URZ ;  /* 0x0000000407077290 */ /* 0x000fc8000fffe03f */
[----:B------:R-:W-:-:S06]  /*4150*/  UISETP.GE.AND UP0, UPT, UR7, UR6, UPT ;  /* 0x000000060700728c */ /* 0x000fcc000bf06270 */
[----:B------:R-:W-:-:S13]  /*4160*/  PLOP3.LUT P0, PT, PT, PT, UP0, 0x80, 0x0 ;  /* 0x000000000000781c */ /* 0x000fda0003f0f008 */
[----:B------:R-:W-:Y:S01]  /*4170*/  @P0 CALL.REL.NOINC `(.L_x_523) ;  /* 0x0000001000000944 */ /* 0x000fe20003c00000 */
[----:B------:R-:W-:Y:S05]  /*4180*/  BRA `(.L_x_550) ;  /* 0xffffc11000007947 */ /* 0x000fea000383ffff */
.L_x_523:
        /* <DEDUP_REMOVED lines=18> */
.L_x_552:
[----:B------:R-:W-:Y:S05]  /*42b0*/  BSYNC B0 ;  /* 0x0000000000007941 */ /* 0x000fea0003800000 */
.L_x_551:
        /* <DEDUP_REMOVED lines=11> */
.L_x_554:
[----:B------:R-:W2:Y:S01]  /*4370*/  LDG.E.STRONG.GPU R5, [R2.64] ;  /* 0x0000000e02057981 */ /* 0x000ea2000c1ef900 */
[----:B------:R-:W-:Y:S01]  /*4380*/  YIELD ;  /* 0x0000000000007946 */ /* 0x000fe20003800000 */
[----:B--2---:R-:W-:Y:S01]  /*4390*/  ISETP.NE.AND P0, PT, R5, R4, PT ;  /* 0x000000040500720c */ /* 0x004fe20003f05270 */
[----:B------:R-:W-:-:S12]  /*43a0*/  CCTL.IVALL ;  /* 0x00000000ff00798f */ /* 0x000fd80002000000 */
[----:B------:R-:W-:Y:S05]  /*43b0*/  @P0 BRA `(.L_x_554) ;  /* 0xffffffb000000947 */ /* 0x000fea000383ffff */
.L_x_553:
        /* <DEDUP_REMOVED lines=25> */
.L_x_555:
        /* <DEDUP_REMOVED lines=23> */
.L_x_556:
        /* <DEDUP_REMOVED lines=12> */
.L_x_2328:


//--------------------- .text._Z35group_norm_nhwc_bwd_one_pass_kernelI11Fp16IOFp32WLi256ELi20ELi640EEv26Group_norm_nhwc_bwd_params --------------------------
	.section	.text._Z35group_norm_nhwc_bwd_one_pass_kernelI11Fp16IOFp32WLi256ELi20ELi640EEv26Group_norm_nhwc_bwd_params,"ax",@progbits
	.sectioninfo	@"SHI_REGISTERS=48"
	.align	128
        .global         _Z35group_norm_nhwc_bwd_one_pass_kernelI11Fp16IOFp32WLi256ELi20ELi640EEv26Group_norm_nhwc_bwd_params
        .type           _Z35group_norm_nhwc_bwd_one_pass_kernelI11Fp16IOFp32WLi256ELi20ELi640EEv26Group_norm_nhwc_bwd_params,@function
        .size           _Z35group_norm_nhwc_bwd_one_pass_kernelI11Fp16IOFp32WLi256ELi20ELi640EEv26Group_norm_nhwc_bwd_params,(.L_x_2329 - _Z35group_norm_nhwc_bwd_one_pass_kernelI11Fp16IOFp32WLi256ELi20ELi640EEv26Group_norm_nhwc_bwd_params)
        .other          _Z35group_norm_nhwc_bwd_one_pass_kernelI11Fp16IOFp32WLi256ELi20ELi640EEv26Group_norm_nhwc_bwd_params,@"STO_CUDA_ENTRY STV_DEFAULT"
_Z35group_norm_nhwc_bwd_one_pass_kernelI11Fp16IOFp32WLi256ELi20ELi640EEv26Group_norm_nhwc_bwd_params:
.text._Z35group_norm_nhwc_bwd_one_pass_kernelI11Fp16IOFp32WLi256ELi20ELi640EEv26Group_norm_nhwc_bwd_params:
        /* <DEDUP_REMOVED lines=43> */
.L_x_592:
[----:B------:R-:W-:Y:S01]  /*02b0*/  IABS R6, c[0x0][0x1f0] ;  /* 0x00007c0000067a13 */ /* 0x000fe20000000000 */
[----:B------:R-:W-:Y:S01]  /*02c0*/  UMOV UR8, 0x8 ;  /* 0x0000000800087882 */ /* 0x000fe20000000000 */
[----:B------:R-:W-:Y:S01]  /*02d0*/  IABS R8, UR7 ;  /* 0x0000000700087c13 */ /* 0x000fe20008000000 */
[----:B------:R-:W-:Y:S01]  /*02e0*/  ULDC.64 UR4, c[0x0][0x198] ;  /* 0x0000660000047ab9 */ /* 0x000fe20000000a00 */
[----:B0-----:R-:W0:Y:S01]  /*02f0*/  I2F.RP R3, R6 ;  /* 0x0000000600037306 */ /* 0x001e220000209400 */
        /* <DEDUP_REMOVED lines=32> */
[----:B------:R-:W-:Y:S02]  /*0500*/  ISETP.GE.U32.AND P2, PT, R39, c[0x0][0x1e0], PT ;  /* 0x0000780027007a0c */ /* 0x000fe40003f46070 */
[----:B------:R-:W-:Y:S01]  /*0510*/  SHF.R.S32.HI R42, RZ, 0x1f, R39 ;  /* 0x0000001fff2a7819 */ /* 0x000fe20000011427 */
[----:B------:R-:W-:Y:S01]  /*0520*/  IMAD R3, R35, 0x14, RZ ;  /* 0x0000001423037824 */ /* 0x000fe200078e02ff */
[----:B------:R-:W-:Y:S02]  /*0530*/  SEL R7, R4, R5, !P0 ;  /* 0x0000000504077207 */ /* 0x000fe40004000000 */
[----:B------:R-:W-:Y:S02]  /*0540*/  ISETP.GE.U32.AND P0, PT, R40, c[0x0][0x1e0], PT ;  /* 0x0000780028007a0c */ /* 0x000fe40003f06070 */
[----:B------:R-:W-:-:S02]  /*0550*/  SHF.R.S32.HI R43, RZ, 0x1f, R40 ;  /* 0x0000001fff2b7819 */ /* 0x000fc40000011428 */
[----:B------:R-:W-:Y:S02]  /*0560*/  ISETP.GE.AND.EX P2, PT, R42, c[0x0][0x1e4], PT, P2 ;  /* 0x000079002a007a0c */ /* 0x000fe40003f46320 */
[----:B------:R-:W-:Y:S02]  /*0570*/  SHF.R.S32.HI R10, RZ, 0x1f, R36 ;  /* 0x0000001fff0a7819 */ /* 0x000fe40000011424 */
        /* <DEDUP_REMOVED lines=8> */
[----:B------:R-:W-:-:S05]  /*0600*/  IMAD.WIDE.U32 R4, R7, c[0x0][0x1e8], R4 ;  /* 0x00007a0007047a25 */ /* 0x000fca00078e0004 */
[----:B------:R-:W-:Y:S01]  /*0610*/  IADD3 R7, R5, R11, RZ ;  /* 0x0000000b05077210 */ /* 0x000fe20007ffe0ff */
[----:B------:R-:W-:Y:S01]  /*0620*/  @!P2 IMAD R10, R42, c[0x0][0x1d8], RZ ;  /* 0x000076002a0aaa24 */ /* 0x000fe200078e02ff */
[-C--:B------:R-:W-:Y:S01]  /*0630*/  @P1 MOV R6, R4.reuse ;  /* 0x0000000400061202 */ /* 0x080fe20000000f00 */
[----:B------:R-:W-:Y:S01]  /*0640*/  @P1 IMAD R13, R45, c[0x0][0x1d8], RZ ;  /* 0x000076002d0d1a24 */ /* 0x000fe200078e02ff */
[-C--:B------:R-:W-:Y:S01]  /*0650*/  @!P2 MOV R11, R7.reuse ;  /* 0x00000007000ba202 */ /* 0x080fe20000000f00 */
[----:B------:R-:W-:Y:S01]  /*0660*/  @!P2 IMAD R19, R39, c[0x0][0x1dc], R10 ;  /* 0x000077002713aa24 */ /* 0x000fe200078e020a */
[-C--:B------:R-:W-:Y:S01]  /*0670*/  @!P0 MOV R20, R4.reuse ;  /* 0x0000000400148202 */ /* 0x080fe20000000f00 */
[----:B------:R-:W-:Y:S01]  /*0680*/  @!P0 IMAD R17, R43, c[0x0][0x1d8], RZ ;  /* 0x000076002b118a24 */ /* 0x000fe200078e02ff */
[----:B------:R-:W-:Y:S02]  /*0690*/  @!P0 MOV R21, R7 ;  /* 0x0000000700158202 */ /* 0x000fe40000000f00 */
[----:B------:R-:W-:Y:S01]  /*06a0*/  @!P2 MOV R10, R4 ;  /* 0x00000004000aa202 */ /* 0x000fe20000000f00 */
[----:B------:R-:W-:-:S02]  /*06b0*/  @P1 IMAD R15, R2, c[0x0][0x1dc], R13 ;  /* 0x00007700020f1a24 */ /* 0x000fc400078e020d */
[----:B------:R-:W-:-:S04]  /*06c0*/  @P1 IMAD.WIDE.U32 R12, R2, c[0x0][0x1d8], R6 ;  /* 0x00007600020c1a25 */ /* 0x000fc800078e0006 */
[C---:B------:R-:W-:Y:S02]  /*06d0*/  @!P0 IMAD R17, R40.reuse, c[0x0][0x1dc], R17 ;  /* 0x0000770028118a24 */ /* 0x040fe400078e0211 */
[----:B------:R-:W-:Y:S01]  /*06e0*/  @!P0 IMAD.WIDE.U32 R20, R40, c[0x0][0x1d8], R20 ;  /* 0x0000760028148a25 */ /* 0x000fe200078e0014 */
[----:B------:R-:W-:-:S03]  /*06f0*/  @P1 IADD3 R13, R13, R15, RZ ;  /* 0x0000000f0d0d1210 */ /* 0x000fc60007ffe0ff */
[----:B------:R-:W-:Y:S01]  /*0700*/  @!P2 IMAD.WIDE.U32 R10, R39, c[0x0][0x1d8], R10 ;  /* 0x00007600270aaa25 */ /* 0x000fe200078e000a */
[----:B------:R-:W-:Y:S02]  /*0710*/  @!P0 IADD3 R15, R21, R17, RZ ;  /* 0x00000011150f8210 */ /* 0x000fe40007ffe0ff */
[----:B------:R-:W-:Y:S02]  /*0720*/  @P1 SHF.L.U32 R16, R12, 0x1, RZ ;  /* 0x000000010c101819 */ /* 0x000fe400000006ff */
[----:B------:R-:W-:Y:S02]  /*0730*/  @!P2 IADD3 R17, R11, R19, RZ ;  /* 0x000000130b11a210 */ /* 0x000fe40007ffe0ff */
[C---:B------:R-:W-:Y:S02]  /*0740*/  @!P2 SHF.L.U32 R19, R10.reuse, 0x1, RZ ;  /* 0x000000010a13a819 */ /* 0x040fe400000006ff */
[----:B------:R-:W-:Y:S02]  /*0750*/  @!P2 SHF.L.U64.HI R17, R10, 0x1, R17 ;  /* 0x000000010a11a819 */ /* 0x000fe40000010211 */
[----:B------:R-:W-:-:S02]  /*0760*/  @P1 SHF.L.U64.HI R13, R12, 0x1, R13 ;  /* 0x000000010c0d1819 */ /* 0x000fc4000001020d */
[----:B------:R-:W-:Y:S01]  /*0770*/  @P1 IADD3 R10, P4, R16, c[0x0][0x180], RZ ;  /* 0x00006000100a1a10 */ /* 0x000fe20007f9e0ff */
[----:B------:R-:W-:-:S03]  /*0780*/  CS2R R32, SRZ ;  /* 0x0000000000207805 */ /* 0x000fc6000001ff00 */
[----:B------:R-:W-:-:S05]  /*0790*/  @P1 IADD3.X R11, R13, c[0x0][0x184], RZ, P4, !PT ;  /* 0x000061000d0b1a10 */ /* 0x000fca00027fe4ff */
[----:B------:R0:W3:Y:S01]  /*07a0*/  @P1 LDG.E R33, [R10.64] ;  /* 0x0000000e0a211981 */ /* 0x0000e2000c1e1900 */
[----:B------:R-:W-:Y:S02]  /*07b0*/  ISETP.GE.U32.AND P3, PT, R38, c[0x0][0x1e0], PT ;  /* 0x0000780026007a0c */ /* 0x000fe40003f66070 */
[----:B------:R-:W-:-:S04]  /*07c0*/  SHF.R.S32.HI R41, RZ, 0x1f, R38 ;  /* 0x0000001fff297819 */ /* 0x000fc80000011426 */
[----:B------:R-:W-:-:S04]  /*07d0*/  ISETP.GE.AND.EX P3, PT, R41, c[0x0][0x1e4], PT, P3 ;  /* 0x0000790029007a0c */ /* 0x000fc80003f66330 */
[----:B------:R-:W-:Y:S02]  /*07e0*/  ISETP.GT.U32.OR P3, PT, R0, 0x27f, P3 ;  /* 0x0000027f0000780c */ /* 0x000fe40001f64470 */
[C---:B------:R-:W-:Y:S02]  /*07f0*/  @!P0 SHF.L.U32 R21, R20.reuse, 0x1, RZ ;  /* 0x0000000114158819 */ /* 0x040fe400000006ff */
[----:B------:R-:W-:Y:S02]  /*0800*/  @!P0 SHF.L.U64.HI R20, R20, 0x1, R15 ;  /* 0x0000000114148819 */ /* 0x000fe4000001020f */
[----:B------:R-:W-:-:S07]  /*0810*/  @P1 IADD3 R12, P5, R16, c[0x0][0x178], RZ ;  /* 0x00005e00100c1a10 */ /* 0x000fce0007fbe0ff */
[----:B------:R-:W-:Y:S01]  /*0820*/  @!P3 MOV R14, R4 ;  /* 0x00000004000eb202 */ /* 0x000fe20000000f00 */
[----:B------:R-:W-:Y:S01]  /*0830*/  @!P3 IMAD R23, R41, c[0x0][0x1d8], RZ ;  /* 0x000076002917ba24 */ /* 0x000fe200078e02ff */
[----:B------:R-:W-:-:S03]  /*0840*/  @!P3 MOV R15, R7 ;  /* 0x00000007000fb202 */ /* 0x000fc60000000f00 */
[C---:B------:R-:W-:Y:S02]  /*0850*/  @!P3 IMAD R23, R38.reuse, c[0x0][0x1dc], R23 ;  /* 0x000077002617ba24 */ /* 0x040fe400078e0217 */
[----:B------:R-:W-:Y:S01]  /*0860*/  @!P3 IMAD.WIDE.U32 R14, R38, c[0x0][0x1d8], R14 ;  /* 0x00007600260eba25 */ /* 0x000fe200078e000e */
[----:B------:R-:W-:-:S04]  /*0870*/  @P1 IADD3.X R13, R13, c[0x0][0x17c], RZ, P5, !PT ;  /* 0x00005f000d0d1a10 */ /* 0x000fc80002ffe4ff */
[----:B------:R-:W-:Y:S01]  /*0880*/  @!P3 IADD3 R15, R15, R23, RZ ;  /* 0x000000170f0fb210 */ /* 0x000fe20007ffe0ff */
[----:B------:R1:W5:Y:S01]  /*0890*/  @P1 LDG.E R32, [R12.64] ;  /* 0x0000000e0c201981 */ /* 0x000362000c1e1900 */
[C---:B------:R-:W-:Y:S02]  /*08a0*/  @!P3 SHF.L.U32 R18, R14.reuse, 0x1, RZ ;  /* 0x000000010e12b819 */ /* 0x040fe400000006ff */
[----:B------:R-:W-:Y:S02]  /*08b0*/  @!P3 SHF.L.U64.HI R16, R14, 0x1, R15 ;  /* 0x000000010e10b819 */ /* 0x000fe4000001020f */
[----:B------:R-:W-:Y:S01]  /*08c0*/  @!P2 IADD3 R14, P6, R19, c[0x0][0x180], RZ ;  /* 0x00006000130eaa10 */ /* 0x000fe20007fde0ff */
[----:B------:R-:W-:Y:S01]  /*08d0*/  CS2R R30, SRZ ;  /* 0x00000000001e7805 */ /* 0x000fe2000001ff00 */
[----:B------:R-:W-:Y:S01]  /*08e0*/  CS2R R26, SRZ ;  /* 0x00000000001a7805 */ /* 0x000fe2000001ff00 */
[----:B-1----:R-:W-:Y:S02]  /*08f0*/  @!P0 IADD3 R12, P5, R21, c[0x0][0x178], RZ ;  /* 0x00005e00150c8a10 */ /* 0x002fe40007fbe0ff */
[----:B------:R-:W-:-:S02]  /*0900*/  @!P2 IADD3.X R15, R17, c[0x0][0x184], RZ, P6, !PT ;  /* 0x00006100110faa10 */ /* 0x000fc400037fe4ff */
[C---:B------:R-:W-:Y:S02]  /*0910*/  @!P0 IADD3.X R13, R20.reuse, c[0x0][0x17c], RZ, P5, !PT ;  /* 0x00005f00140d8a10 */ /* 0x040fe40002ffe4ff */
[----:B0-----:R-:W-:Y:S01]  /*0920*/  @!P0 IADD3 R10, P4, R21, c[0x0][0x180], RZ ;  /* 0x00006000150a8a10 */ /* 0x001fe20007f9e0ff */
[----:B------:R0:W5:Y:S03]  /*0930*/  @!P2 LDG.E R26, [R14.64] ;  /* 0x0000000e0e1aa981 */ /* 0x000166000c1e1900 */
[----:B------:R-:W-:Y:S01]  /*0940*/  @!P0 IADD3.X R11, R20, c[0x0][0x184], RZ, P4, !PT ;  /* 0x00006100140b8a10 */ /* 0x000fe200027fe4ff */
[----:B------:R1:W5:Y:S01]  /*0950*/  @!P0 LDG.E R31, [R12.64] ;  /* 0x0000000e0c1f8981 */ /* 0x000362000c1e1900 */
[----:B------:R-:W-:Y:S01]  /*0960*/  CS2R R28, SRZ ;  /* 0x00000000001c7805 */ /* 0x000fe2000001ff00 */
[----:B0-----:R-:W-:-:S05]  /*0970*/  @!P3 IADD3 R14, P5, R18, c[0x0][0x178], RZ ;  /* 0x00005e00120eba10 */ /* 0x001fca0007fbe0ff */
[----:B------:R0:W5:Y:S01]  /*0980*/  @!P0 LDG.E R28, [R10.64] ;  /* 0x0000000e0a1c8981 */ /* 0x000162000c1e1900 */
[----:B-1----:R-:W-:Y:S02]  /*0990*/  @!P3 IADD3 R12, P4, R18, c[0x0][0x180], RZ ;  /* 0x00006000120cba10 */ /* 0x002fe40007f9e0ff */
[C---:B------:R-:W-:Y:S02]  /*09a0*/  @!P3 IADD3.X R15, R16.reuse, c[0x0][0x17c], RZ, P5, !PT ;  /* 0x00005f00100fba10 */ /* 0x040fe40002ffe4ff */
[----:B------:R-:W-:Y:S02]  /*09b0*/  @!P3 IADD3.X R13, R16, c[0x0][0x184], RZ, P4, !PT ;  /* 0x00006100100dba10 */ /* 0x000fe400027fe4ff */
[----:B0-----:R-:W-:Y:S01]  /*09c0*/  @!P2 IADD3 R10, P0, R19, c[0x0][0x178], RZ ;  /* 0x00005e00130aaa10 */ /* 0x001fe20007f1e0ff */
[----:B------:R-:W-:Y:S01]  /*09d0*/  UMOV UR8, 0x3f800000 ;  /* 0x3f80000000087882 */ /* 0x000fe20000000000 */
[----:B------:R-:W-:Y:S01]  /*09e0*/  BSSY B0, `(.L_x_558) ;  /* 0x000001f000007945 */ /* 0x000fe20003800000 */
[----:B------:R0:W5:Y:S01]  /*09f0*/  @!P3 LDG.E R27, [R12.64] ;  /* 0x0000000e0c1bb981 */ /* 0x000162000c1e1900 */
[----:B------:R-:W-:-:S03]  /*0a00*/  @!P2 IADD3.X R11, R17, c[0x0][0x17c], RZ, P0, !PT ;  /* 0x00005f00110baa10 */ /* 0x000fc600007fe4ff */
[----:B------:R3:W5:Y:S01]  /*0a10*/  @!P3 LDG.E R29, [R14.64] ;  /* 0x0000000e0e1db981 */ /* 0x000762000c1e1900 */
[----:B--2---:R-:W1:Y:S03]  /*0a20*/  R2UR UR17, R8 ;  /* 0x00000000081173c2 */ /* 0x004e6600000e0000 */
[----:B------:R2:W5:Y:S01]  /*0a30*/  @!P2 LDG.E R30, [R10.64] ;  /* 0x0000000e0a1ea981 */ /* 0x000562000c1e1900 */
        /* <DEDUP_REMOVED lines=10> */
[----:B------:R-:W-:Y:S01]  /*0ae0*/  ISETP.NE.AND P3, PT, RZ, UR16, PT ;  /* 0x00000010ff007c0c */ /* 0x000fe2000bf65270 */
[----:B--2---:R-:W-:Y:S01]  /*0af0*/  CS2R R10, SRZ ;  /* 0x00000000000a7805 */ /* 0x004fe2000001ff00 */
[----:B-1----:R-:W-:Y:S01]  /*0b00*/  @UP0 UMOV UR8, UR4 ;  /* 0x0000000400080c82 */ /* 0x002fe20008000000 */
[--C-:B---3--:R-:W-:Y:S02]  /*0b10*/  HADD2.F32 R14, -RZ, R33.reuse.H0_H0 ;  /* 0x20000021ff0e7230 */ /* 0x108fe40000004100 */
[----:B------:R-:W-:-:S06]  /*0b20*/  HADD2.F32 R15, -RZ, R33.H1_H1 ;  /* 0x30000021ff0f7230 */ /* 0x000fcc0000004100 */
        /* <DEDUP_REMOVED lines=10> */
.L_x_559:
[----:B0-----:R-:W-:Y:S05]  /*0bd0*/  BSYNC B0 ;  /* 0x0000000000007941 */ /* 0x001fea0003800000 */
.L_x_558:
[----:B------:R-:W-:Y:S01]  /*0be0*/  FADD.FTZ R14, R14, -UR17 ;  /* 0x800000110e0e7e21 */ /* 0x000fe20008010000 */
[--C-:B-----5:R-:W-:Y:S01]  /*0bf0*/  HADD2.F32 R3, -RZ, R32.reuse.H0_H0 ;  /* 0x20000020ff037230 */ /* 0x120fe20000004100 */
[----:B------:R-:W-:Y:S01]  /*0c00*/  FADD.FTZ R16, R15, -UR17 ;  /* 0x800000110f107e21 */ /* 0x000fe20008010000 */
[----:B------:R-:W-:Y:S01]  /*0c10*/  HADD2.F32 R13, -RZ, R32.H1_H1 ;  /* 0x30000020ff0d7230 */ /* 0x000fe20000004100 */
        /* <DEDUP_REMOVED lines=21> */
.L_x_560:
[----:B------:R-:W-:Y:S01]  /*0d70*/  FMUL.FTZ R12, R3, R8 ;  /* 0x00000008030c7220 */ /* 0x000fe20000410000 */
[--C-:B------:R-:W-:Y:S01]  /*0d80*/  HADD2.F32 R14, -RZ, R28.reuse.H0_H0 ;  /* 0x2000001cff0e7230 */ /* 0x100fe20000004100 */
[----:B------:R-:W-:Y:S01]  /*0d90*/  FMUL.FTZ R18, R13, R9 ;  /* 0x000000090d127220 */ /* 0x000fe20000410000 */
[----:B------:R-:W-:Y:S01]  /*0da0*/  HADD2.F32 R20, -RZ, R28.H1_H1 ;  /* 0x3000001cff147230 */ /* 0x000fe20000004100 */
[----:B------:R-:W-:Y:S02]  /*0db0*/  FFMA.FTZ R17, R15, R12, RZ ;  /* 0x0000000c0f117223 */ /* 0x000fe400000100ff */
[----:B------:R-:W-:Y:S01]  /*0dc0*/  FADD.FTZ R19, RZ, R12 ;  /* 0x0000000cff137221 */ /* 0x000fe20000010000 */
[----:B------:R-:W-:Y:S01]  /*0dd0*/  HADD2.F32 R12, -RZ, R31.H0_H0 ;  /* 0x2000001fff0c7230 */ /* 0x000fe20000004100 */
[----:B------:R-:W-:-:S02]  /*0de0*/  FADD.FTZ R14, R14, -UR17 ;  /* 0x800000110e0e7e21 */ /* 0x000fc40008010000 */
[----:B------:R-:W-:Y:S02]  /*0df0*/  FADD.FTZ R20, R20, -UR17 ;  /* 0x8000001114147e21 */ /* 0x000fe40008010000 */
[----:B------:R-:W-:Y:S02]  /*0e00*/  FFMA.FTZ R17, R16, R18, R17 ;  /* 0x0000001210117223 */ /* 0x000fe40000010011 */
[----:B------:R-:W-:Y:S02]  /*0e10*/  FADD.FTZ R18, R18, R19 ;  /* 0x0000001312127221 */ /* 0x000fe40000010000 */
[----:B------:R-:W-:Y:S02]  /*0e20*/  FMUL.FTZ R19, R14, UR8 ;  /* 0x000000080e137c20 */ /* 0x000fe40008410000 */
[----:B------:R-:W-:Y:S02]  /*0e30*/  FMUL.FTZ R14, R20, UR8 ;  /* 0x00000008140e7c20 */ /* 0x000fe40008410000 */
[----:B------:R-:W-:Y:S01]  /*0e40*/  FFMA.FTZ R20, R15, R3, RZ ;  /* 0x000000030f147223 */ /* 0x000fe200000100ff */
[----:B------:R-:W-:Y:S01]  /*0e50*/  HADD2.F32 R15, -RZ, R31.H1_H1 ;  /* 0x3000001fff0f7230 */ /* 0x000fe20000004100 */
        /* <DEDUP_REMOVED lines=19> */
.L_x_561:
[----:B------:R-:W-:Y:S02]  /*0f90*/  FMUL.FTZ R22, R12, R8 ;  /* 0x000000080c167220 */ /* 0x000fe40000410000 */
[----:B------:R-:W-:Y:S02]  /*0fa0*/  FADD.FTZ R21, RZ, R3 ;  /* 0x00000003ff157221 */ /* 0x000fe40000010000 */
[C---:B------:R-:W-:Y:S01]  /*0fb0*/  FFMA.FTZ R3, R19.reuse, R12, R20 ;  /* 0x0000000c13037223 */ /* 0x040fe20000010014 */
[----:B------:R-:W-:Y:S01]  /*0fc0*/  HADD2.F32 R20, -RZ, R26.H0_H0 ;  /* 0x2000001aff147230 */ /* 0x000fe20000004100 */
[----:B------:R-:W-:Y:S02]  /*0fd0*/  FFMA.FTZ R17, R19, R22, R17 ;  /* 0x0000001613117223 */ /* 0x000fe40000010011 */
[----:B------:R-:W-:Y:S02]  /*0fe0*/  FFMA.FTZ R19, R16, R13, RZ ;  /* 0x0000000d10137223 */ /* 0x000fe400000100ff */
[----:B------:R-:W-:-:S02]  /*0ff0*/  FADD.FTZ R16, RZ, R13 ;  /* 0x0000000dff107221 */ /* 0x000fc40000010000 */
[----:B------:R-:W-:Y:S01]  /*1000*/  FADD.FTZ R12, R21, R12 ;  /* 0x0000000c150c7221 */ /* 0x000fe20000010000 */
[----:B------:R-:W-:Y:S01]  /*1010*/  HADD2.F32 R21, -RZ, R26.H1_H1 ;  /* 0x3000001aff157230 */ /* 0x000fe20000004100 */
[----:B------:R-:W-:Y:S02]  /*1020*/  FFMA.FTZ R13, R14, R15, R19 ;  /* 0x0000000f0e0d7223 */ /* 0x000fe40000010013 */
[----:B------:R-:W-:Y:S02]  /*1030*/  FMUL.FTZ R19, R15, R9 ;  /* 0x000000090f137220 */ /* 0x000fe40000410000 */
[----:B------:R-:W-:Y:S02]  /*1040*/  FADD.FTZ R18, R18, R22 ;  /* 0x0000001612127221 */ /* 0x000fe40000010000 */
[----:B------:R-:W-:Y:S02]  /*1050*/  FADD.FTZ R16, R16, R15 ;  /* 0x0000000f10107221 */ /* 0x000fe40000010000 */
[----:B------:R-:W-:-:S02]  /*1060*/  FFMA.FTZ R15, R14, R19, R17 ;  /* 0x000000130e0f7223 */ /* 0x000fc40000010011 */
[----:B------:R-:W-:Y:S02]  /*1070*/  FADD.FTZ R20, R20, -UR17 ;  /* 0x8000001114147e21 */ /* 0x000fe40008010000 */
[----:B------:R-:W-:Y:S01]  /*1080*/  FADD.FTZ R14, R21, -UR17 ;  /* 0x80000011150e7e21 */ /* 0x000fe20008010000 */
[--C-:B------:R-:W-:Y:S01]  /*1090*/  HADD2.F32 R21, -RZ, R30.reuse.H0_H0 ;  /* 0x2000001eff157230 */ /* 0x100fe20000004100 */
[----:B------:R-:W-:Y:S01]  /*10a0*/  FADD.FTZ R17, R19, R18 ;  /* 0x0000001213117221 */ /* 0x000fe20000010000 */
[----:B------:R-:W-:Y:S01]  /*10b0*/  HADD2.F32 R18, -RZ, R30.H1_H1 ;  /* 0x3000001eff127230 */ /* 0x000fe20000004100 */
[----:B------:R-:W-:Y:S02]  /*10c0*/  FMUL.FTZ R19, R20, UR8 ;  /* 0x0000000814137c20 */ /* 0x000fe40008410000 */
        /* <DEDUP_REMOVED lines=20> */
.L_x_562:
[----:B------:R-:W-:Y:S02]  /*1210*/  FMUL.FTZ R22, R21, R8 ;  /* 0x0000000815167220 */ /* 0x000fe40000410000 */
[C---:B------:R-:W-:Y:S02]  /*1220*/  FFMA.FTZ R3, R19.reuse, R21, R3 ;  /* 0x0000001513037223 */ /* 0x040fe40000010003 */
[----:B------:R-:W-:Y:S01]  /*1230*/  FFMA.FTZ R15, R19, R22, R15 ;  /* 0x00000016130f7223 */ /* 0x000fe2000001000f */
[--C-:B------:R-:W-:Y:S01]  /*1240*/  HADD2.F32 R19, -RZ, R27.reuse.H0_H0 ;  /* 0x2000001bff137230 */ /* 0x100fe20000004100 */
[----:B------:R-:W-:Y:S02]  /*1250*/  FADD.FTZ R16, R16, R18 ;  /* 0x0000001210107221 */ /* 0x000fe40000010000 */
[----:B------:R-:W-:Y:S02]  /*1260*/  FFMA.FTZ R13, R20, R18, R13 ;  /* 0x00000012140d7223 */ /* 0x000fe4000001000d */
[----:B------:R-:W-:Y:S01]  /*1270*/  FADD.FTZ R14, R12, R21 ;  /* 0x000000150c0e7221 */ /* 0x000fe20000010000 */
[----:B------:R-:W-:Y:S01]  /*1280*/  HADD2.F32 R21, -RZ, R27.H1_H1 ;  /* 0x3000001bff157230 */ /* 0x000fe20000004100 */
[----:B------:R-:W-:-:S02]  /*1290*/  FMUL.FTZ R18, R18, R9 ;  /* 0x0000000912127220 */ /* 0x000fc40000410000 */
[----:B------:R-:W-:Y:S02]  /*12a0*/  FADD.FTZ R17, R17, R22 ;  /* 0x0000001611117221 */ /* 0x000fe40000010000 */
[----:B------:R-:W-:Y:S01]  /*12b0*/  FFMA.FTZ R12, R20, R18, R15 ;  /* 0x00000012140c7223 */ /* 0x000fe2000001000f */
[--C-:B------:R-:W-:Y:S01]  /*12c0*/  HADD2.F32 R15, -RZ, R29.reuse.H0_H0 ;  /* 0x2000001dff0f7230 */ /* 0x100fe20000004100 */
[----:B------:R-:W-:Y:S02]  /*12d0*/  FADD.FTZ R20, R19, -UR17 ;  /* 0x8000001113147e21 */ /* 0x000fe40008010000 */
[----:B------:R-:W-:Y:S02]  /*12e0*/  FADD.FTZ R21, R21, -UR17 ;  /* 0x8000001115157e21 */ /* 0x000fe40008010000 */
[----:B------:R-:W-:Y:S01]  /*12f0*/  FADD.FTZ R19, R18, R17 ;  /* 0x0000001112137221 */ /* 0x000fe20000010000 */
[----:B------:R-:W-:Y:S01]  /*1300*/  HADD2.F32 R18, -RZ, R29.H1_H1 ;  /* 0x3000001dff127230 */ /* 0x000fe20000004100 */
        /* <DEDUP_REMOVED lines=8> */
[----:B0-----:R-:W-:Y:S02]  /*1390*/  FMUL.FTZ R15, R15, R24 ;  /* 0x000000180f0f7220 */ /* 0x001fe40000410000 */
[----:B------:R-:W-:-:S04]  /*13a0*/  FADD.FTZ R24, -R24, 1 ;  /* 0x3f80000018187421 */ /* 0x000fc80000010100 */
[----:B------:R-:W-:Y:S02]  /*13b0*/  FFMA.FTZ R24, R21, R24, 1 ;  /* 0x3f80000015187423 */ /* 0x000fe40000010018 */
[----:B------:R-:W-:Y:S02]  /*13c0*/  FFMA.FTZ R21, R20, R9, R11 ;  /* 0x0000000914157223 */ /* 0x000fe4000001000b */
[----:B------:R-:W-:Y:S02]  /*13d0*/  FMUL.FTZ R15, R15, R24 ;  /* 0x000000180f0f7220 */ /* 0x000fe40000410000 */
        /* <DEDUP_REMOVED lines=8> */
.L_x_563:
        /* <DEDUP_REMOVED lines=10> */
[----:B------:R-:W-:Y:S01]  /*1500*/  FADD.FTZ R14, R14, R15 ;  /* 0x0000000f0e0e7221 */ /* 0x000fe20000010000 */
[----:B------:R-:W1:Y:S01]  /*1510*/  SHFL.DOWN PT, R19, R24, 0x1, 0x1f ;  /* 0x08201f0018137f89 */ /* 0x000e6200000e0000 */
[----:B------:R-:W-:-:S03]  /*1520*/  FFMA.FTZ R13, R20, R18, R13 ;  /* 0x00000012140d7223 */ /* 0x000fc6000001000d */
[----:B------:R-:W2:Y:S01]  /*1530*/  SHFL.DOWN PT, R12, R25, 0x1, 0x1f ;  /* 0x08201f00190c7f89 */ /* 0x000ea200000e0000 */
        /* <DEDUP_REMOVED lines=20> */
[----:B------:R-:W-:Y:S01]  /*1680*/  ISETP.GT.AND P0, PT, R23, 0xf, PT ;  /* 0x0000000f1700780c */ /* 0x000fe20003f04270 */
[----:B------:R-:W-:Y:S01]  /*1690*/  FFMA.FTZ R12, R17, R15, R3 ;  /* 0x0000000f110c7223 */ /* 0x000fe20000010003 */
[----:B------:R-:W-:Y:S01]  /*16a0*/  SHF.L.U32 R3, R0, 0x4, RZ ;  /* 0x0000000400037819 */ /* 0x000fe200000006ff */
[----:B------:R-:W1:Y:S01]  /*16b0*/  SHFL.DOWN PT, R22, R25, 0x10, 0x1f ;  /* 0x0a001f0019167f89 */ /* 0x000e6200000e0000 */
[----:B------:R-:W-:-:S05]  /*16c0*/  FADD.FTZ R15, R16, R18 ;  /* 0x00000012100f7221 */ /* 0x000fca0000010000 */
[----:B------:R2:W-:Y:S04]  /*16d0*/  STS.128 [R0.X16+0xd0], R12 ;  /* 0x0000d00c00007388 */ /* 0x0005e8000000cc00 */
[----:B0-----:R-:W-:Y:S02]  /*16e0*/  @!P0 FADD.FTZ R24, R24, R19 ;  /* 0x0000001318188221 */ /* 0x001fe40000010000 */
[----:B-1----:R-:W-:Y:S01]  /*16f0*/  @!P0 FADD.FTZ R25, R25, R22 ;  /* 0x0000001619198221 */ /* 0x002fe20000010000 */
[----:B------:R-:W-:-:S04]  /*1700*/  ISETP.GT.U32.AND P0, PT, R0, 0x9, PT ;  /* 0x000000090000780c */ /* 0x000fc80003f04070 */
[----:B------:R2:W-:Y:S04]  /*1710*/  @!P4 STS.64 [R44.X8+0x18], R24 ;  /* 0x000018182c00c388 */ /* 0x0005e80000008a00 */
[----:B------:R-:W-:Y:S06]  /*1720*/  BAR.SYNC.DEFER_BLOCKING 0x0 ;  /* 0x0000000000007b1d */ /* 0x000fec0000010000 */
[----:B------:R-:W-:Y:S05]  /*1730*/  @P2 BRA `(.L_x_565) ;  /* 0x0000030000002947 */ /* 0x000fea0003800000 */
[----:B------:R-:W0:Y:S02]  /*1740*/  LDS.128 R16, [0x20] ;  /* 0x00002000ff107984 */ /* 0x000e240000000c00 */
[----:B0-----:R-:W-:-:S02]  /*1750*/  FADD.FTZ R21, R24, R16 ;  /* 0x0000001018157221 */ /* 0x001fc40000010000 */
[----:B------:R-:W-:Y:S02]  /*1760*/  FADD.FTZ R16, R25, R17 ;  /* 0x0000001119107221 */ /* 0x000fe40000010000 */
[----:B------:R-:W-:Y:S01]  /*1770*/  FADD.FTZ R17, R21, R18 ;  /* 0x0000001215117221 */ /* 0x000fe20000010000 */
[----:B--2---:R-:W-:Y:S01]  /*1780*/  LDS.64 R24, [0xb0] ;  /* 0x0000b000ff187984 */ /* 0x004fe20000000a00 */
        /* <DEDUP_REMOVED lines=43> */
.L_x_565:
[----:B------:R-:W-:Y:S05]  /*1a40*/  BSYNC B0 ;  /* 0x0000000000007941 */ /* 0x000fea0003800000 */
.L_x_564:
[----:B------:R-:W-:Y:S06]  /*1a50*/  BAR.SYNC.DEFER_BLOCKING 0x0 ;  /* 0x0000000000007b1d */ /* 0x000fec0000010000 */
[----:B------:R-:W-:Y:S01]  /*1a60*/  BSSY B0, `(.L_x_566) ;  /* 0x000013d000007945 */ /* 0x000fe20003800000 */
[----:B------:R-:W-:Y:S05]  /*1a70*/  @P0 BRA `(.L_x_567) ;  /* 0x000013b000000947 */ /* 0x000fea0003800000 */
[----:B------:R-:W0:Y:S04]  /*1a80*/  LDS.128 R16, [R3+0x170] ;  /* 0x0001700003107984 */ /* 0x000e280000000c00 */
[----:B------:R-:W1:Y:S01]  /*1a90*/  LDS.128 R20, [R3+0x210] ;  /* 0x0002100003147984 */ /* 0x000e620000000c00 */
[----:B0-----:R-:W-:-:S02]  /*1aa0*/  FADD.FTZ R16, R12, R16 ;  /* 0x000000100c107221 */ /* 0x001fc40000010000 */
[----:B------:R-:W-:Y:S02]  /*1ab0*/  FADD.FTZ R17, R13, R17 ;  /* 0x000000110d117221 */ /* 0x000fe40000010000 */
[----:B------:R-:W-:Y:S02]  /*1ac0*/  FADD.FTZ R18, R14, R18 ;  /* 0x000000120e127221 */ /* 0x000fe40000010000 */
[----:B------:R-:W-:Y:S02]  /*1ad0*/  FADD.FTZ R19, R15, R19 ;  /* 0x000000130f137221 */ /* 0x000fe40000010000 */
[----:B--2---:R-:W0:Y:S01]  /*1ae0*/  LDS.128 R12, [R3+0x2b0] ;  /* 0x0002b000030c7984 */ /* 0x004e220000000c00 */
[----:B-1----:R-:W-:Y:S02]  /*1af0*/  FADD.FTZ R16, R16, R20 ;  /* 0x0000001410107221 */ /* 0x002fe40000010000 */
[----:B------:R-:W-:Y:S02]  /*1b00*/  FADD.FTZ R17, R17, R21 ;  /* 0x0000001511117221 */ /* 0x000fe40000010000 */
[----:B------:R-:W-:-:S02]  /*1b10*/  FADD.FTZ R18, R18, R22 ;  /* 0x0000001612127221 */ /* 0x000fc40000010000 */
[----:B------:R-:W-:Y:S02]  /*1b20*/  FADD.FTZ R23, R19, R23 ;  /* 0x0000001713177221 */ /* 0x000fe40000010000 */
[----:B0-----:R-:W-:Y:S02]  /*1b30*/  FADD.FTZ R12, R16, R12 ;  /* 0x0000000c100c7221 */ /* 0x001fe40000010000 */
[----:B------:R-:W-:Y:S02]  /*1b40*/  FADD.FTZ R13, R17, R13 ;  /* 0x0000000d110d7221 */ /* 0x000fe40000010000 */
[----:B------:R-:W-:Y:S02]  /*1b50*/  FADD.FTZ R14, R18, R14 ;  /* 0x0000000e120e7221 */ /* 0x000fe40000010000 */
[----:B------:R-:W0:Y:S01]  /*1b60*/  LDS.128 R16, [R3+0x350] ;  /* 0x0003500003107984 */ /* 0x000e220000000c00 */
[----:B------:R-:W-:Y:S02]  /*1b70*/  FADD.FTZ R23, R23, R15 ;  /* 0x0000000f17177221 */ /* 0x000fe40000010000 */
[----:B0-----:R-:W-:-:S02]  /*1b80*/  FADD.FTZ R16, R12, R16 ;  /* 0x000000100c107221 */ /* 0x001fc40000010000 */
[----:B------:R-:W-:Y:S02]  /*1b90*/  FADD.FTZ R17, R13, R17 ;  /* 0x000000110d117221 */ /* 0x000fe40000010000 */
[----:B------:R-:W-:Y:S02]  /*1ba0*/  FADD.FTZ R18, R14, R18 ;  /* 0x000000120e127221 */ /* 0x000fe40000010000 */
[----:B------:R-:W0:Y:S01]  /*1bb0*/  LDS.128 R12, [R3+0x3f0] ;  /* 0x0003f000030c7984 */ /* 0x000e220000000c00 */
[----:B------:R-:W-:Y:S02]  /*1bc0*/  FADD.FTZ R23, R23, R19 ;  /* 0x0000001317177221 */ /* 0x000fe40000010000 */
[----:B0-----:R-:W-:Y:S02]  /*1bd0*/  FADD.FTZ R12, R16, R12 ;  /* 0x0000000c100c7221 */ /* 0x001fe40000010000 */
[----:B------:R-:W-:Y:S02]  /*1be0*/  FADD.FTZ R13, R17, R13 ;  /* 0x0000000d110d7221 */ /* 0x000fe40000010000 */
[----:B------:R-:W-:-:S02]  /*1bf0*/  FADD.FTZ R14, R18, R14 ;  /* 0x0000000e120e7221 */ /* 0x000fc40000010000 */
[----:B------:R-:W0:Y:S01]  /*1c00*/  LDS.128 R16, [R3+0x490] ;  /* 0x0004900003107984 */ /* 0x000e220000000c00 */
[----:B------:R-:W-:Y:S02]  /*1c10*/  FADD.FTZ R23, R23, R15 ;  /* 0x0000000f17177221 */ /* 0x000fe40000010000 */
[----:B0-----:R-:W-:Y:S02]  /*1c20*/  FADD.FTZ R16, R12, R16 ;  /* 0x000000100c107221 */ /* 0x001fe40000010000 */
[----:B------:R-:W-:Y:S02]  /*1c30*/  FADD.FTZ R17, R13, R17 ;  /* 0x000000110d117221 */ /* 0x000fe40000010000 */
[----:B------:R-:W-:Y:S02]  /*1c40*/  FADD.FTZ R18, R14, R18 ;  /* 0x000000120e127221 */ /* 0x000fe40000010000 */
[----:B------:R-:W0:Y:S01]  /*1c50*/  LDS.128 R12, [R3+0x530] ;  /* 0x00053000030c7984 */ /* 0x000e220000000c00 */
[----:B------:R-:W-:-:S02]  /*1c60*/  FADD.FTZ R23, R23, R19 ;  /* 0x0000001317177221 */ /* 0x000fc40000010000 */
[----:B0-----:R-:W-:Y:S02]  /*1c70*/  FADD.FTZ R12, R16, R12 ;  /* 0x0000000c100c7221 */ /* 0x001fe40000010000 */
[----:B------:R-:W-:Y:S02]  /*1c80*/  FADD.FTZ R13, R17, R13 ;  /* 0x0000000d110d7221 */ /* 0x000fe40000010000 */
[----:B------:R-:W-:Y:S02]  /*1c90*/  FADD.FTZ R14, R18, R14 ;  /* 0x0000000e120e7221 */ /* 0x000fe40000010000 */
[----:B------:R-:W0:Y:S01]  /*1ca0*/  LDS.128 R16, [R3+0x5d0] ;  /* 0x0005d00003107984 */ /* 0x000e220000000c00 */
[----:B------:R-:W-:Y:S02]  /*1cb0*/  FADD.FTZ R23, R23, R15 ;  /* 0x0000000f17177221 */ /* 0x000fe40000010000 */
[----:B0-----:R-:W-:Y:S02]  /*1cc0*/  FADD.FTZ R16, R12, R16 ;  /* 0x000000100c107221 */ /* 0x001fe40000010000 */
[----:B------:R-:W-:-:S02]  /*1cd0*/  FADD.FTZ R17, R13, R17 ;  /* 0x000000110d117221 */ /* 0x000fc40000010000 */
[----:B------:R-:W-:Y:S02]  /*1ce0*/  FADD.FTZ R18, R14, R18 ;  /* 0x000000120e127221 */ /* 0x000fe40000010000 */
        /* <DEDUP_REMOVED lines=269> */
[----:B------:R-:W0:Y:S01]  /*2dc0*/  LDS.128 R12, [R3+0x2830] ;  /* 0x00283000030c7984 */ /* 0x000e220000000c00 */
[----:B------:R-:W-:Y:S02]  /*2dd0*/  FADD.FTZ R17, R20, R18 ;  /* 0x0000001214117221 */ /* 0x000fe40000010000 */
[----:B------:R-:W-:Y:S02]  /*2de0*/  FADD.FTZ R18, R23, R19 ;  /* 0x0000001317127221 */ /* 0x000fe40000010000 */
[----:B0-----:R-:W-:Y:S02]  /*2df0*/  FADD.FTZ R12, R21, R12 ;  /* 0x0000000c150c7221 */ /* 0x001fe40000010000 */
[----:B------:R-:W-:Y:S02]  /*2e00*/  FADD.FTZ R13, R16, R13 ;  /* 0x0000000d100d7221 */ /* 0x000fe40000010000 */
[----:B------:R-:W-:Y:S02]  /*2e10*/  FADD.FTZ R14, R17, R14 ;  /* 0x0000000e110e7221 */ /* 0x000fe40000010000 */
[----:B------:R-:W-:-:S02]  /*2e20*/  FADD.FTZ R15, R18, R15 ;  /* 0x0000000f120f7221 */ /* 0x000fc40000010000 */
.L_x_567:
[----:B------:R-:W-:Y:S05]  /*2e30*/  BSYNC B0 ;  /* 0x0000000000007941 */ /* 0x000fea0003800000 */
.L_x_566:
        /* <DEDUP_REMOVED lines=13> */
[-C--:B0-2---:R-:W-:Y:S02]  /*2f10*/  LEA R12, P0, R3, R16.reuse, 0x2 ;  /* 0x00000010030c7211 */ /* 0x085fe400078010ff */
[----:B------:R-:W-:Y:S02]  /*2f20*/  LEA R16, P4, R23, R16, 0x2 ;  /* 0x0000001017107211 */ /* 0x000fe400078810ff */
[----:B-1----:R-:W-:Y:S02]  /*2f30*/  LEA.HI.X R13, R3, R17, R21, 0x2, P0 ;  /* 0x00000011030d7211 */ /* 0x002fe400000f1415 */
[----:B------:R-:W-:-:S03]  /*2f40*/  IADD3.X R17, R17, UR9, RZ, P4, !PT ;  /* 0x0000000911117c10 */ /* 0x000fc6000a7fe4ff */
[----:B------:R0:W-:Y:S04]  /*2f50*/  RED.E.ADD.F32.FTZ.RN.STRONG.GPU [R12.64], R14 ;  /* 0x0000000e0c00798e */ /* 0x0001e8000c10e78e */
[----:B------:R0:W-:Y:S02]  /*2f60*/  RED.E.ADD.F32.FTZ.RN.STRONG.GPU [R16.64], R15 ;  /* 0x0000000f1000798e */ /* 0x0001e4000c10e78e */
.L_x_569:
[----:B------:R-:W-:Y:S05]  /*2f70*/  BSYNC B0 ;  /* 0x0000000000007941 */ /* 0x000fea0003800000 */
.L_x_568:
[----:B------:R-:W-:-:S06]  /*2f80*/  UISETP.GE.U32.AND UP0, UPT, UR5, 0x2, UPT ;  /* 0x000000020500788c */ /* 0x000fcc000bf06070 */
[----:B------:R-:W-:-:S13]  /*2f90*/  PLOP3.LUT P0, PT, PT, PT, UP0, 0x80, 0x0 ;  /* 0x000000000000781c */ /* 0x000fda0003f0f008 */
[----:B------:R-:W-:Y:S05]  /*2fa0*/  @!P0 BRA `(.L_x_570) ;  /* 0x0000124000008947 */ /* 0x000fea0003800000 */
[----:B------:R-:W1:Y:S01]  /*2fb0*/  S2R R3, SR_CTAID.Y ;  /* 0x0000000000037919 */ /* 0x000e620000002600 */
[----:B0-2---:R-:W-:-:S05]  /*2fc0*/  LOP3.LUT R12, R34, 0x1, RZ, 0xc0, !PT ;  /* 0x00000001220c7812 */ /* 0x005fca00078ec0ff */
[----:B------:R-:W-:-:S04]  /*2fd0*/  IMAD R12, R12, c[0x0][0x10], RZ ;  /* 0x000004000c0c7a24 */ /* 0x000fc800078e02ff */
[----:B------:R-:W-:-:S05]  /*2fe0*/  IMAD R13, R12, c[0x0][0xc], RZ ;  /* 0x000003000c0d7a24 */ /* 0x000fca00078e02ff */
[----:B------:R-:W-:Y:S02]  /*2ff0*/  SHF.L.U32 R13, R13, 0x1, RZ ;  /* 0x000000010d0d7819 */ /* 0x000fe400000006ff */
[----:B-1----:R-:W-:-:S03]  /*3000*/  IADD3 R15, R12, R3, RZ ;  /* 0x000000030c0f7210 */ /* 0x002fc60007ffe0ff */
[----:B------:R-:W-:-:S04]  /*3010*/  IMAD.WIDE R12, R13, R20, c[0x0][0x1b0] ;  /* 0x00006c000d0c7625 */ /* 0x000fc800078e0214 */
        /* <DEDUP_REMOVED lines=20> */
.L_x_572:
[----:B------:R-:W2:Y:S01]  /*3160*/  LDG.E.STRONG.GPU R16, [R14.64] ;  /* 0x0000000e0e107981 */ /* 0x000ea2000c1ef900 */
[----:B------:R-:W-:Y:S01]  /*3170*/  YIELD ;  /* 0x0000000000007946 */ /* 0x000fe20003800000 */
[----:B--2---:R-:W-:Y:S01]  /*3180*/  ISETP.NE.AND P0, PT, R16, R19, PT ;  /* 0x000000131000720c */ /* 0x004fe20003f05270 */
[----:B------:R-:W-:-:S12]  /*3190*/  CCTL.IVALL ;  /* 0x00000000ff00798f */ /* 0x000fd80002000000 */
[----:B------:R-:W-:Y:S05]  /*31a0*/  @P0 BRA `(.L_x_572) ;  /* 0xffffffb000000947 */ /* 0x000fea000383ffff */
.L_x_571:
        /* <DEDUP_REMOVED lines=20> */
.L_x_576:
[----:B------:R-:W-:-:S13]  /*32f0*/  ISETP.EQ.OR P6, PT, R22, R37, P2 ;  /* 0x000000251600720c */ /* 0x000fda00017c2670 */
[----:B0-----:R-:W-:-:S04]  /*3300*/  @!P6 IMAD R15, R22, c[0x0][0x10], R3 ;  /* 0x00000400160fea24 */ /* 0x001fc800078e0203 */
        /* <DEDUP_REMOVED lines=10> */
[----:B--2---:R-:W-:Y:S02]  /*33b0*/  @!P6 FADD.FTZ R24, R24, R14 ;  /* 0x0000000e1818e221 */ /* 0x004fe40000010000 */
        /* <DEDUP_REMOVED lines=103> */
.L_x_575:
[----:B------:R-:W-:-:S06]  /*3a30*/  UISETP.GT.AND UP0, UPT, UR4, 0x4, UPT ;  /* 0x000000040400788c */ /* 0x000fcc000bf04270 */
[----:B------:R-:W-:-:S13]  /*3a40*/  PLOP3.LUT P4, PT, PT, PT, UP0, 0x80, 0x0 ;  /* 0x000000000000781c */ /* 0x000fda0003f8f008 */
[----:B------:R-:W-:Y:S05]  /*3a50*/  @!P4 BRA `(.L_x_577) ;  /* 0x000003b00000c947 */ /* 0x000fea0003800000 */
[C---:B------:R-:W-:Y:S02]  /*3a60*/  ISETP.EQ.OR P0, PT, R22.reuse, R37, P2 ;  /* 0x000000251600720c */ /* 0x040fe40001702670 */
[----:B------:R-:W-:-:S11]  /*3a70*/  IADD3 R16, R22, 0x1, RZ ;  /* 0x0000000116107810 */ /* 0x000fd60007ffe0ff */
[----:B0-----:R-:W-:-:S04]  /*3a80*/  @!P0 IMAD R15, R22, c[0x0][0x10], R3 ;  /* 0x00000400160f8a24 */ /* 0x001fc800078e0203 */
        /* <DEDUP_REMOVED lines=14> */
[----:B--2---:R-:W-:Y:S02]  /*3b70*/  @!P0 FADD.FTZ R25, R25, R15 ;  /* 0x0000000f19198221 */ /* 0x004fe40000010000 */
        /* <DEDUP_REMOVED lines=41> */
.L_x_577:
[----:B------:R-:W-:-:S13]  /*3e10*/  ISETP.NE.OR P0, PT, RZ, UR4, P0 ;  /* 0x00000004ff007c0c */ /* 0x000fda0008705670 */
[----:B------:R-:W-:Y:S05]  /*3e20*/  @!P0 BRA `(.L_x_573) ;  /* 0x000001f000008947 */ /* 0x000fea0003800000 */
.L_x_574:
[CC--:B------:R-:W-:Y:S02]  /*3e30*/  ISETP.EQ.OR P5, PT, R22.reuse, R37.reuse, P2 ;  /* 0x000000251600720c */ /* 0x0c0fe400017a2670 */
[C---:B------:R-:W-:Y:S02]  /*3e40*/  IADD3 R16, R22.reuse, 0x1, RZ ;  /* 0x0000000116107810 */ /* 0x040fe40007ffe0ff */
[----:B0-----:R-:W-:Y:S02]  /*3e50*/  IADD3 R17, R22, 0x2, RZ ;  /* 0x0000000216117810 */ /* 0x001fe40007ffe0ff */
        /* <DEDUP_REMOVED lines=18> */
[----:B--2---:R-:W-:Y:S02]  /*3f80*/  @!P5 FADD.FTZ R24, R24, R14 ;  /* 0x0000000e1818d221 */ /* 0x004fe40000010000 */
        /* <DEDUP_REMOVED lines=9> */
.L_x_573:
        /* <DEDUP_REMOVED lines=12> */
.L_x_579:
[----:B------:R-:W-:Y:S05]  /*40e0*/  BSYNC B0 ;  /* 0x0000000000007941 */ /* 0x000fea0003800000 */
.L_x_578:
        /* <DEDUP_REMOVED lines=16> */
.L_x_570:
[----:B------:R-:W-:Y:S04]  /*41f0*/  @!P2 STS.64 [0xc0], R24 ;  /* 0x0000c018ff00a388 */ /* 0x000fe80000000a00 */
[----:B------:R-:W-:Y:S01]  /*4200*/  BAR.SYNC.DEFER_BLOCKING 0x0 ;  /* 0x0000000000007b1d */ /* 0x000fe20000010000 */
[----:B------:R-:W-:Y:S01]  /*4210*/  ISETP.GE.U32.AND P0, PT, R40, c[0x0][0x1e0], PT ;  /* 0x0000780028007a0c */ /* 0x000fe20003f06070 */
[--C-:B0-----:R-:W-:Y:S01]  /*4220*/  HADD2.F32 R17, -RZ, R28.reuse.H0_H0 ;  /* 0x2000001cff117230 */ /* 0x101fe20000004100 */
[----:B------:R-:W-:Y:S01]  /*4230*/  ISETP.GE.U32.AND P2, PT, R39, c[0x0][0x1e0], PT ;  /* 0x0000780027007a0c */ /* 0x000fe20003f46070 */
[----:B------:R-:W-:Y:S01]  /*4240*/  HADD2.F32 R28, -RZ, R28.H1_H1 ;  /* 0x3000001cff1c7230 */ /* 0x000fe20000004100 */
[----:B------:R-:W-:Y:S02]  /*4250*/  ISETP.GE.AND.EX P4, PT, R43, c[0x0][0x1e4], PT, P0 ;  /* 0x000079002b007a0c */ /* 0x000fe40003f86300 */
[----:B------:R-:W-:-:S02]  /*4260*/  ISETP.GE.U32.AND P0, PT, R38, c[0x0][0x1e0], PT ;  /* 0x0000780026007a0c */ /* 0x000fc40003f06070 */
[----:B------:R-:W-:Y:S01]  /*4270*/  ISETP.GT.U32.OR P4, PT, R0, 0x27f, P4 ;  /* 0x0000027f0000780c */ /* 0x000fe20002784470 */
[----:B--2---:R-:W0:Y:S02]  /*4280*/  LDS.64 R12, [0xc0] ;  /* 0x0000c000ff0c7984 */ /* 0x004e240000000a00 */
[----:B0-----:R-:W-:Y:S01]  /*4290*/  FMUL.FTZ R3, R12, c[0x0][0x20c] ;  /* 0x000083000c037a20 */ /* 0x001fe20000410000 */
[--C-:B------:R-:W-:Y:S01]  /*42a0*/  HADD2.F32 R12, -RZ, R33.reuse.H0_H0 ;  /* 0x20000021ff0c7230 */ /* 0x100fe20000004100 */
[----:B------:R-:W-:Y:S01]  /*42b0*/  FMUL.FTZ R16, R13, c[0x0][0x20c] ;  /* 0x000083000d107a20 */ /* 0x000fe20000410000 */
[----:B------:R-:W-:Y:S02]  /*42c0*/  HADD2.F32 R33, -RZ, R33.H1_H1 ;  /* 0x30000021ff217230 */ /* 0x000fe40000004100 */
[--C-:B------:R-:W-:Y:S01]  /*42d0*/  HADD2.F32 R13, -RZ, R32.reuse.H0_H0 ;  /* 0x20000020ff0d7230 */ /* 0x100fe20000004100 */
[----:B------:R-:W-:Y:S01]  /*42e0*/  FADD.FTZ R12, R12, -UR17 ;  /* 0x800000110c0c7e21 */ /* 0x000fe20008010000 */
[----:B------:R-:W-:Y:S01]  /*42f0*/  HADD2.F32 R32, -RZ, R32.H1_H1 ;  /* 0x30000020ff207230 */ /* 0x000fe20000004100 */
        /* <DEDUP_REMOVED lines=22> */
.L_x_580:
        /* <DEDUP_REMOVED lines=15> */
[----:B------:R-:W-:Y:S02]  /*4550*/  F2FP.PACK_AB R13, R18, R19 ;  /* 0x00000013120d723e */ /* 0x000fe400000000ff */
[----:B------:R-:W-:-:S05]  /*4560*/  LEA.HI.X R15, R12, c[0x0][0x164], R21, 0x1, P5 ;  /* 0x000059000c0f7a11 */ /* 0x000fca00028f0c15 */
[----:B------:R0:W-:Y:S02]  /*4570*/  STG.E [R14.64], R13 ;  /* 0x0000000d0e007986 */ /* 0x0001e4000c10190e */
.L_x_582:
[----:B------:R-:W-:Y:S05]  /*4580*/  BSYNC B0 ;  /* 0x0000000000007941 */ /* 0x000fea0003800000 */
.L_x_581:
[----:B0-----:R-:W-:Y:S01]  /*4590*/  FADD.FTZ R13, R17, -UR17 ;  /* 0x80000011110d7e21 */ /* 0x001fe20008010000 */
[--C-:B------:R-:W-:Y:S01]  /*45a0*/  HADD2.F32 R17, -RZ, R31.reuse.H0_H0 ;  /* 0x2000001fff117230 */ /* 0x100fe20000004100 */
        /* <DEDUP_REMOVED lines=23> */
.L_x_583:
        /* <DEDUP_REMOVED lines=15> */
[----:B------:R-:W-:Y:S02]  /*4810*/  F2FP.PACK_AB R17, R17, R18 ;  /* 0x000000121111723e */ /* 0x000fe400000000ff */
[----:B------:R-:W-:-:S05]  /*4820*/  LEA.HI.X R15, R12, c[0x0][0x164], R43, 0x1, P4 ;  /* 0x000059000c0f7a11 */ /* 0x000fca00020f0c2b */
[----:B------:R0:W-:Y:S04]  /*4830*/  STG.E [R14.64], R17 ;  /* 0x000000110e007986 */ /* 0x0001e8000c10190e */
.L_x_585:
[----:B------:R-:W-:Y:S05]  /*4840*/  BSYNC B0 ;  /* 0x0000000000007941 */ /* 0x000fea0003800000 */
.L_x_584:
[--C-:B------:R-:W-:Y:S01]  /*4850*/  HADD2.F32 R12, -RZ, R26.reuse.H0_H0 ;  /* 0x2000001aff0c7230 */ /* 0x100fe20000004100 */
[----:B------:R-:W-:Y:S01]  /*4860*/  ISETP.GE.AND.EX P2, PT, R42, c[0x0][0x1e4], PT, P2 ;  /* 0x000079002a007a0c */ /* 0x000fe20003f46320 */
[----:B------:R-:W-:Y:S01]  /*4870*/  HADD2.F32 R26, -RZ, R26.H1_H1 ;  /* 0x3000001aff1a7230 */ /* 0x000fe20000004100 */
[----:B------:R-:W-:Y:S01]  /*4880*/  ISETP.GE.AND.EX P0, PT, R41, c[0x0][0x1e4], PT, P0 ;  /* 0x0000790029007a0c */ /* 0x000fe20003f06300 */
[--C-:B------:R-:W-:Y:S01]  /*4890*/  HADD2.F32 R13, -RZ, R30.reuse.H0_H0 ;  /* 0x2000001eff0d7230 */ /* 0x100fe20000004100 */
[----:B------:R-:W-:Y:S01]  /*48a0*/  FADD.FTZ R12, R12, -UR17 ;  /* 0x800000110c0c7e21 */ /* 0x000fe20008010000 */
[--C-:B0-----:R-:W-:Y:S01]  /*48b0*/  HADD2.F32 R17, -RZ, R27.reuse.H0_H0 ;  /* 0x2000001bff117230 */ /* 0x101fe20000004100 */
[----:B------:R-:W-:Y:S01]  /*48c0*/  FADD.FTZ R26, R26, -UR17 ;  /* 0x800000111a1a7e21 */ /* 0x000fe20008010000 */
[----:B------:R-:W-:Y:S01]  /*48d0*/  ISETP.GT.U32.OR P2, PT, R0, 0x27f, P2 ;  /* 0x0000027f0000780c */ /* 0x000fe20001744470 */
[----:B------:R-:W-:Y:S01]  /*48e0*/  FMUL.FTZ R15, R12, UR8 ;  /* 0x000000080c0f7c20 */ /* 0x000fe20008410000 */
[----:B------:R-:W-:Y:S01]  /*48f0*/  ISETP.GT.U32.OR P0, PT, R0, 0x27f, P0 ;  /* 0x0000027f0000780c */ /* 0x000fe20000704470 */
[----:B------:R-:W-:Y:S01]  /*4900*/  HADD2.F32 R30, -RZ, R30.H1_H1 ;  /* 0x3000001eff1e7230 */ /* 0x000fe20000004100 */
[----:B------:R-:W-:Y:S01]  /*4910*/  FMUL.FTZ R12, R26, UR8 ;  /* 0x000000081a0c7c20 */ /* 0x000fe20008410000 */
[----:B------:R-:W-:Y:S01]  /*4920*/  HADD2.F32 R27, -RZ, R27.H1_H1 ;  /* 0x3000001bff1b7230 */ /* 0x000fe20000004100 */
[----:B------:R-:W-:Y:S06]  /*4930*/  @!P3 BRA `(.L_x_586) ;  /* 0x000001200000b947 */ /* 0x000fec0003800000 */
        /* <DEDUP_REMOVED lines=18> */
.L_x_586:
        /* <DEDUP_REMOVED lines=15> */
[----:B------:R-:W-:Y:S02]  /*4b50*/  F2FP.PACK_AB R13, R18, R19 ;  /* 0x00000013120d723e */ /* 0x000fe400000000ff */
[----:B------:R-:W-:-:S05]  /*4b60*/  LEA.HI.X R15, R12, c[0x0][0x164], R21, 0x1, P2 ;  /* 0x000059000c0f7a11 */ /* 0x000fca00010f0c15 */
[----:B------:R0:W-:Y:S04]  /*4b70*/  STG.E [R14.64], R13 ;  /* 0x0000000d0e007986 */ /* 0x0001e8000c10190e */
.L_x_588:
[----:B------:R-:W-:Y:S05]  /*4b80*/  BSYNC B0 ;  /* 0x0000000000007941 */ /* 0x000fea0003800000 */
.L_x_587:
        /* <DEDUP_REMOVED lines=25> */
.L_x_589:
        /* <DEDUP_REMOVED lines=17> */
.L_x_591:
[----:B------:R-:W-:Y:S05]  /*4e30*/  BSYNC B0 ;  /* 0x0000000000007941 */ /* 0x000fea0003800000 */
.L_x_590:
[----:B------:R-:W-:Y:S01]  /*4e40*/  ULDC UR4, c[0x0][0x10] ;  /* 0x0000040000047ab9 */ /* 0x000fe20000000800 */
[----:B------:R-:W-:Y:S01]  /*4e50*/  IADD3 R34, R34, 0x1, RZ ;  /* 0x0000000122227810 */ /* 0x000fe20007ffe0ff */
[----:B------:R-:W-:-:S04]  /*4e60*/  UIADD3 UR7, UR7, UR4, URZ ;  /* 0x0000000407077290 */ /* 0x000fc8000fffe03f */
[----:B------:R-:W-:-:S06]  /*4e70*/  UISETP.GE.AND UP0, UPT, UR7, UR6, UPT ;  /* 0x000000060700728c */ /* 0x000fcc000bf06270 */
[----:B------:R-:W-:-:S13]  /*4e80*/  PLOP3.LUT P0, PT, PT, PT, UP0, 0x80, 0x0 ;  /* 0x000000000000781c */ /* 0x000fda0003f0f008 */
[----:B------:R-:W-:Y:S01]  /*4e90*/  @P0 CALL.REL.NOINC `(.L_x_557) ;  /* 0x0000001000000944 */ /* 0x000fe20003c00000 */
[----:B------:R-:W-:Y:S05]  /*4ea0*/  BRA `(.L_x_592) ;  /* 0xffffb40000007947 */ /* 0x000fea000383ffff */
.L_x_557:
        /* <DEDUP_REMOVED lines=18> */
.L_x_594:
[----:B------:R-:W-:Y:S05]  /*4fd0*/  BSYNC B0 ;  /* 0x0000000000007941 */ /* 0x000fea0003800000 */
.L_x_593:
[----:B------:R-:W1:Y:S01]  /*4fe0*/  S2UR UR4, SR_CTAID.X ;  /* 0x00000000000479c3 */ /* 0x000e620000002500 */
[----:B------:R-:W-:Y:S02]  /*4ff0*/  IADD3 R8, R7, -0x1, RZ ;  /* 0xffffffff07087810 */ /* 0x000fe40007ffe0ff */
[----:B0-----:R-:W-:-:S05]  /*5000*/  IADD3 R3, R6, -0x1, RZ ;  /* 0xffffffff06037810 */ /* 0x001fca0007ffe0ff */
        /* <DEDUP_REMOVED lines=8> */
.L_x_596:
[----:B------:R-:W2:Y:S01]  /*5090*/  LDG.E.STRONG.GPU R6, [R4.64] ;  /* 0x0000000e04067981 */ /* 0x000ea2000c1ef900 */
[----:B------:R-:W-:Y:S01]  /*50a0*/  YIELD ;  /* 0x0000000000007946 */ /* 0x000fe20003800000 */
[----:B--2---:R-:W-:Y:S01]  /*50b0*/  ISETP.NE.AND P0, PT, R6, R3, PT ;  /* 0x000000030600720c */ /* 0x004fe20003f05270 */
[----:B------:R-:W-:-:S12]  /*50c0*/  CCTL.IVALL ;  /* 0x00000000ff00798f */ /* 0x000fd80002000000 */
[----:B------:R-:W-:Y:S05]  /*50d0*/  @P0 BRA `(.L_x_596) ;  /* 0xffffffb000000947 */ /* 0x000fea000383ffff */
.L_x_595:
        /* <DEDUP_REMOVED lines=25> */
.L_x_597:
        /* <DEDUP_REMOVED lines=23> */
.L_x_598:
        /* <DEDUP_REMOVED lines=10> */
.L_x_2329:


//--------------------- .text._Z35group_norm_nhwc_bwd_one_pass_kernelI11Fp16IOFp32WLi512ELi20ELi640EEv26Group_norm_nhwc_bwd_params --------------------------
	.section	.text._Z35group_norm_nhwc_bwd_one_pass_kernelI11Fp16IOFp32WLi512ELi20ELi640EEv26Group_norm_nhwc_bwd_params,"ax",@progbits
	.sectioninfo	@"SHI_REGISTERS=96"
	.align	128
        .global         _Z35group_norm_nhwc_bwd_one_pass_kernelI11Fp16IOFp32WLi512ELi20ELi640EEv26Group_norm_nhwc_bwd_params
        .type           _Z35group_norm_nhwc_bwd_one_pass_kernelI11Fp16IOFp32WLi512ELi20ELi640EEv26Group_norm_nhwc_bwd_params,@function
        .size           _Z35group_norm_nhwc_bwd_one_pass_kernelI11Fp16IOFp32WLi512ELi20ELi640EEv26Group_norm_nhwc_bwd_params,(.L_x_2330 - _Z35group_norm_nhwc_bwd_one_pass_kernelI11Fp16IOFp32WLi512ELi20ELi640EEv26Group_norm_nhwc_bwd_params)
        .other          _Z35group_norm_nhwc_bwd_one_pass_kernelI11Fp16IOFp32WLi512ELi20ELi640EEv26Group_norm_nhwc_bwd_params,@"STO_CUDA_ENTRY STV_DEFAULT"
_Z35group_norm_nhwc_bwd_one_pass_kernelI11Fp16IOFp32WLi512ELi20ELi640EEv26Group_norm_nhwc_bwd_params:
.text._Z35group_norm_nhwc_bwd_one_pass_kernelI11Fp16IOFp32WLi512ELi20ELi640EEv26Group_norm_nhwc_bwd_params:
        /* <DEDUP_REMOVED lines=47> */
.L_x_650:
        /* <DEDUP_REMOVED lines=208> */
.L_x_601:
[----:B0-----:R-:W-:Y:S05]  /*0ff0*/  BSYNC B0 ;  /* 0x0000000000007941 */ /* 0x001fea0003800000 */
.L_x_600:
[----:B------:R-:W-:Y:S01]  /*1000*/  ISETP.NE.AND P5, PT, RZ, UR9, PT ;  /* 0x00000009ff007c0c */ /* 0x000fe2000bfa5270 */
[--C-:B-----5:R-:W-:Y:S02]  /*1010*/  HADD2.F32 R19, -RZ, R66.reuse.H0_H0 ;  /* 0x20000042ff137230 */ /* 0x120fe40000004100 */
[----:B------:R-:W-:Y:S02]  /*1020*/  HADD2.F32 R21, -RZ, R66.H1_H1 ;  /* 0x30000042ff157230 */ /* 0x000fe40000004100 */
[----:B------:R-:W-:Y:S01]  /*1030*/  HADD2.F32 R23, -RZ, R67.H0_H0 ;  /* 0x20000043ff177230 */ /* 0x000fe20000004100 */
[C---:B------:R-:W-:Y:S01]  /*1040*/  FADD.FTZ R18, -R12.reuse, R19 ;  /* 0x000000130c127221 */ /* 0x040fe20000010100 */
[--C-:B------:R-:W-:Y:S01]  /*1050*/  HADD2.F32 R35, -RZ, R65.reuse.H0_H0 ;  /* 0x20000041ff237230 */ /* 0x100fe20000004100 */
[C---:B------:R-:W-:Y:S01]  /*1060*/  FADD.FTZ R30, -R12.reuse, R21 ;  /* 0x000000150c1e7221 */ /* 0x040fe20000010100 */
[----:B------:R-:W-:Y:S01]  /*1070*/  HADD2.F32 R34, -RZ, R65.H1_H1 ;  /* 0x30000041ff227230 */ /* 0x000fe20000004100 */
[----:B------:R-:W-:Y:S01]  /*1080*/  FADD.FTZ R28, -R12, R23 ;  /* 0x000000170c1c7221 */ /* 0x000fe20000010100 */
[----:B------:R-:W-:Y:S01]  /*1090*/  HADD2.F32 R29, -RZ, R67.H1_H1 ;  /* 0x30000043ff1d7230 */ /* 0x000fe20000004100 */
[-C--:B-1----:R-:W-:Y:S01]  /*10a0*/  FMUL.FTZ R31, R18, R13.reuse ;  /* 0x0000000d121f7220 */ /* 0x082fe20000410000 */
[--C-:B------:R-:W-:Y:S01]  /*10b0*/  HADD2.F32 R33, -RZ, R64.reuse.H0_H0 ;  /* 0x20000040ff217230 */ /* 0x100fe20000004100 */
[----:B------:R-:W-:Y:S01]  /*10c0*/  FMUL.FTZ R30, R30, R13 ;  /* 0x0000000d1e1e7220 */ /* 0x000fe20000410000 */
        /* <DEDUP_REMOVED lines=20> */
.L_x_602:
        /* <DEDUP_REMOVED lines=26> */
.L_x_603:
[----:B------:R-:W-:Y:S01]  /*13b0*/  FFMA.FTZ R19, R30, R20, R19 ;  /* 0x000000141e137223 */ /* 0x000fe20000010013 */
[--C-:B------:R-:W-:Y:S01]  /*13c0*/  HADD2.F32 R23, -RZ, R62.reuse.H0_H0 ;  /* 0x2000003eff177230 */ /* 0x100fe20000004100 */
[----:B------:R-:W-:Y:S01]  /*13d0*/  FMUL.FTZ R18, R33, R14 ;  /* 0x0000000e21127220 */ /* 0x000fe20000410000 */
[----:B------:R-:W-:Y:S01]  /*13e0*/  HADD2.F32 R25, -RZ, R62.H1_H1 ;  /* 0x3000003eff197230 */ /* 0x000fe20000004100 */
[----:B------:R-:W-:Y:S01]  /*13f0*/  FADD.FTZ R21, R20, R21 ;  /* 0x0000001514157221 */ /* 0x000fe20000010000 */
[--C-:B------:R-:W-:Y:S01]  /*1400*/  HADD2.F32 R27, -RZ, R61.reuse.H0_H0 ;  /* 0x2000003dff1b7230 */ /* 0x100fe20000004100 */
[----:B------:R-:W-:Y:S01]  /*1410*/  FFMA.FTZ R19, R29, R18, R19 ;  /* 0x000000121d137223 */ /* 0x000fe20000010013 */
[----:B------:R-:W-:Y:S01]  /*1420*/  HADD2.F32 R26, -RZ, R61.H1_H1 ;  /* 0x3000003dff1a7230 */ /* 0x000fe20000004100 */
[----:B------:R-:W-:-:S02]  /*1430*/  FADD.FTZ R21, R21, R18 ;  /* 0x0000001215157221 */ /* 0x000fc40000010000 */
[----:B------:R-:W-:Y:S02]  /*1440*/  FMUL.FTZ R18, R32, R15 ;  /* 0x0000000f20127220 */ /* 0x000fe40000410000 */
[----:B------:R-:W-:Y:S02]  /*1450*/  FADD.FTZ R24, -R12, R25 ;  /* 0x000000190c187221 */ /* 0x000fe40000010100 */
[----:B------:R-:W-:Y:S02]  /*1460*/  FFMA.FTZ R40, R28, R18, R19 ;  /* 0x000000121c287223 */ /* 0x000fe40000010013 */
[----:B------:R-:W-:Y:S02]  /*1470*/  FADD.FTZ R41, R18, R21 ;  /* 0x0000001512297221 */ /* 0x000fe40000010000 */
        /* <DEDUP_REMOVED lines=22> */
.L_x_604:
[--C-:B------:R-:W-:Y:S01]  /*15e0*/  HADD2.F32 R21, -RZ, R63.reuse.H0_H0 ;  /* 0x2000003fff157230 */ /* 0x100fe20000004100 */
[----:B------:R-:W-:Y:S01]  /*15f0*/  FMUL.FTZ R18, R27, R14 ;  /* 0x0000000e1b127220 */ /* 0x000fe20000410000 */
[----:B------:R-:W-:Y:S02]  /*1600*/  HADD2.F32 R37, -RZ, R63.H1_H1 ;  /* 0x3000003fff257230 */ /* 0x000fe40000004100 */
[--C-:B------:R-:W-:Y:S01]  /*1610*/  HADD2.F32 R23, -RZ, R60.reuse.H0_H0 ;  /* 0x2000003cff177230 */ /* 0x100fe20000004100 */
[C---:B------:R-:W-:Y:S01]  /*1620*/  FADD.FTZ R20, -R12.reuse, R21 ;  /* 0x000000150c147221 */ /* 0x040fe20000010100 */
[----:B------:R-:W-:Y:S01]  /*1630*/  HADD2.F32 R22, -RZ, R60.H1_H1 ;  /* 0x3000003cff167230 */ /* 0x000fe20000004100 */
[----:B------:R-:W-:Y:S02]  /*1640*/  FADD.FTZ R36, -R12, R37 ;  /* 0x000000250c247221 */ /* 0x000fe40000010100 */
[----:B------:R-:W-:-:S02]  /*1650*/  FFMA.FTZ R19, R25, R18, R40 ;  /* 0x0000001219137223 */ /* 0x000fc40000010028 */
[----:B------:R-:W-:Y:S02]  /*1660*/  FMUL.FTZ R21, R20, R13 ;  /* 0x0000000d14157220 */ /* 0x000fe40000410000 */
[----:B------:R-:W-:Y:S02]  /*1670*/  FADD.FTZ R18, R41, R18 ;  /* 0x0000001229127221 */ /* 0x000fe40000010000 */
[----:B------:R-:W-:Y:S02]  /*1680*/  FMUL.FTZ R37, R26, R15 ;  /* 0x0000000f1a257220 */ /* 0x000fe40000410000 */
[----:B------:R-:W-:Y:S01]  /*1690*/  FMUL.FTZ R20, R36, R13 ;  /* 0x0000000d24147220 */ /* 0x000fe20000410000 */
        /* <DEDUP_REMOVED lines=19> */
.L_x_605:
[----:B------:R-:W-:Y:S01]  /*17d0*/  FFMA.FTZ R19, R24, R37, R19 ;  /* 0x0000002518137223 */ /* 0x000fe20000010013 */
[--C-:B------:R-:W-:Y:S01]  /*17e0*/  HADD2.F32 R39, -RZ, R58.reuse.H0_H0 ;  /* 0x2000003aff277230 */ /* 0x100fe20000004100 */
[----:B------:R-:W-:Y:S01]  /*17f0*/  FMUL.FTZ R36, R23, R14 ;  /* 0x0000000e17247220 */ /* 0x000fe20000410000 */
[----:B------:R-:W-:Y:S01]  /*1800*/  HADD2.F32 R41, -RZ, R58.H1_H1 ;  /* 0x3000003aff297230 */ /* 0x000fe20000004100 */
[----:B------:R-:W-:Y:S01]  /*1810*/  FADD.FTZ R37, R37, R18 ;  /* 0x0000001225257221 */ /* 0x000fe20000010000 */
[----:B------:R-:W-:Y:S01]  /*1820*/  HADD2.F32 R38, -RZ, R57.H1_H1 ;  /* 0x30000039ff267230 */ /* 0x000fe20000004100 */
[----:B------:R-:W-:Y:S02]  /*1830*/  FFMA.FTZ R19, R21, R36, R19 ;  /* 0x0000002415137223 */ /* 0x000fe40000010013 */
[----:B------:R-:W-:-:S02]  /*1840*/  FADD.FTZ R37, R37, R36 ;  /* 0x0000002425257221 */ /* 0x000fc40000010000 */
[----:B------:R-:W-:Y:S02]  /*1850*/  FMUL.FTZ R36, R22, R15 ;  /* 0x0000000f16247220 */ /* 0x000fe40000410000 */
[----:B------:R-:W-:Y:S02]  /*1860*/  FADD.FTZ R40, -R12, R41 ;  /* 0x000000290c287221 */ /* 0x000fe40000010100 */
[----:B------:R-:W-:Y:S02]  /*1870*/  FFMA.FTZ R18, R20, R36, R19 ;  /* 0x0000002414127223 */ /* 0x000fe40000010013 */
[----:B------:R-:W-:Y:S02]  /*1880*/  FADD.FTZ R19, R36, R37 ;  /* 0x0000002524137221 */ /* 0x000fe40000010000 */
[----:B------:R-:W-:Y:S01]  /*1890*/  FADD.FTZ R36, -R12, R39 ;  /* 0x000000270c247221 */ /* 0x000fe20000010100 */
[----:B------:R-:W-:-:S03]  /*18a0*/  HADD2.F32 R39, -RZ, R57.H0_H0 ;  /* 0x20000039ff277230 */ /* 0x000fc60000004100 */
        /* <DEDUP_REMOVED lines=21> */
.L_x_606:
[----:B------:R-:W-:Y:S01]  /*1a00*/  FMUL.FTZ R40, R39, R14 ;  /* 0x0000000e27287220 */ /* 0x000fe20000410000 */
[--C-:B------:R-:W-:Y:S02]  /*1a10*/  HADD2.F32 R41, -RZ, R59.reuse.H0_H0 ;  /* 0x2000003bff297230 */ /* 0x100fe40000004100 */
[----:B------:R-:W-:Y:S01]  /*1a20*/  HADD2.F32 R47, -RZ, R59.H1_H1 ;  /* 0x3000003bff2f7230 */ /* 0x000fe20000004100 */
[----:B------:R-:W-:Y:S01]  /*1a30*/  FFMA.FTZ R45, R37, R40, R18 ;  /* 0x00000028252d7223 */ /* 0x000fe20000010012 */
[----:B------:R-:W-:Y:S01]  /*1a40*/  HADD2.F32 R43, -RZ, R56.H0_H0 ;  /* 0x20000038ff2b7230 */ /* 0x000fe20000004100 */
[C---:B------:R-:W-:Y:S02]  /*1a50*/  FADD.FTZ R18, -R12.reuse, R41 ;  /* 0x000000290c127221 */ /* 0x040fe40000010100 */
[----:B------:R-:W-:-:S02]  /*1a60*/  FADD.FTZ R42, -R12, R47 ;  /* 0x0000002f0c2a7221 */ /* 0x000fc40000010100 */
[----:B------:R-:W-:Y:S01]  /*1a70*/  FADD.FTZ R19, R19, R40 ;  /* 0x0000002813137221 */ /* 0x000fe20000010000 */
[----:B------:R-:W-:Y:S01]  /*1a80*/  HADD2.F32 R40, -RZ, R56.H1_H1 ;  /* 0x30000038ff287230 */ /* 0x000fe20000004100 */
[----:B------:R-:W-:Y:S02]  /*1a90*/  FMUL.FTZ R41, R18, R13 ;  /* 0x0000000d12297220 */ /* 0x000fe40000410000 */
        /* <DEDUP_REMOVED lines=21> */
.L_x_607:
[----:B------:R-:W-:Y:S01]  /*1bf0*/  FFMA.FTZ R45, R36, R18, R45 ;  /* 0x00000012242d7223 */ /* 0x000fe2000001002d */
[--C-:B------:R-:W-:Y:S01]  /*1c00*/  HADD2.F32 R83, -RZ, R54.reuse.H1_H1 ;  /* 0x30000036ff537230 */ /* 0x100fe20000004100 */
[----:B------:R-:W-:Y:S01]  /*1c10*/  FMUL.FTZ R44, R43, R14 ;  /* 0x0000000e2b2c7220 */ /* 0x000fe20000410000 */
[----:B------:R-:W-:Y:S01]  /*1c20*/  HADD2.F32 R46, -RZ, R53.H1_H1 ;  /* 0x30000035ff2e7230 */ /* 0x000fe20000004100 */
[----:B------:R-:W-:Y:S02]  /*1c30*/  FADD.FTZ R47, R18, R19 ;  /* 0x00000013122f7221 */ /* 0x000fe40000010000 */
[----:B------:R-:W-:Y:S02]  /*1c40*/  FFMA.FTZ R19, R41, R44, R45 ;  /* 0x0000002c29137223 */ /* 0x000fe4000001002d */
[----:B------:R-:W-:Y:S01]  /*1c50*/  FADD.FTZ R45, R47, R44 ;  /* 0x0000002c2f2d7221 */ /* 0x000fe20000010000 */
[----:B------:R-:W-:Y:S01]  /*1c60*/  HADD2.F32 R47, -RZ, R54.H0_H0 ;  /* 0x20000036ff2f7230 */ /* 0x000fe20000004100 */
[----:B------:R-:W-:-:S02]  /*1c70*/  FMUL.FTZ R44, R40, R15 ;  /* 0x0000000f282c7220 */ /* 0x000fc40000410000 */
        /* <DEDUP_REMOVED lines=26> */
.L_x_608:
[----:B------:R-:W-:Y:S01]  /*1e20*/  FMUL.FTZ R80, R47, R14 ;  /* 0x0000000e2f507220 */ /* 0x000fe20000410000 */
[----:B------:R-:W-:-:S03]  /*1e30*/  HADD2.F32 R89, -RZ, R55.H1_H1 ;  /* 0x30000037ff597230 */ /* 0x000fc60000004100 */
[----:B------:R-:W-:Y:S02]  /*1e40*/  FFMA.FTZ R83, R45, R80, R18 ;  /* 0x000000502d537223 */ /* 0x000fe40000010012 */
[----:B------:R-:W-:Y:S02]  /*1e50*/  FADD.FTZ R80, R19, R80 ;  /* 0x0000005013507221 */ /* 0x000fe40000010000 */
[----:B------:R-:W-:Y:S02]  /*1e60*/  FMUL.FTZ R19, R46, R15 ;  /* 0x0000000f2e137220 */ /* 0x000fe40000410000 */
[----:B------:R-:W-:Y:S02]  /*1e70*/  FADD.FTZ R82, -R12, R89 ;  /* 0x000000590c527221 */ /* 0x000fe40000010100 */
[----:B------:R-:W-:Y:S01]  /*1e80*/  FFMA.FTZ R18, R44, R19, R83 ;  /* 0x000000132c127223 */ /* 0x000fe20000010053 */
[----:B------:R-:W-:Y:S01]  /*1e90*/  HADD2.F32 R83, -RZ, R55.H0_H0 ;  /* 0x20000037ff537230 */ /* 0x000fe20000004100 */
[----:B------:R-:W-:-:S04]  /*1ea0*/  FADD.FTZ R19, R19, R80 ;  /* 0x0000005013137221 */ /* 0x000fc80000010000 */
[----:B------:R-:W-:Y:S01]  /*1eb0*/  FADD.FTZ R80, -R12, R83 ;  /* 0x000000530c507221 */ /* 0x000fe20000010100 */
[----:B------:R-:W-:-:S03]  /*1ec0*/  HADD2.F32 R83, -RZ, R52.H0_H0 ;  /* 0x20000034ff537230 */ /* 0x000fc60000004100 */
[-C--:B------:R-:W-:Y:S02]  /*1ed0*/  FMUL.FTZ R89, R80, R13.reuse ;  /* 0x0000000d50597220 */ /* 0x080fe40000410000 */
[----:B------:R-:W-:Y:S01]  /*1ee0*/  FMUL.FTZ R80, R82, R13 ;  /* 0x0000000d52507220 */ /* 0x000fe20000410000 */
        /* <DEDUP_REMOVED lines=20> */
.L_x_609:
        /* <DEDUP_REMOVED lines=121> */
.L_x_611:
[----:B------:R-:W-:Y:S05]  /*27c0*/  BSYNC B0 ;  /* 0x0000000000007941 */ /* 0x000fea0003800000 */
.L_x_610:
        /* <DEDUP_REMOVED lines=320> */
.L_x_613:
[----:B------:R-:W-:Y:S05]  /*3bd0*/  BSYNC B0 ;  /* 0x0000000000007941 */ /* 0x000fea0003800000 */
.L_x_612:
        /* <DEDUP_REMOVED lines=16> */
.L_x_615:
[----:B------:R-:W-:Y:S05]  /*3ce0*/  BSYNC B0 ;  /* 0x0000000000007941 */ /* 0x000fea0003800000 */
.L_x_614:
        /* <DEDUP_REMOVED lines=28> */
.L_x_618:
[----:B------:R-:W2:Y:S01]  /*3eb0*/  LDG.E.STRONG.GPU R22, [R20.64] ;  /* 0x0000000614167981 */ /* 0x000ea2000c1ef900 */
[----:B------:R-:W-:Y:S01]  /*3ec0*/  YIELD ;  /* 0x0000000000007946 */ /* 0x000fe20003800000 */
[----:B--2---:R-:W-:Y:S01]  /*3ed0*/  ISETP.NE.AND P0, PT, R22, R25, PT ;  /* 0x000000191600720c */ /* 0x004fe20003f05270 */
[----:B------:R-:W-:-:S12]  /*3ee0*/  CCTL.IVALL ;  /* 0x00000000ff00798f */ /* 0x000fd80002000000 */
[----:B------:R-:W-:Y:S05]  /*3ef0*/  @P0 BRA `(.L_x_618) ;  /* 0xffffffb000000947 */ /* 0x000fea000383ffff */
.L_x_617:
        /* <DEDUP_REMOVED lines=17> */
.L_x_622:
        /* <DEDUP_REMOVED lines=115> */
.L_x_621:
        /* <DEDUP_REMOVED lines=61> */
.L_x_623:
[----:B------:R-:W-:-:S13]  /*4b10*/  ISETP.NE.OR P0, PT, R29, RZ, P0 ;  /* 0x000000ff1d00720c */ /* 0x000fda0000705670 */
[----:B------:R-:W-:Y:S05]  /*4b20*/  @!P0 BRA `(.L_x_619) ;  /* 0x000001f000008947 */ /* 0x000fea0003800000 */
.L_x_620:
        /* <DEDUP_REMOVED lines=31> */
.L_x_619:
        /* <DEDUP_REMOVED lines=12> */
.L_x_625:
[----:B------:R-:W-:Y:S05]  /*4de0*/  BSYNC B0 ;  /* 0x0000000000007941 */ /* 0x000fea0003800000 */
.L_x_624:
        /* <DEDUP_REMOVED lines=16> */
.L_x_616:
[----:B------:R2:W-:Y:S01]  /*4ef0*/  @!P2 STS.64 [0xc0], R18 ;  /* 0x0000c012ff00a388 */ /* 0x0005e20000000a00 */
[----:B-1----:R-:W-:-:S03]  /*4f00*/  HADD2.F32 R25, -RZ, R66.H0_H0 ;  /* 0x20000042ff197230 */ /* 0x002fc60000004100 */
[----:B------:R-:W-:Y:S01]  /*4f10*/  BAR.SYNC.DEFER_BLOCKING 0x0 ;  /* 0x0000000000007b1d */ /* 0x000fe20000010000 */
[----:B------:R-:W-:Y:S01]  /*4f20*/  HADD2.F32 R27, -RZ, R66.H1_H1 ;  /* 0x30000042ff1b7230 */ /* 0x000fe20000004100 */
[----:B------:R-:W-:Y:S02]  /*4f30*/  ISETP.GE.U32.AND P0, PT, R75, c[0x0][0x1e0], PT ;  /* 0x000078004b007a0c */ /* 0x000fe40003f06070 */
[----:B------:R-:W-:Y:S02]  /*4f40*/  ISETP.GE.U32.AND P2, PT, R74, c[0x0][0x1e0], PT ;  /* 0x000078004a007a0c */ /* 0x000fe40003f46070 */
[----:B------:R-:W-:Y:S01]  /*4f50*/  FADD.FTZ R24, -R12, R27 ;  /* 0x0000001b0c187221 */ /* 0x000fe20000010100 */
[----:B------:R-:W-:Y:S01]  /*4f60*/  ISETP.GE.AND.EX P0, PT, R48, c[0x0][0x1e4], PT, P0 ;  /* 0x0000790030007a0c */ /* 0x000fe20003f06300 */
[--C-:B0-2---:R-:W-:Y:S02]  /*4f70*/  HADD2.F32 R19, -RZ, R65.reuse.H0_H0 ;  /* 0x20000041ff137230 */ /* 0x105fe40000004100 */
[----:B------:R-:W-:Y:S01]  /*4f80*/  HADD2.F32 R18, -RZ, R65.H1_H1 ;  /* 0x30000041ff127230 */ /* 0x000fe20000004100 */
[----:B------:R-:W-:Y:S01]  /*4f90*/  FMUL.FTZ R32, R24, R13 ;  /* 0x0000000d18207220 */ /* 0x000fe20000410000 */
[----:B------:R-:W0:Y:S02]  /*4fa0*/  LDS.64 R20, [0xc0] ;  /* 0x0000c000ff147984 */ /* 0x000e240000000a00 */
[----:B0-----:R-:W-:-:S02]  /*4fb0*/  FMUL.FTZ R22, R20, c[0x0][0x20c] ;  /* 0x0000830014167a20 */ /* 0x001fc40000410000 */
[----:B------:R-:W-:Y:S02]  /*4fc0*/  FADD.FTZ R20, -R12, R25 ;  /* 0x000000190c147221 */ /* 0x000fe40000010100 */
[----:B------:R-:W-:Y:S02]  /*4fd0*/  FMUL.FTZ R23, R21, c[0x0][0x20c] ;  /* 0x0000830015177a20 */ /* 0x000fe40000410000 */
        /* <DEDUP_REMOVED lines=20> */
.L_x_626:
        /* <DEDUP_REMOVED lines=15> */
[----:B------:R-:W-:Y:S02]  /*5210*/  F2FP.PACK_AB R19, R24, R25 ;  /* 0x000000191813723e */ /* 0x000fe400000000ff */
[----:B------:R-:W-:-:S05]  /*5220*/  LEA.HI.X R21, R18, c[0x0][0x164], R21, 0x1, P3 ;  /* 0x0000590012157a11 */ /* 0x000fca00018f0c15 */
[----:B------:R0:W-:Y:S02]  /*5230*/  STG.E [R20.64], R19 ;  /* 0x0000001314007986 */ /* 0x0001e4000c101906 */
.L_x_628:
[----:B------:R-:W-:Y:S05]  /*5240*/  BSYNC B0 ;  /* 0x0000000000007941 */ /* 0x000fea0003800000 */
.L_x_627:
[--C-:B0-----:R-:W-:Y:S01]  /*5250*/  HADD2.F32 R21, -RZ, R67.reuse.H0_H0 ;  /* 0x20000043ff157230 */ /* 0x101fe20000004100 */
[----:B------:R-:W-:Y:S01]  /*5260*/  ISETP.GE.AND.EX P2, PT, R6, c[0x0][0x1e4], PT, P2 ;  /* 0x0000790006007a0c */ /* 0x000fe20003f46320 */
[----:B------:R-:W-:Y:S01]  /*5270*/  HADD2.F32 R67, -RZ, R67.H1_H1 ;  /* 0x30000043ff437230 */ /* 0x000fe20000004100 */
[----:B------:R-:W-:Y:S01]  /*5280*/  ISETP.GT.U32.OR P0, PT, R78, 0x27f, P0 ;  /* 0x0000027f4e00780c */ /* 0x000fe20000704470 */
[--C-:B------:R-:W-:Y:S01]  /*5290*/  HADD2.F32 R19, -RZ, R64.reuse.H0_H0 ;  /* 0x20000040ff137230 */ /* 0x100fe20000004100 */
[C---:B------:R-:W-:Y:S01]  /*52a0*/  FADD.FTZ R18, -R12.reuse, R21 ;  /* 0x000000150c127221 */ /* 0x040fe20000010100 */
[----:B------:R-:W-:Y:S01]  /*52b0*/  HADD2.F32 R64, -RZ, R64.H1_H1 ;  /* 0x30000040ff407230 */ /* 0x000fe20000004100 */
[----:B------:R-:W-:Y:S01]  /*52c0*/  FADD.FTZ R20, -R12, R67 ;  /* 0x000000430c147221 */ /* 0x000fe20000010100 */
[----:B------:R-:W-:Y:S01]  /*52d0*/  HADD2.F32 R35, -RZ, R62.H0_H0 ;  /* 0x2000003eff237230 */ /* 0x000fe20000004100 */
        /* <DEDUP_REMOVED lines=21> */
.L_x_629:
        /* <DEDUP_REMOVED lines=16> */
[----:B------:R-:W-:-:S05]  /*5530*/  F2FP.PACK_AB R19, R24, R25 ;  /* 0x000000191813723e */ /* 0x000fca00000000ff */
[----:B------:R0:W-:Y:S02]  /*5540*/  STG.E [R20.64], R19 ;  /* 0x0000001314007986 */ /* 0x0001e4000c101906 */
.L_x_631:
[----:B------:R-:W-:Y:S05]  /*5550*/  BSYNC B0 ;  /* 0x0000000000007941 */ /* 0x000fea0003800000 */
.L_x_630:
[----:B0-----:R-:W-:Y:S01]  /*5560*/  HADD2.F32 R21, -RZ, R62.H1_H1 ;  /* 0x3000003eff157230 */ /* 0x001fe20000004100 */
[----:B------:R-:W-:Y:S01]  /*5570*/  FADD.FTZ R20, -R12, R35 ;  /* 0x000000230c147221 */ /* 0x000fe20000010100 */
[----:B------:R-:W-:Y:S01]  /*5580*/  HADD2.F32 R25, -RZ, R63.H0_H0 ;  /* 0x2000003fff197230 */ /* 0x000fe20000004100 */
[----:B------:R-:W-:Y:S01]  /*5590*/  ISETP.GT.U32.OR P2, PT, R78, 0x27f, P2 ;  /* 0x0000027f4e00780c */ /* 0x000fe20001744470 */
[--C-:B------:R-:W-:Y:S01]  /*55a0*/  HADD2.F32 R19, -RZ, R61.reuse.H0_H0 ;  /* 0x2000003dff137230 */ /* 0x100fe20000004100 */
[----:B------:R-:W-:Y:S01]  /*55b0*/  FADD.FTZ R24, -R12, R21 ;  /* 0x000000150c187221 */ /* 0x000fe20000010100 */
[----:B------:R-:W-:Y:S01]  /*55c0*/  HADD2.F32 R18, -RZ, R61.H1_H1 ;  /* 0x3000003dff127230 */ /* 0x000fe20000004100 */
[-C--:B------:R-:W-:Y:S01]  /*55d0*/  FMUL.FTZ R33, R20, R13.reuse ;  /* 0x0000000d14217220 */ /* 0x080fe20000410000 */
[----:B------:R-:W-:Y:S01]  /*55e0*/  HADD2.F32 R63, -RZ, R63.H1_H1 ;  /* 0x3000003fff3f7230 */ /* 0x000fe20000004100 */
        /* <DEDUP_REMOVED lines=20> */
.L_x_632:
        /* <DEDUP_REMOVED lines=15> */
[----:B------:R-:W-:Y:S02]  /*5820*/  F2FP.PACK_AB R19, R6, R27 ;  /* 0x0000001b0613723e */ /* 0x000fe400000000ff */
[----:B------:R-:W-:-:S05]  /*5830*/  LEA.HI.X R21, R18, c[0x0][0x164], R21, 0x1, P0 ;  /* 0x0000590012157a11 */ /* 0x000fca00000f0c15 */
[----:B------:R0:W-:Y:S04]  /*5840*/  STG.E [R20.64], R19 ;  /* 0x0000001314007986 */ /* 0x0001e8000c101906 */
.L_x_634:
[----:B------:R-:W-:Y:S05]  /*5850*/  BSYNC B0 ;  /* 0x0000000000007941 */ /* 0x000fea0003800000 */
.L_x_633:
[----:B------:R-:W-:Y:S01]  /*5860*/  ISETP.GE.U32.AND P6, PT, R73, c[0x0][0x1e0], PT ;  /* 0x0000780049007a0c */ /* 0x000fe20003fc6070 */
[--C-:B0-----:R-:W-:Y:S01]  /*5870*/  HADD2.F32 R19, -RZ, R58.reuse.H0_H0 ;  /* 0x2000003aff137230 */ /* 0x101fe20000004100 */
[----:B------:R-:W-:Y:S01]  /*5880*/  ISETP.GE.U32.AND P0, PT, R72, c[0x0][0x1e0], PT ;  /* 0x0000780048007a0c */ /* 0x000fe20003f06070 */
[--C-:B------:R-:W-:Y:S01]  /*5890*/  HADD2.F32 R27, -RZ, R59.reuse.H0_H0 ;  /* 0x2000003bff1b7230 */ /* 0x100fe20000004100 */
[----:B------:R-:W-:Y:S01]  /*58a0*/  ISETP.GE.U32.AND P2, PT, R71, c[0x0][0x1e0], PT ;  /* 0x0000780047007a0c */ /* 0x000fe20003f46070 */
[----:B------:R-:W-:Y:S01]  /*58b0*/  HADD2.F32 R21, -RZ, R58.H1_H1 ;  /* 0x3000003aff157230 */ /* 0x000fe20000004100 */
[----:B------:R-:W-:Y:S01]  /*58c0*/  ISETP.GE.U32.AND P3, PT, R70, c[0x0][0x1e0], PT ;  /* 0x0000780046007a0c */ /* 0x000fe20003f66070 */
[----:B------:R-:W-:Y:S01]  /*58d0*/  HADD2.F32 R59, -RZ, R59.H1_H1 ;  /* 0x3000003bff3b7230 */ /* 0x000fe20000004100 */
[----:B------:R-:W-:Y:S01]  /*58e0*/  ISETP.GE.U32.AND P4, PT, R69, c[0x0][0x1e0], PT ;  /* 0x0000780045007a0c */ /* 0x000fe20003f86070 */
[--C-:B------:R-:W-:Y:S01]  /*58f0*/  HADD2.F32 R29, -RZ, R54.reuse.H0_H0 ;  /* 0x20000036ff1d7230 */ /* 0x100fe20000004100 */
[C---:B------:R-:W-:Y:S01]  /*5900*/  FADD.FTZ R18, -R12.reuse, R25 ;  /* 0x000000190c127221 */ /* 0x040fe20000010100 */
[----:B------:R-:W-:Y:S01]  /*5910*/  HADD2.F32 R31, -RZ, R54.H1_H1 ;  /* 0x30000036ff1f7230 */ /* 0x000fe20000004100 */
[----:B------:R-:W-:Y:S01]  /*5920*/  FADD.FTZ R30, -R12, R63 ;  /* 0x0000003f0c1e7221 */ /* 0x000fe20000010100 */
[--C-:B------:R-:W-:Y:S01]  /*5930*/  HADD2.F32 R33, -RZ, R55.reuse.H0_H0 ;  /* 0x20000037ff217230 */ /* 0x100fe20000004100 */
[----:B------:R-:W-:Y:S01]  /*5940*/  ISETP.GE.AND.EX P6, PT, R7, c[0x0][0x1e4], PT, P6 ;  /* 0x0000790007007a0c */ /* 0x000fe20003fc6360 */
[----:B------:R-:W-:Y:S01]  /*5950*/  HADD2.F32 R55, -RZ, R55.H1_H1 ;  /* 0x30000037ff377230 */ /* 0x000fe20000004100 */
[----:B------:R-:W-:Y:S01]  /*5960*/  ISETP.GE.AND.EX P0, PT, R8, c[0x0][0x1e4], PT, P0 ;  /* 0x0000790008007a0c */ /* 0x000fe20003f06300 */
[C---:B------:R-:W-:Y:S01]  /*5970*/  FADD.FTZ R34, -R12.reuse, R19 ;  /* 0x000000130c227221 */ /* 0x040fe20000010100 */
[----:B------:R-:W-:Y:S01]  /*5980*/  ISETP.GE.AND.EX P2, PT, R9, c[0x0][0x1e4], PT, P2 ;  /* 0x0000790009007a0c */ /* 0x000fe20003f46320 */
[----:B------:R-:W-:Y:S01]  /*5990*/  FADD.FTZ R32, -R12, R21 ;  /* 0x000000150c207221 */ /* 0x000fe20000010100 */
[----:B------:R-:W-:Y:S01]  /*59a0*/  ISETP.GE.AND.EX P3, PT, R10, c[0x0][0x1e4], PT, P3 ;  /* 0x000079000a007a0c */ /* 0x000fe20003f66330 */
[C---:B------:R-:W-:Y:S01]  /*59b0*/  FADD.FTZ R26, -R12.reuse, R27 ;  /* 0x0000001b0c1a7221 */ /* 0x040fe20000010100 */
[----:B------:R-:W-:Y:S01]  /*59c0*/  ISETP.GE.AND.EX P4, PT, R11, c[0x0][0x1e4], PT, P4 ;  /* 0x000079000b007a0c */ /* 0x000fe20003f86340 */
[C---:B------:R-:W-:Y:S01]  /*59d0*/  FADD.FTZ R28, -R12.reuse, R59 ;  /* 0x0000003b0c1c7221 */ /* 0x040fe20000010100 */
[--C-:B------:R-:W-:Y:S01]  /*59e0*/  HADD2.F32 R19, -RZ, R60.reuse.H0_H0 ;  /* 0x2000003cff137230 */ /* 0x100fe20000004100 */
[----:B------:R-:W-:Y:S01]  /*59f0*/  FADD.FTZ R20, -R12, R29 ;  /* 0x0000001d0c147221 */ /* 0x000fe20000010100 */
[----:B------:R-:W-:Y:S01]  /*5a00*/  ISETP.GT.U32.OR P6, PT, R78, 0x27f, P6 ;  /* 0x0000027f4e00780c */ /* 0x000fe200037c4470 */
[----:B------:R-:W-:Y:S01]  /*5a10*/  FADD.FTZ R24, -R12, R31 ;  /* 0x0000001f0c187221 */ /* 0x000fe20000010100 */
[----:B------:R-:W-:Y:S01]  /*5a20*/  ISETP.GT.U32.OR P0, PT, R78, 0x27f, P0 ;  /* 0x0000027f4e00780c */ /* 0x000fe20000704470 */
[----:B------:R-:W-:Y:S01]  /*5a30*/  FADD.FTZ R6, -R12, R33 ;  /* 0x000000210c067221 */ /* 0x000fe20000010100 */
[----:B------:R-:W-:Y:S01]  /*5a40*/  ISETP.GT.U32.OR P2, PT, R78, 0x27f, P2 ;  /* 0x0000027f4e00780c */ /* 0x000fe20001744470 */
[----:B------:R-:W-:Y:S01]  /*5a50*/  FADD.FTZ R12, -R12, R55 ;  /* 0x000000370c0c7221 */ /* 0x000fe20000010100 */
[C---:B------:R-:W-:Y:S01]  /*5a60*/  ISETP.GT.U32.OR P3, PT, R78.reuse, 0x27f, P3 ;  /* 0x0000027f4e00780c */ /* 0x040fe20001f64470 */
[----:B------:R-:W-:Y:S01]  /*5a70*/  HADD2.F32 R60, -RZ, R60.H1_H1 ;  /* 0x3000003cff3c7230 */ /* 0x000fe20000004100 */
[----:B------:R-:W-:Y:S01]  /*5a80*/  ISETP.GT.U32.OR P4, PT, R78, 0x27f, P4 ;  /* 0x0000027f4e00780c */ /* 0x000fe20002784470 */
        /* <DEDUP_REMOVED lines=21> */
.L_x_635:
        /* <DEDUP_REMOVED lines=18> */
.L_x_637:
[----:B------:R-:W-:Y:S05]  /*5d00*/  BSYNC B0 ;  /* 0x0000000000007941 */ /* 0x000fea0003800000 */
.L_x_636:
[--C-:B0-----:R-:W-:Y:S01]  /*5d10*/  HADD2.F32 R7, -RZ, R57.reuse.H0_H0 ;  /* 0x20000039ff077230 */ /* 0x101fe20000004100 */
[-C--:B------:R-:W-:Y:S01]  /*5d20*/  FMUL.FTZ R33, R34, R13.reuse ;  /* 0x0000000d22217220 */ /* 0x080fe20000410000 */
[----:B------:R-:W-:Y:S01]  /*5d30*/  HADD2.F32 R18, -RZ, R57.H1_H1 ;  /* 0x30000039ff127230 */ /* 0x000fe20000004100 */
        /* <DEDUP_REMOVED lines=20> */
.L_x_638:
        /* <DEDUP_REMOVED lines=15> */
[----:B------:R-:W-:Y:S02]  /*5f70*/  F2FP.PACK_AB R7, R7, R8 ;  /* 0x000000080707723e */ /* 0x000fe400000000ff */
[----:B------:R-:W-:-:S05]  /*5f80*/  LEA.HI.X R31, R18, c[0x0][0x164], R25, 0x1, P0 ;  /* 0x00005900121f7a11 */ /* 0x000fca00000f0c19 */
[----:B------:R0:W-:Y:S04]  /*5f90*/  STG.E [R30.64], R7 ;  /* 0x000000071e007986 */ /* 0x0001e8000c101906 */
.L_x_640:
[----:B------:R-:W-:Y:S05]  /*5fa0*/  BSYNC B0 ;  /* 0x0000000000007941 */ /* 0x000fea0003800000 */
.L_x_639:
        /* <DEDUP_REMOVED lines=23> */
.L_x_641:
        /* <DEDUP_REMOVED lines=18> */
.L_x_643:
[----:B------:R-:W-:Y:S05]  /*6240*/  BSYNC B0 ;  /* 0x0000000000007941 */ /* 0x000fea0003800000 */
.L_x_642:
        /* <DEDUP_REMOVED lines=23> */
.L_x_644:
        /* <DEDUP_REMOVED lines=18> */
.L_x_646:
[----:B------:R-:W-:Y:S05]  /*64e0*/  BSYNC B0 ;  /* 0x0000000000007941 */ /* 0x000fea0003800000 */
.L_x_645:
        /* <DEDUP_REMOVED lines=23> */
.L_x_647:
        /* <DEDUP_REMOVED lines=15> */
[----:B------:R-:W-:-:S05]  /*6750*/  F2FP.PACK_AB R9, R22, R9 ;  /* 0x000000091609723e */ /* 0x000fca00000000ff */
[----:B------:R0:W-:Y:S02]  /*6760*/  STG.E [R6.64], R9 ;  /* 0x0000000906007986 */ /* 0x0001e4000c101906 */
.L_x_649:
[----:B------:R-:W-:Y:S05]  /*6770*/  BSYNC B0 ;  /* 0x0000000000007941 */ /* 0x000fea0003800000 */
.L_x_648:
[----:B------:R-:W-:Y:S02]  /*6780*/  IADD3 R77, R77, c[0x0][0x10], RZ ;  /* 0x000004004d4d7a10 */ /* 0x000fe40007ffe0ff */
[----:B------:R-:W-:Y:S02]  /*6790*/  IADD3 R68, R68, 0x1, RZ ;  /* 0x0000000144447810 */ /* 0x000fe40007ffe0ff */
[----:B------:R-:W-:-:S13]  /*67a0*/  ISETP.GE.AND P0, PT, R77, UR4, PT ;  /* 0x000000044d007c0c */ /* 0x000fda000bf06270 */
[----:B------:R-:W-:Y:S01]  /*67b0*/  @P0 CALL.REL.NOINC `(.L_x_599) ;  /* 0x0000001000000944 */ /* 0x000fe20003c00000 */
[----:B------:R-:W-:Y:S05]  /*67c0*/  BRA `(.L_x_650) ;  /* 0xffff9b2000007947 */ /* 0x000fea000383ffff */
.L_x_599:
        /* <DEDUP_REMOVED lines=18> */
.L_x_652:
[----:B------:R-:W-:Y:S05]  /*68f0*/  BSYNC B0 ;  /* 0x0000000000007941 */ /* 0x000fea0003800000 */
.L_x_651:
        /* <DEDUP_REMOVED lines=11> */
.L_x_654:
[----:B------:R-:W2:Y:S01]  /*69b0*/  LDG.E.STRONG.GPU R5, [R2.64] ;  /* 0x0000000602057981 */ /* 0x000ea2000c1ef900 */
[----:B------:R-:W-:Y:S01]  /*69c0*/  YIELD ;  /* 0x0000000000007946 */ /* 0x000fe20003800000 */
[----:B--2---:R-:W-:Y:S01]  /*69d0*/  ISETP.NE.AND P0, PT, R5, R0, PT ;  /* 0x000000000500720c */ /* 0x004fe20003f05270 */
[----:B------:R-:W-:-:S12]  /*69e0*/  CCTL.IVALL ;  /* 0x00000000ff00798f */ /* 0x000fd80002000000 */
[----:B------:R-:W-:Y:S05]  /*69f0*/  @P0 BRA `(.L_x_654) ;  /* 0xffffffb000000947 */ /* 0x000fea000383ffff */
.L_x_653:
        /* <DEDUP_REMOVED lines=25> */
.L_x_655:
        /* <DEDUP_REMOVED lines=23> */
.L_x_656:
        /* <DEDUP_REMOVED lines=16> */
.L_x_2330:


//--------------------- .text._Z35group_norm_nhwc_bwd_one_pass_kernelI11Fp16IOBf16WLi64ELi20ELi640EEv26Group_norm_nhwc_bwd_params --------------------------
	.section	.text._Z35group_norm_nhwc_bwd_one_pass_kernelI11Fp16IOBf16WLi64ELi20ELi640EEv26Group_norm_nhwc_bwd_params,"ax",@progbits
	.sectioninfo	@"SHI_REGISTERS=48"
	.align	128
        .global         _Z35group_norm_nhwc_bwd_one_pass_kernelI11Fp16IOBf16WLi64ELi20ELi640EEv26Group_norm_nhwc_bwd_params
        .type           _Z35group_norm_nhwc_bwd_one_pass_kernelI11Fp16IOBf16WLi64ELi20ELi640EEv26Group_norm_nhwc_bwd_params,@function
        .size           _Z35group_norm_nhwc_bwd_one_pass_kernelI11Fp16IOBf16WLi64ELi20ELi640EEv26Group_norm_nhwc_bwd_params,(.L_x_2331 - _Z35group_norm_nhwc_bwd_one_pass_kernelI11Fp16IOBf16WLi64ELi20ELi640EEv26Group_norm_nhwc_bwd_params)
        .other          _Z35group_norm_nhwc_bwd_one_pass_kernelI11Fp16IOBf16WLi64ELi20ELi640EEv26Group_norm_nhwc_bwd_params,@"STO_CUDA_ENTRY STV_DEFAULT"
_Z35group_norm_nhwc_bwd_one_pass_kernelI11Fp16IOBf16WLi64ELi20ELi640EEv26Group_norm_nhwc_bwd_params:
.text._Z35group_norm_nhwc_bwd_one_pass_kernelI11Fp16IOBf16WLi64ELi20ELi640EEv26Group_norm_nhwc_bwd_params:
        /* <DEDUP_REMOVED lines=41> */
.L_x_680:
[----:B------:R-:W-:Y:S01]  /*0290*/  IABS R7, c[0x0][0x1f0] ;  /* 0x00007c0000077a13 */ /* 0x000fe20000000000 */
[----:B------:R-:W-:Y:S01]  /*02a0*/  UMOV UR8, 0x8 ;  /* 0x0000000800087882 */ /* 0x000fe20000000000 */
[----:B------:R-:W-:Y:S01]  /*02b0*/  ISETP.LE.AND P4, PT, RZ, UR7, PT ;  /* 0x00000007ff007c0c */ /* 0x000fe2000bf83270 */
[----:B------:R-:W-:Y:S01]  /*02c0*/  ULDC.64 UR4, c[0x0][0x198] ;  /* 0x0000660000047ab9 */ /* 0x000fe20000000a00 */
[----:B0-----:R-:W0:Y:S01]  /*02d0*/  I2F.RP R4, R7 ;  /* 0x0000000700047306 */ /* 0x001e220000209400 */
[----:B------:R-:W-:-:S03]  /*02e0*/  UIMAD.WIDE UR4, UR7, UR8, UR4 ;  /* 0x00000008070472a5 */ /* 0x000fc6000f8e0204 */
[----:B------:R-:W-:Y:S02]  /*02f0*/  ULDC UR8, c[0x0][0x1f0] ;  /* 0x00007c0000087ab9 */ /* 0x000fe40000000800 */
[----:B------:R-:W-:Y:S02]  /*0300*/  ULOP3.LUT UR8, UR7, UR8, URZ, 0x3c, !UPT ;  /* 0x0000000807087292 */ /* 0x000fe4000f8e3c3f */
        /* <DEDUP_REMOVED lines=55> */
[----:B------:R-:W-:Y:S01]  /*0680*/  ISETP.NE.AND P3, PT, RZ, UR13, PT ;  /* 0x0000000dff007c0c */ /* 0x000fe2000bf65270 */
        /* <DEDUP_REMOVED lines=11> */
[----:B---3--:R-:W-:-:S04]  /*0740*/  @P1 PRMT R38, R38, 0x5410, R10 ;  /* 0x0000541026261816 */ /* 0x008fc8000000000a */
[----:B------:R-:W-:Y:S02]  /*0750*/  @P1 PRMT R38, R10, 0x7632, R38 ;  /* 0x000076320a261816 */ /* 0x000fe40000000026 */
[----:B----4-:R-:W-:-:S03]  /*0760*/  @P1 PRMT R39, R39, 0x5410, R12 ;  /* 0x0000541027271816 */ /* 0x010fc6000000000c */
[--C-:B------:R-:W-:Y:S01]  /*0770*/  HADD2.F32 R13, -RZ, R38.reuse.H1_H1 ;  /* 0x30000026ff0d7230 */ /* 0x100fe20000004100 */
[----:B------:R-:W-:Y:S01]  /*0780*/  @P1 PRMT R39, R12, 0x7632, R39 ;  /* 0x000076320c271816 */ /* 0x000fe20000000027 */
[----:B------:R-:W-:Y:S01]  /*0790*/  HADD2.F32 R15, -RZ, R38.H0_H0 ;  /* 0x20000026ff0f7230 */ /* 0x000fe20000004100 */
[----:B------:R-:W-:Y:S05]  /*07a0*/  @P0 BRA `(.L_x_659) ;  /* 0x000000f000000947 */ /* 0x000fea0003800000 */
[----:B------:R-:W-:Y:S02]  /*07b0*/  ISETP.NE.AND P0, PT, RZ, UR13, PT ;  /* 0x0000000dff007c0c */ /* 0x000fe4000bf05270 */
[----:B------:R-:W-:Y:S01]  /*07c0*/  IADD3 R9, R41, R8, RZ ;  /* 0x0000000829097210 */ /* 0x000fe20007ffe0ff */
[----:B------:R-:W-:-:S03]  /*07d0*/  HFMA2.MMA R8, -RZ, RZ, 0, 1.1920928955078125e-07 ;  /* 0x00000002ff087435 */ /* 0x000fc600000001ff */
        /* <DEDUP_REMOVED lines=12> */
.L_x_659:
[----:B------:R-:W-:Y:S05]  /*08a0*/  BSYNC B0 ;  /* 0x0000000000007941 */ /* 0x000fea0003800000 */
.L_x_658:
[C---:B------:R-:W-:Y:S01]  /*08b0*/  FADD.FTZ R13, -R2.reuse, R13 ;  /* 0x0000000d020d7221 */ /* 0x040fe20000010100 */
[--C-:B------:R-:W-:Y:S01]  /*08c0*/  HADD2.F32 R18, -RZ, R39.reuse.H1_H1 ;  /* 0x30000027ff127230 */ /* 0x100fe20000004100 */
[----:B------:R-:W-:Y:S01]  /*08d0*/  FADD.FTZ R15, -R2, R15 ;  /* 0x0000000f020f7221 */ /* 0x000fe20000010100 */
[----:B------:R-:W-:Y:S01]  /*08e0*/  HADD2.F32 R19, -RZ, R39.H0_H0 ;  /* 0x20000027ff137230 */ /* 0x000fe20000004100 */
        /* <DEDUP_REMOVED lines=21> */
.L_x_660:
        /* <DEDUP_REMOVED lines=93> */
.L_x_662:
[----:B------:R-:W-:Y:S05]  /*1010*/  BSYNC B0 ;  /* 0x0000000000007941 */ /* 0x000fea0003800000 */
.L_x_661:
        /* <DEDUP_REMOVED lines=319> */
.L_x_664:
[----:B------:R-:W-:Y:S05]  /*2410*/  BSYNC B0 ;  /* 0x0000000000007941 */ /* 0x000fea0003800000 */
.L_x_663:
        /* <DEDUP_REMOVED lines=19> */
.L_x_666:
[----:B------:R-:W-:Y:S05]  /*2550*/  BSYNC B0 ;  /* 0x0000000000007941 */ /* 0x000fea0003800000 */
.L_x_665:
        /* <DEDUP_REMOVED lines=28> */
.L_x_669:
[----:B------:R-:W2:Y:S01]  /*2720*/  LDG.E.STRONG.GPU R14, [R10.64] ;  /* 0x0000000e0a0e7981 */ /* 0x000ea2000c1ef900 */
[----:B------:R-:W-:Y:S01]  /*2730*/  YIELD ;  /* 0x0000000000007946 */ /* 0x000fe20003800000 */
[----:B--2---:R-:W-:Y:S01]  /*2740*/  ISETP.NE.AND P0, PT, R14, R17, PT ;  /* 0x000000110e00720c */ /* 0x004fe20003f05270 */
[----:B------:R-:W-:-:S12]  /*2750*/  CCTL.IVALL ;  /* 0x00000000ff00798f */ /* 0x000fd80002000000 */
[----:B------:R-:W-:Y:S05]  /*2760*/  @P0 BRA `(.L_x_669) ;  /* 0xffffffb000000947 */ /* 0x000fea000383ffff */
.L_x_668:
        /* <DEDUP_REMOVED lines=20> */
.L_x_673:
        /* <DEDUP_REMOVED lines=116> */
.L_x_672:
        /* <DEDUP_REMOVED lines=62> */
.L_x_674:
[----:B------:R-:W-:-:S13]  /*33d0*/  ISETP.NE.OR P0, PT, RZ, UR4, P0 ;  /* 0x00000004ff007c0c */ /* 0x000fda0008705670 */
[----:B------:R-:W-:Y:S05]  /*33e0*/  @!P0 BRA `(.L_x_670) ;  /* 0x000001f000008947 */ /* 0x000fea0003800000 */
.L_x_671:
        /* <DEDUP_REMOVED lines=31> */
.L_x_670:
        /* <DEDUP_REMOVED lines=12> */
.L_x_676:
[----:B------:R-:W-:Y:S05]  /*36a0*/  BSYNC B0 ;  /* 0x0000000000007941 */ /* 0x000fea0003800000 */
.L_x_675:
        /* <DEDUP_REMOVED lines=16> */
.L_x_667:
[----:B------:R2:W-:Y:S04]  /*37b0*/  @!P2 STS.64 [0xc0], R8 ;  /* 0x0000c008ff00a388 */ /* 0x0005e80000000a00 */
[----:B------:R-:W-:Y:S01]  /*37c0*/  BAR.SYNC.DEFER_BLOCKING 0x0 ;  /* 0x0000000000007b1d */ /* 0x000fe20000010000 */
[----:B------:R-:W-:Y:S01]  /*37d0*/  ISETP.NE.AND P0, PT, RZ, UR13, PT ;  /* 0x0000000dff007c0c */ /* 0x000fe2000bf05270 */
[--C-:B------:R-:W-:Y:S02]  /*37e0*/  HADD2.F32 R3, -RZ, R38.reuse.H1_H1 ;  /* 0x30000026ff037230 */ /* 0x100fe40000004100 */
[----:B-1----:R-:W-:-:S03]  /*37f0*/  HADD2.F32 R13, -RZ, R38.H0_H0 ;  /* 0x20000026ff0d7230 */ /* 0x002fc60000004100 */
[C---:B------:R-:W-:Y:S02]  /*3800*/  FADD.FTZ R3, -R2.reuse, R3 ;  /* 0x0000000302037221 */ /* 0x040fe40000010100 */
[----:B------:R-:W-:Y:S01]  /*3810*/  FADD.FTZ R13, -R2, R13 ;  /* 0x0000000d020d7221 */ /* 0x000fe20000010100 */
[--C-:B------:R-:W-:Y:S01]  /*3820*/  HADD2.F32 R2, -RZ, R39.reuse.H1_H1 ;  /* 0x30000027ff027230 */ /* 0x100fe20000004100 */
[----:B------:R-:W-:Y:S01]  /*3830*/  FMUL.FTZ R18, R3, UR8 ;  /* 0x0000000803127c20 */ /* 0x000fe20008410000 */
[----:B------:R-:W-:Y:S01]  /*3840*/  HADD2.F32 R39, -RZ, R39.H0_H0 ;  /* 0x20000027ff277230 */ /* 0x000fe20000004100 */
[----:B------:R-:W-:Y:S01]  /*3850*/  FMUL.FTZ R17, R13, UR8 ;  /* 0x000000080d117c20 */ /* 0x000fe20008410000 */
[----:B------:R-:W1:Y:S01]  /*3860*/  LDS.64 R10, [0xc0] ;  /* 0x0000c000ff0a7984 */ /* 0x000e620000000a00 */
[----:B------:R-:W-:Y:S05]  /*3870*/  @!P0 BRA `(.L_x_677) ;  /* 0x0000012000008947 */ /* 0x000fea0003800000 */
[----:B--2---:R-:W-:Y:S02]  /*3880*/  FFMA.FTZ R37, R18, R33, R37 ;  /* 0x0000002112257223 */ /* 0x004fe40000010025 */
[----:B------:R-:W-:-:S02]  /*3890*/  FFMA.FTZ R36, R17, R32, R36 ;  /* 0x0000002011247223 */ /* 0x000fc40000010024 */
[----:B------:R-:W-:Y:S02]  /*38a0*/  FMUL.FTZ R3, R37, -1.4426950216293334961 ;  /* 0xbfb8aa3b25037820 */ /* 0x000fe40000410000 */
[----:B------:R-:W-:-:S04]  /*38b0*/  FMUL.FTZ R12, R36, -1.4426950216293334961 ;  /* 0xbfb8aa3b240c7820 */ /* 0x000fc80000410000 */
[----:B------:R-:W2:Y:S08]  /*38c0*/  MUFU.EX2 R3, R3 ;  /* 0x0000000300037308 */ /* 0x000eb00000000800 */
[----:B------:R-:W3:Y:S01]  /*38d0*/  MUFU.EX2 R12, R12 ;  /* 0x0000000c000c7308 */ /* 0x000ee20000000800 */
[----:B0-2---:R-:W-:-:S07]  /*38e0*/  FADD.FTZ R8, R3, 1 ;  /* 0x3f80000003087421 */ /* 0x005fce0000010000 */
[----:B------:R-:W0:Y:S01]  /*38f0*/  MUFU.RCP R9, R8 ;  /* 0x0000000800097308 */ /* 0x000e220000001000 */
[----:B---3--:R-:W-:-:S07]  /*3900*/  FADD.FTZ R13, R12, 1 ;  /* 0x3f8000000c0d7421 */ /* 0x008fce0000010000 */
        /* <DEDUP_REMOVED lines=9> */
.L_x_677:
        /* <DEDUP_REMOVED lines=20> */
.L_x_679:
[----:B------:R-:W-:Y:S05]  /*3ae0*/  BSYNC B0 ;  /* 0x0000000000007941 */ /* 0x000fea0003800000 */
.L_x_678:
[----:B------:R-:W-:Y:S01]  /*3af0*/  ULDC UR4, c[0x0][0x10] ;  /* 0x0000040000047ab9 */ /* 0x000fe20000000800 */
[----:B------:R-:W-:Y:S01]  /*3b00*/  IADD3 R35, R35, 0x1, RZ ;  /* 0x0000000123237810 */ /* 0x000fe20007ffe0ff */
[----:B------:R-:W-:-:S04]  /*3b10*/  UIADD3 UR7, UR7, UR4, URZ ;  /* 0x0000000407077290 */ /* 0x000fc8000fffe03f */
[----:B------:R-:W-:-:S06]  /*3b20*/  UISETP.GE.AND UP0, UPT, UR7, UR6, UPT ;  /* 0x000000060700728c */ /* 0x000fcc000bf06270 */
[----:B------:R-:W-:-:S13]  /*3b30*/  PLOP3.LUT P0, PT, PT, PT, UP0, 0x80, 0x0 ;  /* 0x000000000000781c */ /* 0x000fda0003f0f008 */
[----:B------:R-:W-:Y:S01]  /*3b40*/  @P0 CALL.REL.NOINC `(.L_x_657) ;  /* 0x0000001000000944 */ /* 0x000fe20003c00000 */
[----:B------:R-:W-:Y:S05]  /*3b50*/  BRA `(.L_x_680) ;  /* 0xffffc73000007947 */ /* 0x000fea000383ffff */
.L_x_657:
        /* <DEDUP_REMOVED lines=18> */
.L_x_682:
[----:B------:R-:W-:Y:S05]  /*3c80*/  BSYNC B0 ;  /* 0x0000000000007941 */ /* 0x000fea0003800000 */
.L_x_681:
        /* <DEDUP_REMOVED lines=11> */
.L_x_684:
[----:B------:R-:W2:Y:S01]  /*3d40*/  LDG.E.STRONG.GPU R5, [R2.64] ;  /* 0x0000000e02057981 */ /* 0x000ea2000c1ef900 */
[----:B------:R-:W-:Y:S01]  /*3d50*/  YIELD ;  /* 0x0000000000007946 */ /* 0x000fe20003800000 */
[----:B--2---:R-:W-:Y:S01]  /*3d60*/  ISETP.NE.AND P0, PT, R5, R4, PT ;  /* 0x000000040500720c */ /* 0x004fe20003f05270 */
[----:B------:R-:W-:-:S12]  /*3d70*/  CCTL.IVALL ;  /* 0x00000000ff00798f */ /* 0x000fd80002000000 */
[----:B------:R-:W-:Y:S05]  /*3d80*/  @P0 BRA `(.L_x_684) ;  /* 0xffffffb000000947 */ /* 0x000fea000383ffff */
.L_x_683:
        /* <DEDUP_REMOVED lines=25> */
.L_x_685:
[----:B------:R-:W-:-:S04]  /*3f20*/  LEA R6, P0, R0, c[0x0][0x1b8], 0x2 ;  /* 0x00006e0000067a11 */ /* 0x000fc800078010ff */
[----:B------:R-:W-:Y:S02]  /*3f30*/  LEA.HI.X R7, R0, c[0x0][0x1bc], R7, 0x2, P0 ;  /* 0x00006f0000077a11 */ /* 0x000fe400000f1407 */
[-C--:B0-----:R-:W-:Y:S02]  /*3f40*/  LEA R8, P0, R25, R6.reuse, 0x2 ;  /* 0x0000000619087211 */ /* 0x081fe400078010ff */
[-C--:B------:R-:W-:Y:S01]  /*3f50*/  LEA R12, P2, R23, R6.reuse, 0x2 ;  /* 0x00000006170c7211 */ /* 0x080fe200078410ff */
        /* <DEDUP_REMOVED lines=22> */
.L_x_686:
        /* <DEDUP_REMOVED lines=12> */
.L_x_2331:


//--------------------- .text._Z35group_norm_nhwc_bwd_one_pass_kernelI11Fp16IOBf16WLi128ELi20ELi640EEv26Group_norm_nhwc_bwd_params --------------------------
	.section	.text._Z35group_norm_nhwc_bwd_one_pass_kernelI11Fp16IOBf16WLi128ELi20ELi640EEv26Group_norm_nhwc_bwd_params,"ax",@progbits
	.sectioninfo	@"SHI_REGISTERS=48"
	.align	128
        .global         _Z35group_norm_nhwc_bwd_one_pass_kernelI11Fp16IOBf16WLi128ELi20ELi640EEv26Group_norm_nhwc_bwd_params
        .type           _Z35group_norm_nhwc_bwd_one_pass_kernelI11Fp16IOBf16WLi128ELi20ELi640EEv26Group_norm_nhwc_bwd_params,@function
        .size           _Z35group_norm_nhwc_bwd_one_pass_kernelI11Fp16IOBf16WLi128ELi20ELi640EEv26Group_norm_nhwc_bwd_params,(.L_x_2332 - _Z35group_norm_nhwc_bwd_one_pass_kernelI11Fp16IOBf16WLi128ELi20ELi640EEv26Group_norm_nhwc_bwd_params)
        .other          _Z35group_norm_nhwc_bwd_one_pass_kernelI11Fp16IOBf16WLi128ELi20ELi640EEv26Group_norm_nhwc_bwd_params,@"STO_CUDA_ENTRY STV_DEFAULT"
_Z35group_norm_nhwc_bwd_one_pass_kernelI11Fp16IOBf16WLi128ELi20ELi640EEv26Group_norm_nhwc_bwd_params:
.text._Z35group_norm_nhwc_bwd_one_pass_kernelI11Fp16IOBf16WLi128ELi20ELi640EEv26Group_norm_nhwc_bwd_params:
        /* <DEDUP_REMOVED lines=42> */
.L_x_714:
        /* <DEDUP_REMOVED lines=110> */
.L_x_689:
[----:B-1----:R-:W-:Y:S05]  /*0980*/  BSYNC B0 ;  /* 0x0000000000007941 */ /* 0x002fea0003800000 */
.L_x_688:
        /* <DEDUP_REMOVED lines=8> */
[----:B------:R-:W-:Y:S01]  /*0a10*/  FMUL.FTZ R9, R8, UR12 ;  /* 0x0000000c08097c20 */ /* 0x000fe20008410000 */
[----:B------:R-:W-:Y:S01]  /*0a20*/  HADD2.F32 R12, -RZ, R35.H1_H1 ;  /* 0x30000023ff0c7230 */ /* 0x000fe20000004100 */
[----:B------:R-:W-:Y:S01]  /*0a30*/  FADD.FTZ R13, R13, -UR16 ;  /* 0x800000100d0d7e21 */ /* 0x000fe20008010000 */
        /* <DEDUP_REMOVED lines=22> */
.L_x_690:
        /* <DEDUP_REMOVED lines=26> */
.L_x_691:
        /* <DEDUP_REMOVED lines=101> */
.L_x_693:
[----:B------:R-:W-:Y:S05]  /*1390*/  BSYNC B0 ;  /* 0x0000000000007941 */ /* 0x000fea0003800000 */
.L_x_692:
        /* <DEDUP_REMOVED lines=319> */
.L_x_695:
[----:B------:R-:W-:Y:S05]  /*2790*/  BSYNC B0 ;  /* 0x0000000000007941 */ /* 0x000fea0003800000 */
.L_x_694:
        /* <DEDUP_REMOVED lines=19> */
.L_x_697:
[----:B------:R-:W-:Y:S05]  /*28d0*/  BSYNC B0 ;  /* 0x0000000000007941 */ /* 0x000fea0003800000 */
.L_x_696:
        /* <DEDUP_REMOVED lines=28> */
.L_x_700:
[----:B------:R-:W2:Y:S01]  /*2aa0*/  LDG.E.STRONG.GPU R10, [R8.64] ;  /* 0x0000000e080a7981 */ /* 0x000ea2000c1ef900 */
[----:B------:R-:W-:Y:S01]  /*2ab0*/  YIELD ;  /* 0x0000000000007946 */ /* 0x000fe20003800000 */
[----:B--2---:R-:W-:Y:S01]  /*2ac0*/  ISETP.NE.AND P0, PT, R10, R13, PT ;  /* 0x0000000d0a00720c */ /* 0x004fe20003f05270 */
[----:B------:R-:W-:-:S12]  /*2ad0*/  CCTL.IVALL ;  /* 0x00000000ff00798f */ /* 0x000fd80002000000 */
[----:B------:R-:W-:Y:S05]  /*2ae0*/  @P0 BRA `(.L_x_700) ;  /* 0xffffffb000000947 */ /* 0x000fea000383ffff */
.L_x_699:
        /* <DEDUP_REMOVED lines=20> */
.L_x_704:
        /* <DEDUP_REMOVED lines=116> */
.L_x_703:
        /* <DEDUP_REMOVED lines=62> */
.L_x_705:
[----:B------:R-:W-:-:S13]  /*3750*/  ISETP.NE.OR P0, PT, RZ, UR4, P0 ;  /* 0x00000004ff007c0c */ /* 0x000fda0008705670 */
[----:B------:R-:W-:Y:S05]  /*3760*/  @!P0 BRA `(.L_x_701) ;  /* 0x000001f000008947 */ /* 0x000fea0003800000 */
.L_x_702:
        /* <DEDUP_REMOVED lines=31> */
.L_x_701:
        /* <DEDUP_REMOVED lines=12> */
.L_x_707:
[----:B------:R-:W-:Y:S05]  /*3a20*/  BSYNC B0 ;  /* 0x0000000000007941 */ /* 0x000fea0003800000 */
.L_x_706:
        /* <DEDUP_REMOVED lines=16> */
.L_x_698:
[----:B------:R-:W-:Y:S01]  /*3b30*/  @!P3 STS.64 [0xc0], R6 ;  /* 0x0000c006ff00b388 */ /* 0x000fe20000000a00 */
[----:B01----:R-:W-:-:S03]  /*3b40*/  HADD2.F32 R9, -RZ, R34.H0_H0 ;  /* 0x20000022ff097230 */ /* 0x003fc60000004100 */
[----:B------:R-:W-:Y:S01]  /*3b50*/  BAR.SYNC.DEFER_BLOCKING 0x0 ;  /* 0x0000000000007b1d */ /* 0x000fe20000010000 */
[----:B------:R-:W-:Y:S01]  /*3b60*/  HADD2.F32 R34, -RZ, R34.H1_H1 ;  /* 0x30000022ff227230 */ /* 0x000fe20000004100 */
[----:B------:R-:W-:Y:S01]  /*3b70*/  ISETP.GE.U32.AND P0, PT, R37, c[0x0][0x1e0], PT ;  /* 0x0000780025007a0c */ /* 0x000fe20003f06070 */
[----:B------:R-:W-:Y:S01]  /*3b80*/  FADD.FTZ R9, R9, -UR16 ;  /* 0x8000001009097e21 */ /* 0x000fe20008010000 */
[----:B------:R-:W-:Y:S02]  /*3b90*/  HADD2.F32 R8, -RZ, R33.H0_H0 ;  /* 0x20000021ff087230 */ /* 0x000fe40000004100 */
[----:B------:R-:W-:Y:S01]  /*3ba0*/  ISETP.GE.AND.EX P0, PT, R5, c[0x0][0x1e4], PT, P0 ;  /* 0x0000790005007a0c */ /* 0x000fe20003f06300 */
[----:B------:R-:W-:Y:S01]  /*3bb0*/  FADD.FTZ R34, R34, -UR16 ;  /* 0x8000001022227e21 */ /* 0x000fe20008010000 */
[----:B------:R-:W-:Y:S01]  /*3bc0*/  HADD2.F32 R12, -RZ, R35.H0_H0 ;  /* 0x20000023ff0c7230 */ /* 0x000fe20000004100 */
[----:B------:R-:W-:Y:S01]  /*3bd0*/  FMUL.FTZ R19, R9, UR12 ;  /* 0x0000000c09137c20 */ /* 0x000fe20008410000 */
[----:B------:R-:W-:Y:S01]  /*3be0*/  ISETP.GT.U32.OR P0, PT, R39, 0x27f, P0 ;  /* 0x0000027f2700780c */ /* 0x000fe20000704470 */
[----:B------:R-:W-:Y:S01]  /*3bf0*/  HADD2.F32 R33, -RZ, R33.H1_H1 ;  /* 0x30000021ff217230 */ /* 0x000fe20000004100 */
[----:B------:R-:W-:Y:S01]  /*3c00*/  FMUL.FTZ R34, R34, UR12 ;  /* 0x0000000c22227c20 */ /* 0x000fe20008410000 */
[----:B------:R-:W-:Y:S01]  /*3c10*/  HADD2.F32 R35, -RZ, R35.H1_H1 ;  /* 0x30000023ff237230 */ /* 0x000fe20000004100 */
        /* <DEDUP_REMOVED lines=22> */
.L_x_708:
        /* <DEDUP_REMOVED lines=18> */
.L_x_710:
[----:B------:R-:W-:Y:S05]  /*3ea0*/  BSYNC B0 ;  /* 0x0000000000007941 */ /* 0x000fea0003800000 */
.L_x_709:
[----:B------:R-:W-:Y:S01]  /*3eb0*/  FADD.FTZ R12, R12, -UR16 ;  /* 0x800000100c0c7e21 */ /* 0x000fe20008010000 */
        /* <DEDUP_REMOVED lines=8> */
[----:B0-----:R-:W-:-:S02]  /*3f40*/  FMUL.FTZ R8, R30, -1.4426950216293334961 ;  /* 0xbfb8aa3b1e087820 */ /* 0x001fc40000410000 */
        /* <DEDUP_REMOVED lines=15> */
.L_x_711:
        /* <DEDUP_REMOVED lines=17> */
.L_x_713:
[----:B------:R-:W-:Y:S05]  /*4150*/  BSYNC B0 ;  /* 0x0000000000007941 */ /* 0x000fea0003800000 */
.L_x_712:
[----:B------:R-:W-:Y:S01]  /*4160*/  ULDC UR4, c[0x0][0x10] ;  /* 0x0000040000047ab9 */ /* 0x000fe20000000800 */
[----:B------:R-:W-:Y:S01]  /*4170*/  IADD3 R36, R36, 0x1, RZ ;  /* 0x0000000124247810 */ /* 0x000fe20007ffe0ff */
[----:B------:R-:W-:-:S04]  /*4180*/  UIADD3 UR7, UR7, UR4, URZ ;  /* 0x0000000407077290 */ /* 0x000fc8000fffe03f */
[----:B------:R-:W-:-:S06]  /*4190*/  UISETP.GE.AND UP0, UPT, UR7, UR6, UPT ;  /* 0x000000060700728c */ /* 0x000fcc000bf06270 */
[----:B------:R-:W-:-:S13]  /*41a0*/  PLOP3.LUT P0, PT, PT, PT, UP0, 0x80, 0x0 ;  /* 0x000000000000781c */ /* 0x000fda0003f0f008 */
[----:B------:R-:W-:Y:S01]  /*41b0*/  @P0 CALL.REL.NOINC `(.L_x_687) ;  /* 0x0000001000000944 */ /* 0x000fe20003c00000 */
[----:B------:R-:W-:Y:S05]  /*41c0*/  BRA `(.L_x_714) ;  /* 0xffffc0d000007947 */ /* 0x000fea000383ffff */
.L_x_687:
        /* <DEDUP_REMOVED lines=18> */
.L_x_716:
[----:B------:R-:W-:Y:S05]  /*42f0*/  BSYNC B0 ;  /* 0x0000000000007941 */ /* 0x000fea0003800000 */
.L_x_715:
        /* <DEDUP_REMOVED lines=11> */
.L_x_718:
[----:B------:R-:W2:Y:S01]  /*43b0*/  LDG.E.STRONG.GPU R5, [R2.64] ;  /* 0x0000000e02057981 */ /* 0x000ea2000c1ef900 */
[----:B------:R-:W-:Y:S01]  /*43c0*/  YIELD ;  /* 0x0000000000007946 */ /* 0x000fe20003800000 */
[----:B--2---:R-:W-:Y:S01]  /*43d0*/  ISETP.NE.AND P0, PT, R5, R0, PT ;  /* 0x000000000500720c */ /* 0x004fe20003f05270 */
[----:B------:R-:W-:-:S12]  /*43e0*/  CCTL.IVALL ;  /* 0x00000000ff00798f */ /* 0x000fd80002000000 */
[----:B------:R-:W-:Y:S05]  /*43f0*/  @P0 BRA `(.L_x_718) ;  /* 0xffffffb000000947 */ /* 0x000fea000383ffff */
.L_x_717:
        /* <DEDUP_REMOVED lines=25> */
.L_x_719:
        /* <DEDUP_REMOVED lines=26> */
.L_x_720:
        /* <DEDUP_REMOVED lines=13> */
.L_x_2332:


//--------------------- .text._Z35group_norm_nhwc_bwd_one_pass_kernelI11Fp16IOBf16WLi256ELi20ELi640EEv26Group_norm_nhwc_bwd_params --------------------------
	.section	.text._Z35group_norm_nhwc_bwd_one_pass_kernelI11Fp16IOBf16WLi256ELi20ELi640EEv26Group_norm_nhwc_bwd_params,"ax",@progbits
	.sectioninfo	@"SHI_REGISTERS=48"
	.align	128
        .global         _Z35group_norm_nhwc_bwd_one_pass_kernelI11Fp16IOBf16WLi256ELi20ELi640EEv26Group_norm_nhwc_bwd_params
        .type           _Z35group_norm_nhwc_bwd_one_pass_kernelI11Fp16IOBf16WLi256ELi20ELi640EEv26Group_norm_nhwc_bwd_params,@function
        .size           _Z35group_norm_nhwc_bwd_one_pass_kernelI11Fp16IOBf16WLi256ELi20ELi640EEv26Group_norm_nhwc_bwd_params,(.L_x_2333 - _Z35group_norm_nhwc_bwd_one_pass_kernelI11Fp16IOBf16WLi256ELi20ELi640EEv26Group_norm_nhwc_bwd_params)
        .other          _Z35group_norm_nhwc_bwd_one_pass_kernelI11Fp16IOBf16WLi256ELi20ELi640EEv26Group_norm_nhwc_bwd_params,@"STO_CUDA_ENTRY STV_DEFAULT"
_Z35group_norm_nhwc_bwd_one_pass_kernelI11Fp16IOBf16WLi256ELi20ELi640EEv26Group_norm_nhwc_bwd_params:
.text._Z35group_norm_nhwc_bwd_one_pass_kernelI11Fp16IOBf16WLi256ELi20ELi640EEv26Group_norm_nhwc_bwd_params:
        /* <DEDUP_REMOVED lines=43> */
.L_x_756:
        /* <DEDUP_REMOVED lines=46> */
[----:B------:R-:W-:Y:S01]  /*0590*/  LEA.HI.X.SX32 R7, R14, R7, 0x1, P4 ;  /* 0x000000070e077211 */ /* 0x000fe200020f0eff */
[----:B------:R-:W-:-:S04]  /*05a0*/  IMAD R4, R4, c[0x0][0x1e8], RZ ;  /* 0x00007a0004047a24 */ /* 0x000fc800078e02ff */
[C---:B------:R-:W-:Y:S02]  /*05b0*/  IMAD R9, R5.reuse, c[0x0][0x1ec], R4 ;  /* 0x00007b0005097a24 */ /* 0x040fe400078e0204 */
[----:B------:R-:W-:-:S04]  /*05c0*/  IMAD.WIDE.U32 R6, R5, c[0x0][0x1e8], R6 ;  /* 0x00007a0005067a25 */ /* 0x000fc800078e0006 */
[----:B------:R-:W-:Y:S01]  /*05d0*/  @P1 IMAD R4, R45, c[0x0][0x1d8], RZ ;  /* 0x000076002d041a24 */ /* 0x000fe200078e02ff */
[----:B------:R-:W-:Y:S01]  /*05e0*/  IADD3 R9, R7, R9, RZ ;  /* 0x0000000907097210 */ /* 0x000fe20007ffe0ff */
[----:B------:R-:W-:Y:S02]  /*05f0*/  @!P0 IMAD R5, R43, c[0x0][0x1d8], RZ ;  /* 0x000076002b058a24 */ /* 0x000fe400078e02ff */
[----:B------:R-:W-:Y:S01]  /*0600*/  @P1 IMAD R13, R25, c[0x0][0x1dc], R4 ;  /* 0x00007700190d1a24 */ /* 0x000fe200078e0204 */
[-C--:B------:R-:W-:Y:S01]  /*0610*/  @!P0 MOV R4, R6.reuse ;  /* 0x0000000600048202 */ /* 0x080fe20000000f00 */
[----:B------:R-:W-:Y:S01]  /*0620*/  @!P0 IMAD R19, R40, c[0x0][0x1dc], R5 ;  /* 0x0000770028138a24 */ /* 0x000fe200078e0205 */
[----:B------:R-:W-:Y:S02]  /*0630*/  @!P0 MOV R5, R9 ;  /* 0x0000000900058202 */ /* 0x000fe40000000f00 */
[----:B------:R-:W-:-:S03]  /*0640*/  @P1 MOV R8, R6 ;  /* 0x0000000600081202 */ /* 0x000fc60000000f00 */
[----:B------:R-:W-:-:S04]  /*0650*/  @!P0 IMAD.WIDE.U32 R4, R40, c[0x0][0x1d8], R4 ;  /* 0x0000760028048a25 */ /* 0x000fc800078e0004 */
[----:B------:R-:W-:Y:S01]  /*0660*/  @P1 IMAD.WIDE.U32 R10, R25, c[0x0][0x1d8], R8 ;  /* 0x00007600190a1a25 */ /* 0x000fe200078e0008 */
[----:B------:R-:W-:-:S04]  /*0670*/  @!P0 IADD3 R19, R5, R19, RZ ;  /* 0x0000001305138210 */ /* 0x000fc80007ffe0ff */
[----:B------:R-:W-:Y:S02]  /*0680*/  @P1 IADD3 R11, R11, R13, RZ ;  /* 0x0000000d0b0b1210 */ /* 0x000fe40007ffe0ff */
[----:B------:R-:W-:Y:S02]  /*0690*/  @P1 SHF.L.U32 R5, R10, 0x1, RZ ;  /* 0x000000010a051819 */ /* 0x000fe400000006ff */
[C---:B------:R-:W-:Y:S02]  /*06a0*/  @!P0 SHF.L.U32 R20, R4.reuse, 0x1, RZ ;  /* 0x0000000104148819 */ /* 0x040fe400000006ff */
[----:B------:R-:W-:Y:S02]  /*06b0*/  @!P0 SHF.L.U64.HI R19, R4, 0x1, R19 ;  /* 0x0000000104138819 */ /* 0x000fe40000010213 */
[----:B------:R-:W-:Y:S02]  /*06c0*/  @P1 SHF.L.U64.HI R11, R10, 0x1, R11 ;  /* 0x000000010a0b1819 */ /* 0x000fe4000001020b */
[C---:B------:R-:W-:Y:S01]  /*06d0*/  @P1 IADD3 R4, P4, R5.reuse, c[0x0][0x180], RZ ;  /* 0x0000600005041a10 */ /* 0x040fe20007f9e0ff */
[----:B------:R-:W-:Y:S01]  /*06e0*/  CS2R R32, SRZ ;  /* 0x0000000000207805 */ /* 0x000fe2000001ff00 */
[----:B------:R-:W-:-:S02]  /*06f0*/  @P1 IADD3 R10, P5, R5, c[0x0][0x178], RZ ;  /* 0x00005e00050a1a10 */ /* 0x000fc40007fbe0ff */
[----:B------:R-:W-:-:S05]  /*0700*/  @P1 IADD3.X R5, R11, c[0x0][0x184], RZ, P4, !PT ;  /* 0x000061000b051a10 */ /* 0x000fca00027fe4ff */
[----:B------:R0:W3:Y:S01]  /*0710*/  @P1 LDG.E R33, [R4.64] ;  /* 0x0000000e04211981 */ /* 0x0000e2000c1e1900 */
[----:B------:R-:W-:Y:S02]  /*0720*/  ISETP.GE.U32.AND P2, PT, R39, c[0x0][0x1e0], PT ;  /* 0x0000780027007a0c */ /* 0x000fe40003f46070 */
[----:B------:R-:W-:Y:S02]  /*0730*/  SHF.R.S32.HI R42, RZ, 0x1f, R39 ;  /* 0x0000001fff2a7819 */ /* 0x000fe40000011427 */
[----:B------:R-:W-:Y:S02]  /*0740*/  ISETP.GE.U32.AND P3, PT, R38, c[0x0][0x1e0], PT ;  /* 0x0000780026007a0c */ /* 0x000fe40003f66070 */
[----:B------:R-:W-:Y:S02]  /*0750*/  ISETP.GE.AND.EX P2, PT, R42, c[0x0][0x1e4], PT, P2 ;  /* 0x000079002a007a0c */ /* 0x000fe40003f46320 */
[----:B------:R-:W-:Y:S02]  /*0760*/  SHF.R.S32.HI R41, RZ, 0x1f, R38 ;  /* 0x0000001fff297819 */ /* 0x000fe40000011426 */
[----:B------:R-:W-:-:S02]  /*0770*/  ISETP.GT.U32.OR P2, PT, R0, 0x27f, P2 ;  /* 0x0000027f0000780c */ /* 0x000fc40001744470 */
[----:B------:R-:W-:-:S04]  /*0780*/  ISETP.GE.AND.EX P3, PT, R41, c[0x0][0x1e4], PT, P3 ;  /* 0x0000790029007a0c */ /* 0x000fc80003f66330 */
[----:B------:R-:W-:Y:S02]  /*0790*/  ISETP.GT.U32.OR P3, PT, R0, 0x27f, P3 ;  /* 0x0000027f0000780c */ /* 0x000fe40001f64470 */
[----:B------:R-:W-:-:S05]  /*07a0*/  @P1 IADD3.X R11, R11, c[0x0][0x17c], RZ, P5, !PT ;  /* 0x00005f000b0b1a10 */ /* 0x000fca0002ffe4ff */
[----:B------:R-:W-:Y:S01]  /*07b0*/  @!P2 IMAD R12, R42, c[0x0][0x1d8], RZ ;  /* 0x000076002a0caa24 */ /* 0x000fe200078e02ff */
[-C--:B------:R-:W-:Y:S01]  /*07c0*/  @!P2 MOV R16, R6.reuse ;  /* 0x000000060010a202 */ /* 0x080fe20000000f00 */
[----:B------:R1:W5:Y:S01]  /*07d0*/  @P1 LDG.E R32, [R10.64] ;  /* 0x0000000e0a201981 */ /* 0x000362000c1e1900 */
[-C--:B------:R-:W-:Y:S01]  /*07e0*/  @!P2 MOV R17, R9.reuse ;  /* 0x000000090011a202 */ /* 0x080fe20000000f00 */
[----:B------:R-:W-:Y:S02]  /*07f0*/  @!P2 IMAD R15, R39, c[0x0][0x1dc], R12 ;  /* 0x00007700270faa24 */ /* 0x000fe400078e020c */
[----:B------:R-:W-:Y:S01]  /*0800*/  @!P3 MOV R12, R6 ;  /* 0x00000006000cb202 */ /* 0x000fe20000000f00 */
[----:B------:R-:W-:Y:S01]  /*0810*/  @!P3 IMAD R21, R41, c[0x0][0x1d8], RZ ;  /* 0x000076002915ba24 */ /* 0x000fe200078e02ff */
[----:B------:R-:W-:Y:S01]  /*0820*/  @!P3 MOV R13, R9 ;  /* 0x00000009000db202 */ /* 0x000fe20000000f00 */
[----:B------:R-:W-:Y:S01]  /*0830*/  @!P2 IMAD.WIDE.U32 R16, R39, c[0x0][0x1d8], R16 ;  /* 0x000076002710aa25 */ /* 0x000fe200078e0010 */
[----:B0-----:R-:W-:-:S02]  /*0840*/  @!P0 IADD3 R4, P4, R20, c[0x0][0x180], RZ ;  /* 0x0000600014048a10 */ /* 0x001fc40007f9e0ff */
[----:B-1----:R-:W-:Y:S01]  /*0850*/  @!P0 IADD3 R10, P5, R20, c[0x0][0x178], RZ ;  /* 0x00005e00140a8a10 */ /* 0x002fe20007fbe0ff */
[C---:B------:R-:W-:Y:S01]  /*0860*/  @!P3 IMAD R21, R38.reuse, c[0x0][0x1dc], R21 ;  /* 0x000077002615ba24 */ /* 0x040fe200078e0215 */
[----:B------:R-:W-:Y:S01]  /*0870*/  @!P2 IADD3 R15, R17, R15, RZ ;  /* 0x0000000f110fa210 */ /* 0x000fe20007ffe0ff */
[----:B------:R-:W-:Y:S01]  /*0880*/  @!P3 IMAD.WIDE.U32 R12, R38, c[0x0][0x1d8], R12 ;  /* 0x00007600260cba25 */ /* 0x000fe200078e000c */
[C---:B------:R-:W-:Y:S01]  /*0890*/  @!P2 SHF.L.U32 R18, R16.reuse, 0x1, RZ ;  /* 0x000000011012a819 */ /* 0x040fe200000006ff */
[----:B------:R-:W-:Y:S01]  /*08a0*/  CS2R R28, SRZ ;  /* 0x00000000001c7805 */ /* 0x000fe2000001ff00 */
[----:B------:R-:W-:Y:S01]  /*08b0*/  CS2R R30, SRZ ;  /* 0x00000000001e7805 */ /* 0x000fe2000001ff00 */
[----:B------:R-:W-:Y:S02]  /*08c0*/  @!P2 SHF.L.U64.HI R16, R16, 0x1, R15 ;  /* 0x000000011010a819 */ /* 0x000fe4000001020f */
[C---:B------:R-:W-:Y:S02]  /*08d0*/  @!P0 IADD3.X R5, R19.reuse, c[0x0][0x184], RZ, P4, !PT ;  /* 0x0000610013058a10 */ /* 0x040fe400027fe4ff */
[----:B------:R-:W-:-:S02]  /*08e0*/  @!P0 IADD3.X R11, R19, c[0x0][0x17c], RZ, P5, !PT ;  /* 0x00005f00130b8a10 */ /* 0x000fc40002ffe4ff */
[----:B------:R-:W-:Y:S01]  /*08f0*/  @!P3 IADD3 R15, R13, R21, RZ ;  /* 0x000000150d0fb210 */ /* 0x000fe20007ffe0ff */
[----:B------:R0:W5:Y:S01]  /*0900*/  @!P0 LDG.E R28, [R4.64] ;  /* 0x0000000e041c8981 */ /* 0x000162000c1e1900 */
[C---:B------:R-:W-:Y:S02]  /*0910*/  @!P3 SHF.L.U32 R17, R12.reuse, 0x1, RZ ;  /* 0x000000010c11b819 */ /* 0x040fe400000006ff */
[----:B------:R-:W-:Y:S01]  /*0920*/  @!P3 SHF.L.U64.HI R15, R12, 0x1, R15 ;  /* 0x000000010c0fb819 */ /* 0x000fe2000001020f */
[----:B------:R1:W5:Y:S01]  /*0930*/  @!P0 LDG.E R31, [R10.64] ;  /* 0x0000000e0a1f8981 */ /* 0x000362000c1e1900 */
[C---:B------:R-:W-:Y:S02]  /*0940*/  @!P2 IADD3 R12, P6, R18.reuse, c[0x0][0x180], RZ ;  /* 0x00006000120caa10 */ /* 0x040fe40007fde0ff */
[----:B0-----:R-:W-:Y:S02]  /*0950*/  @!P2 IADD3 R4, P0, R18, c[0x0][0x178], RZ ;  /* 0x00005e001204aa10 */ /* 0x001fe40007f1e0ff */
[----:B------:R-:W-:-:S02]  /*0960*/  @!P2 IADD3.X R13, R16, c[0x0][0x184], RZ, P6, !PT ;  /* 0x00006100100daa10 */ /* 0x000fc400037fe4ff */
[----:B------:R-:W-:Y:S01]  /*0970*/  @!P2 IADD3.X R5, R16, c[0x0][0x17c], RZ, P0, !PT ;  /* 0x00005f001005aa10 */ /* 0x000fe200007fe4ff */
[----:B------:R-:W-:Y:S01]  /*0980*/  CS2R R26, SRZ ;  /* 0x00000000001a7805 */ /* 0x000fe2000001ff00 */
[----:B-1----:R-:W-:Y:S01]  /*0990*/  @!P3 IADD3 R10, P4, R17, c[0x0][0x180], RZ ;  /* 0x00006000110aba10 */ /* 0x002fe20007f9e0ff */
[----:B------:R-:W-:Y:S01]  /*09a0*/  UMOV UR8, 0x3f800000 ;  /* 0x3f80000000087882 */ /* 0x000fe20000000000 */
[----:B------:R-:W-:Y:S01]  /*09b0*/  BSSY B0, `(.L_x_722) ;  /* 0x0000028000007945 */ /* 0x000fe20003800000 */
[----:B------:R0:W5:Y:S04]  /*09c0*/  @!P2 LDG.E R30, [R4.64] ;  /* 0x0000000e041ea981 */ /* 0x000168000c1e1900 */
        /* <DEDUP_REMOVED lines=10> */
[----:B------:R-:W-:Y:S02]  /*0a70*/  ISETP.GT.U32.AND P0, PT, R0, 0x27f, PT ;  /* 0x0000027f0000780c */ /* 0x000fe40003f04070 */
[----:B-1----:R-:W-:Y:S02]  /*0a80*/  @!P3 IADD3 R12, P5, R17, c[0x0][0x178], RZ ;  /* 0x00005e00110cba10 */ /* 0x002fe40007fbe0ff */
[C---:B------:R-:W-:Y:S02]  /*0a90*/  @!P3 IADD3.X R11, R15.reuse, c[0x0][0x184], RZ, P4, !PT ;  /* 0x000061000f0bba10 */ /* 0x040fe400027fe4ff */
[----:B------:R-:W-:Y:S01]  /*0aa0*/  @!P3 IADD3.X R13, R15, c[0x0][0x17c], RZ, P5, !PT ;  /* 0x00005f000f0dba10 */ /* 0x000fe20002ffe4ff */
[----:B------:R-:W-:Y:S01]  /*0ab0*/  CS2R R2, SRZ ;  /* 0x0000000000027805 */ /* 0x000fe2000001ff00 */
[----:B0-----:R-:W-:Y:S01]  /*0ac0*/  CS2R R4, SRZ ;  /* 0x0000000000047805 */ /* 0x001fe2000001ff00 */
[----:B------:R0:W5:Y:S04]  /*0ad0*/  @!P3 LDG.E R27, [R10.64] ;  /* 0x0000000e0a1bb981 */ /* 0x000168000c1e1900 */
[----:B------:R0:W5:Y:S01]  /*0ae0*/  @!P3 LDG.E R29, [R12.64] ;  /* 0x0000000e0c1db981 */ /* 0x000162000c1e1900 */
[----:B------:R-:W-:Y:S01]  /*0af0*/  ISETP.NE.AND P3, PT, RZ, UR13, PT ;  /* 0x0000000dff007c0c */ /* 0x000fe2000bf65270 */
[----:B--2---:R-:W-:Y:S01]  /*0b00*/  @UP0 UMOV UR8, UR4 ;  /* 0x0000000400080c82 */ /* 0x004fe20008000000 */
[----:B---3--:R-:W-:-:S02]  /*0b10*/  HADD2.F32 R17, -RZ, R33.H0_H0 ;  /* 0x20000021ff117230 */ /* 0x008fc40000004100 */
[----:B------:R-:W-:Y:S01]  /*0b20*/  HADD2.F32 R15, -RZ, R33.H1_H1 ;  /* 0x30000021ff0f7230 */ /* 0x000fe20000004100 */
        /* <DEDUP_REMOVED lines=16> */
.L_x_723:
[----:B0-----:R-:W-:Y:S05]  /*0c30*/  BSYNC B0 ;  /* 0x0000000000007941 */ /* 0x001fea0003800000 */
.L_x_722:
        /* <DEDUP_REMOVED lines=17> */
[----:B0-----:R-:W-:Y:S02]  /*0d50*/  FMUL.FTZ R11, R11, R18 ;  /* 0x000000120b0b7220 */ /* 0x001fe40000410000 */
[----:B------:R-:W-:-:S04]  /*0d60*/  FADD.FTZ R18, -R18, 1 ;  /* 0x3f80000012127421 */ /* 0x000fc80000010100 */
[----:B------:R-:W-:Y:S02]  /*0d70*/  FFMA.FTZ R18, R15, R18, 1 ;  /* 0x3f8000000f127423 */ /* 0x000fe40000010012 */
[----:B-1----:R-:W-:Y:S02]  /*0d80*/  FADD.FTZ R23, -R21, 1 ;  /* 0x3f80000015177421 */ /* 0x002fe40000010100 */
[----:B------:R-:W-:Y:S02]  /*0d90*/  FMUL.FTZ R14, R14, R21 ;  /* 0x000000150e0e7220 */ /* 0x000fe40000410000 */
[----:B------:R-:W-:Y:S02]  /*0da0*/  FFMA.FTZ R23, R12, R23, 1 ;  /* 0x3f8000000c177423 */ /* 0x000fe40000010017 */
[----:B------:R-:W-:Y:S02]  /*0db0*/  FMUL.FTZ R11, R11, R18 ;  /* 0x000000120b0b7220 */ /* 0x000fe40000410000 */
[----:B------:R-:W-:-:S02]  /*0dc0*/  FMUL.FTZ R14, R14, R23 ;  /* 0x000000170e0e7220 */ /* 0x000fc40000410000 */
.L_x_724:
[----:B------:R-:W-:Y:S01]  /*0dd0*/  FMUL.FTZ R15, R11, R2 ;  /* 0x000000020b0f7220 */ /* 0x000fe20000410000 */
[--C-:B------:R-:W-:Y:S01]  /*0de0*/  HADD2.F32 R18, -RZ, R28.reuse.H0_H0 ;  /* 0x2000001cff127230 */ /* 0x100fe20000004100 */
[----:B------:R-:W-:Y:S01]  /*0df0*/  FMUL.FTZ R17, R14, R5 ;  /* 0x000000050e117220 */ /* 0x000fe20000410000 */
[----:B------:R-:W-:Y:S01]  /*0e00*/  HADD2.F32 R19, -RZ, R28.H1_H1 ;  /* 0x3000001cff137230 */ /* 0x000fe20000004100 */
[----:B------:R-:W-:-:S02]  /*0e10*/  FFMA.FTZ R16, R10, R15, RZ ;  /* 0x0000000f0a107223 */ /* 0x000fc400000100ff */
[----:B------:R-:W-:Y:S02]  /*0e20*/  FADD.FTZ R12, RZ, R15 ;  /* 0x0000000fff0c7221 */ /* 0x000fe40000010000 */
[----:B------:R-:W-:Y:S01]  /*0e30*/  FADD.FTZ R15, R18, -UR16 ;  /* 0x80000010120f7e21 */ /* 0x000fe20008010000 */
[--C-:B------:R-:W-:Y:S01]  /*0e40*/  HADD2.F32 R18, -RZ, R31.reuse.H0_H0 ;  /* 0x2000001fff127230 */ /* 0x100fe20000004100 */
[----:B------:R-:W-:Y:S02]  /*0e50*/  FADD.FTZ R20, R19, -UR16 ;  /* 0x8000001013147e21 */ /* 0x000fe40008010000 */
[----:B------:R-:W-:Y:S02]  /*0e60*/  FFMA.FTZ R16, R13, R17, R16 ;  /* 0x000000110d107223 */ /* 0x000fe40000010010 */
[----:B------:R-:W-:Y:S02]  /*0e70*/  FADD.FTZ R17, R17, R12 ;  /* 0x0000000c11117221 */ /* 0x000fe40000010000 */
[----:B------:R-:W-:Y:S01]  /*0e80*/  FMUL.FTZ R19, R15, UR8 ;  /* 0x000000080f137c20 */ /* 0x000fe20008410000 */
[----:B------:R-:W-:Y:S01]  /*0e90*/  HADD2.F32 R15, -RZ, R31.H1_H1 ;  /* 0x3000001fff0f7230 */ /* 0x000fe20000004100 */
[----:B------:R-:W-:-:S02]  /*0ea0*/  FMUL.FTZ R12, R20, UR8 ;  /* 0x00000008140c7c20 */ /* 0x000fc40008410000 */
[----:B------:R-:W-:Y:S01]  /*0eb0*/  FFMA.FTZ R10, R10, R11, RZ ;  /* 0x0000000b0a0a7223 */ /* 0x000fe200000100ff */
        /* <DEDUP_REMOVED lines=19> */
.L_x_725:
[----:B------:R-:W-:Y:S02]  /*0ff0*/  FADD.FTZ R11, RZ, R11 ;  /* 0x0000000bff0b7221 */ /* 0x000fe40000010000 */
[----:B------:R-:W-:Y:S02]  /*1000*/  FFMA.FTZ R13, R13, R14, RZ ;  /* 0x0000000e0d0d7223 */ /* 0x000fe400000100ff */
[----:B------:R-:W-:Y:S02]  /*1010*/  FMUL.FTZ R20, R18, R2 ;  /* 0x0000000212147220 */ /* 0x000fe40000410000 */
[----:B------:R-:W-:Y:S02]  /*1020*/  FADD.FTZ R14, RZ, R14 ;  /* 0x0000000eff0e7221 */ /* 0x000fe40000010000 */
[----:B------:R-:W-:Y:S02]  /*1030*/  FFMA.FTZ R10, R19, R18, R10 ;  /* 0x00000012130a7223 */ /* 0x000fe4000001000a */
[----:B------:R-:W-:-:S02]  /*1040*/  FADD.FTZ R11, R11, R18 ;  /* 0x000000120b0b7221 */ /* 0x000fc40000010000 */
[----:B------:R-:W-:Y:S02]  /*1050*/  FFMA.FTZ R19, R19, R20, R16 ;  /* 0x0000001413137223 */ /* 0x000fe40000010010 */
[----:B------:R-:W-:Y:S01]  /*1060*/  FADD.FTZ R17, R17, R20 ;  /* 0x0000001411117221 */ /* 0x000fe20000010000 */
[--C-:B------:R-:W-:Y:S01]  /*1070*/  HADD2.F32 R20, -RZ, R26.reuse.H0_H0 ;  /* 0x2000001aff147230 */ /* 0x100fe20000004100 */
[----:B------:R-:W-:Y:S02]  /*1080*/  FFMA.FTZ R13, R12, R15, R13 ;  /* 0x0000000f0c0d7223 */ /* 0x000fe4000001000d */
[----:B------:R-:W-:Y:S02]  /*1090*/  FADD.FTZ R14, R14, R15 ;  /* 0x0000000f0e0e7221 */ /* 0x000fe40000010000 */
[----:B------:R-:W-:Y:S01]  /*10a0*/  FMUL.FTZ R18, R15, R5 ;  /* 0x000000050f127220 */ /* 0x000fe20000410000 */
[----:B------:R-:W-:-:S03]  /*10b0*/  HADD2.F32 R15, -RZ, R26.H1_H1 ;  /* 0x3000001aff0f7230 */ /* 0x000fc60000004100 */
[----:B------:R-:W-:Y:S01]  /*10c0*/  FFMA.FTZ R16, R12, R18, R19 ;  /* 0x000000120c107223 */ /* 0x000fe20000010013 */
[--C-:B------:R-:W-:Y:S01]  /*10d0*/  HADD2.F32 R12, -RZ, R30.reuse.H1_H1 ;  /* 0x3000001eff0c7230 */ /* 0x100fe20000004100 */
[----:B------:R-:W-:Y:S02]  /*10e0*/  FADD.FTZ R19, R20, -UR16 ;  /* 0x8000001014137e21 */ /* 0x000fe40008010000 */
[----:B------:R-:W-:Y:S02]  /*10f0*/  FADD.FTZ R15, R15, -UR16 ;  /* 0x800000100f0f7e21 */ /* 0x000fe40008010000 */
[----:B------:R-:W-:Y:S01]  /*1100*/  FADD.FTZ R17, R18, R17 ;  /* 0x0000001112117221 */ /* 0x000fe20000010000 */
[----:B------:R-:W-:Y:S01]  /*1110*/  HADD2.F32 R18, -RZ, R30.H0_H0 ;  /* 0x2000001eff127230 */ /* 0x000fe20000004100 */
        /* <DEDUP_REMOVED lines=21> */
.L_x_726:
[----:B------:R-:W-:Y:S02]  /*1270*/  FMUL.FTZ R20, R18, R2 ;  /* 0x0000000212147220 */ /* 0x000fe40000410000 */
[----:B------:R-:W-:Y:S02]  /*1280*/  FADD.FTZ R11, R11, R18 ;  /* 0x000000120b0b7221 */ /* 0x000fe40000010000 */
[C---:B------:R-:W-:Y:S02]  /*1290*/  FFMA.FTZ R10, R19.reuse, R18, R10 ;  /* 0x00000012130a7223 */ /* 0x040fe4000001000a */
[----:B------:R-:W-:Y:S01]  /*12a0*/  FFMA.FTZ R18, R19, R20, R16 ;  /* 0x0000001413127223 */ /* 0x000fe20000010010 */
[--C-:B------:R-:W-:Y:S01]  /*12b0*/  HADD2.F32 R19, -RZ, R27.reuse.H0_H0 ;  /* 0x2000001bff137230 */ /* 0x100fe20000004100 */
[----:B------:R-:W-:Y:S01]  /*12c0*/  FADD.FTZ R17, R17, R20 ;  /* 0x0000001411117221 */ /* 0x000fe20000010000 */
[----:B------:R-:W-:Y:S01]  /*12d0*/  HADD2.F32 R20, -RZ, R27.H1_H1 ;  /* 0x3000001bff147230 */ /* 0x000fe20000004100 */
[----:B------:R-:W-:-:S02]  /*12e0*/  FADD.FTZ R16, R14, R12 ;  /* 0x0000000c0e107221 */ /* 0x000fc40000010000 */
[----:B------:R-:W-:Y:S02]  /*12f0*/  FMUL.FTZ R14, R12, R5 ;  /* 0x000000050c0e7220 */ /* 0x000fe40000410000 */
[----:B------:R-:W-:Y:S02]  /*1300*/  FADD.FTZ R19, R19, -UR16 ;  /* 0x8000001013137e21 */ /* 0x000fe40008010000 */
[----:B------:R-:W-:Y:S02]  /*1310*/  FADD.FTZ R20, R20, -UR16 ;  /* 0x8000001014147e21 */ /* 0x000fe40008010000 */
[C---:B------:R-:W-:Y:S02]  /*1320*/  FFMA.FTZ R13, R15.reuse, R12, R13 ;  /* 0x0000000c0f0d7223 */ /* 0x040fe4000001000d */
[----:B------:R-:W-:Y:S01]  /*1330*/  FFMA.FTZ R12, R15, R14, R18 ;  /* 0x0000000e0f0c7223 */ /* 0x000fe20000010012 */
[--C-:B------:R-:W-:Y:S01]  /*1340*/  HADD2.F32 R15, -RZ, R29.reuse.H0_H0 ;  /* 0x2000001dff0f7230 */ /* 0x100fe20000004100 */
        /* <DEDUP_REMOVED lines=23> */
.L_x_727:
[----:B------:R-:W-:Y:S01]  /*14c0*/  FMUL.FTZ R20, R15, R2 ;  /* 0x000000020f147220 */ /* 0x000fe20000410000 */
[----:B------:R-:W0:Y:S01]  /*14d0*/  S2R R23, SR_LANEID ;  /* 0x0000000000177919 */ /* 0x000e220000000000 */
[----:B------:R-:W-:Y:S01]  /*14e0*/  FFMA.FTZ R13, R14, R18, R13 ;  /* 0x000000120e0d7223 */ /* 0x000fe2000001000d */
[----:B------:R-:W-:Y:S01]  /*14f0*/  BSSY B0, `(.L_x_728) ;  /* 0x000005d000007945 */ /* 0x000fe20003800000 */
[----:B------:R-:W-:Y:S01]  /*1500*/  FFMA.FTZ R21, R19, R20, R12 ;  /* 0x0000001413157223 */ /* 0x000fe2000001000c */
[----:B------:R-:W-:Y:S01]  /*1510*/  ISETP.GT.U32.AND P5, PT, R0, 0x9, PT ;  /* 0x000000090000780c */ /* 0x000fe20003fa4070 */
[----:B------:R-:W-:Y:S02]  /*1520*/  FADD.FTZ R12, R17, R20 ;  /* 0x00000014110c7221 */ /* 0x000fe40000010000 */
[----:B------:R-:W-:-:S04]  /*1530*/  FMUL.FTZ R17, R18, R5 ;  /* 0x0000000512117220 */ /* 0x000fc80000410000 */
[----:B------:R-:W-:Y:S02]  /*1540*/  FFMA.FTZ R20, R14, R17, R21 ;  /* 0x000000110e147223 */ /* 0x000fe40000010015 */
[----:B------:R-:W-:Y:S02]  /*1550*/  FADD.FTZ R17, R17, R12 ;  /* 0x0000000c11117221 */ /* 0x000fe40000010000 */
[----:B------:R-:W-:Y:S01]  /*1560*/  FADD.FTZ R14, R11, R15 ;  /* 0x0000000f0b0e7221 */ /* 0x000fe20000010000 */
[----:B------:R-:W1:Y:S04]  /*1570*/  SHFL.DOWN PT, R21, R20, 0x1, 0x1f ;  /* 0x08201f0014157f89 */ /* 0x000e6800000e0000 */
[----:B------:R-:W2:Y:S01]  /*1580*/  SHFL.DOWN PT, R12, R17, 0x1, 0x1f ;  /* 0x08201f00110c7f89 */ /* 0x000ea200000e0000 */
[----:B0-----:R-:W-:-:S02]  /*1590*/  ISETP.GT.AND P0, PT, R23, 0x1e, PT ;  /* 0x0000001e1700780c */ /* 0x001fc40003f04270 */
[C---:B------:R-:W-:Y:S02]  /*15a0*/  ISETP.GT.AND P2, PT, R23.reuse, 0xf, PT ;  /* 0x0000000f1700780c */ /* 0x040fe40003f44270 */
[----:B------:R-:W-:-:S09]  /*15b0*/  ISETP.NE.AND P4, PT, R23, RZ, PT ;  /* 0x000000ff1700720c */ /* 0x000fd20003f85270 */
        /* <DEDUP_REMOVED lines=18> */
[----:B------:R-:W-:Y:S01]  /*16e0*/  FFMA.FTZ R12, R19, R15, R10 ;  /* 0x0000000f130c7223 */ /* 0x000fe2000001000a */
[----:B------:R-:W-:Y:S01]  /*16f0*/  MOV R10, 0x2 ;  /* 0x00000002000a7802 */ /* 0x000fe20000000f00 */
[----:B------:R-:W-:Y:S01]  /*1700*/  FADD.FTZ R15, R16, R18 ;  /* 0x00000012100f7221 */ /* 0x000fe20000010000 */
[----:B------:R-:W1:Y:S02]  /*1710*/  SHFL.DOWN PT, R22, R17, 0x10, 0x1f ;  /* 0x0a001f0011167f89 */ /* 0x000e6400000e0000 */
[----:B------:R-:W-:Y:S02]  /*1720*/  ISETP.LE.U32.AND P0, PT, R10, c[0x0][0xc], PT ;  /* 0x000003000a007a0c */ /* 0x000fe40003f03070 */
[----:B------:R2:W-:Y:S01]  /*1730*/  STS.128 [R0.X16+0xd0], R12 ;  /* 0x0000d00c00007388 */ /* 0x0005e2000000cc00 */
[----:B0-----:R-:W-:Y:S02]  /*1740*/  @!P2 FADD.FTZ R20, R20, R21 ;  /* 0x000000151414a221 */ /* 0x001fe40000010000 */
[----:B-1----:R-:W-:Y:S01]  /*1750*/  @!P2 FADD.FTZ R17, R17, R22 ;  /* 0x000000161111a221 */ /* 0x002fe20000010000 */
[----:B------:R-:W-:-:S02]  /*1760*/  ISETP.NE.AND P2, PT, R0, RZ, PT ;  /* 0x000000ff0000720c */ /* 0x000fc40003f45270 */
[----:B------:R-:W-:Y:S02]  /*1770*/  MOV R10, R20 ;  /* 0x00000014000a7202 */ /* 0x000fe40000000f00 */
[----:B------:R-:W-:-:S05]  /*1780*/  MOV R11, R17 ;  /* 0x00000011000b7202 */ /* 0x000fca0000000f00 */
[----:B------:R2:W-:Y:S04]  /*1790*/  @!P4 STS.64 [R44.X8+0x18], R10 ;  /* 0x0000180a2c00c388 */ /* 0x0005e80000008a00 */
[----:B------:R-:W-:Y:S06]  /*17a0*/  BAR.SYNC.DEFER_BLOCKING 0x0 ;  /* 0x0000000000007b1d */ /* 0x000fec0000010000 */
[----:B------:R-:W-:Y:S05]  /*17b0*/  @P2 BRA `(.L_x_729) ;  /* 0x0000030000002947 */ /* 0x000fea0003800000 */
[----:B------:R-:W0:Y:S04]  /*17c0*/  LDS.128 R16, [0x20] ;  /* 0x00002000ff107984 */ /* 0x000e280000000c00 */
[----:B------:R-:W1:Y:S01]  /*17d0*/  LDS.128 R20, [0x30] ;  /* 0x00003000ff147984 */ /* 0x000e620000000c00 */
[----:B0-----:R-:W-:-:S02]  /*17e0*/  FADD.FTZ R16, R10, R16 ;  /* 0x000000100a107221 */ /* 0x001fc40000010000 */
[----:B--2---:R-:W-:Y:S02]  /*17f0*/  FADD.FTZ R10, R11, R17 ;  /* 0x000000110b0a7221 */ /* 0x004fe40000010000 */
[----:B------:R-:W-:Y:S02]  /*1800*/  FADD.FTZ R11, R16, R18 ;  /* 0x00000012100b7221 */ /* 0x000fe40000010000 */
[----:B------:R-:W-:Y:S02]  /*1810*/  FADD.FTZ R10, R10, R19 ;  /* 0x000000130a0a7221 */ /* 0x000fe40000010000 */
[----:B------:R-:W0:Y:S01]  /*1820*/  LDS.128 R16, [0x40] ;  /* 0x00004000ff107984 */ /* 0x000e220000000c00 */
[----:B-1----:R-:W-:Y:S02]  /*1830*/  FADD.FTZ R11, R11, R20 ;  /* 0x000000140b0b7221 */ /* 0x002fe40000010000 */
        /* <DEDUP_REMOVED lines=40> */
.L_x_729:
[----:B------:R-:W-:Y:S05]  /*1ac0*/  BSYNC B0 ;  /* 0x0000000000007941 */ /* 0x000fea0003800000 */
.L_x_728:
[----:B------:R-:W-:Y:S01]  /*1ad0*/  BAR.SYNC.DEFER_BLOCKING 0x0 ;  /* 0x0000000000007b1d */ /* 0x000fe20000010000 */
[----:B------:R-:W-:-:S05]  /*1ae0*/  SHF.L.U32 R24, R0, 0x4, RZ ;  /* 0x0000000400187819 */ /* 0x000fca00000006ff */
[----:B------:R-:W-:Y:S01]  /*1af0*/  BSSY B0, `(.L_x_730) ;  /* 0x000013d000007945 */ /* 0x000fe20003800000 */
[----:B------:R-:W-:Y:S05]  /*1b00*/  @P5 BRA `(.L_x_731) ;  /* 0x000013b000005947 */ /* 0x000fea0003800000 */
[----:B------:R-:W0:Y:S04]  /*1b10*/  LDS.128 R16, [R24+0x170] ;  /* 0x0001700018107984 */ /* 0x000e280000000c00 */
[----:B------:R-:W1:Y:S01]  /*1b20*/  LDS.128 R20, [R24+0x210] ;  /* 0x0002100018147984 */ /* 0x000e620000000c00 */
[----:B0-----:R-:W-:Y:S02]  /*1b30*/  FADD.FTZ R16, R12, R16 ;  /* 0x000000100c107221 */ /* 0x001fe40000010000 */
[----:B------:R-:W-:Y:S02]  /*1b40*/  FADD.FTZ R17, R13, R17 ;  /* 0x000000110d117221 */ /* 0x000fe40000010000 */
[----:B------:R-:W-:-:S02]  /*1b50*/  FADD.FTZ R18, R14, R18 ;  /* 0x000000120e127221 */ /* 0x000fc40000010000 */
[----:B------:R-:W-:Y:S02]  /*1b60*/  FADD.FTZ R19, R15, R19 ;  /* 0x000000130f137221 */ /* 0x000fe40000010000 */
[----:B--2---:R-:W0:Y:S01]  /*1b70*/  LDS.128 R12, [R24+0x2b0] ;  /* 0x0002b000180c7984 */ /* 0x004e220000000c00 */
[----:B-1----:R-:W-:Y:S02]  /*1b80*/  FADD.FTZ R16, R16, R20 ;  /* 0x0000001410107221 */ /* 0x002fe40000010000 */
[----:B------:R-:W-:Y:S02]  /*1b90*/  FADD.FTZ R17, R17, R21 ;  /* 0x0000001511117221 */ /* 0x000fe40000010000 */
[----:B------:R-:W-:Y:S02]  /*1ba0*/  FADD.FTZ R18, R18, R22 ;  /* 0x0000001612127221 */ /* 0x000fe40000010000 */
        /* <DEDUP_REMOVED lines=298> */
[----:B------:R-:W0:Y:S01]  /*2e50*/  LDS.128 R12, [R24+0x2830] ;  /* 0x00283000180c7984 */ /* 0x000e220000000c00 */
[----:B------:R-:W-:-:S02]  /*2e60*/  FADD.FTZ R17, R20, R18 ;  /* 0x0000001214117221 */ /* 0x000fc40000010000 */
[----:B------:R-:W-:Y:S02]  /*2e70*/  FADD.FTZ R18, R23, R19 ;  /* 0x0000001317127221 */ /* 0x000fe40000010000 */
[----:B0-----:R-:W-:Y:S02]  /*2e80*/  FADD.FTZ R12, R21, R12 ;  /* 0x0000000c150c7221 */ /* 0x001fe40000010000 */
[----:B------:R-:W-:Y:S02]  /*2e90*/  FADD.FTZ R13, R16, R13 ;  /* 0x0000000d100d7221 */ /* 0x000fe40000010000 */
[----:B------:R-:W-:Y:S02]  /*2ea0*/  FADD.FTZ R14, R17, R14 ;  /* 0x0000000e110e7221 */ /* 0x000fe40000010000 */
[----:B------:R-:W-:Y:S02]  /*2eb0*/  FADD.FTZ R15, R18, R15 ;  /* 0x0000000f120f7221 */ /* 0x000fe40000010000 */
.L_x_731:
[----:B------:R-:W-:Y:S05]  /*2ec0*/  BSYNC B0 ;  /* 0x0000000000007941 */ /* 0x000fea0003800000 */
.L_x_730:
        /* <DEDUP_REMOVED lines=19> */
.L_x_733:
[----:B------:R-:W-:Y:S05]  /*3000*/  BSYNC B0 ;  /* 0x0000000000007941 */ /* 0x000fea0003800000 */
.L_x_732:
[----:B------:R-:W-:Y:S05]  /*3010*/  @!P0 BRA `(.L_x_734) ;  /* 0x0000124000008947 */ /* 0x000fea0003800000 */
[----:B0-2---:R-:W0:Y:S01]  /*3020*/  S2R R12, SR_CTAID.Y ;  /* 0x00000000000c7919 */ /* 0x005e220000002600 */
        /* <DEDUP_REMOVED lines=18> */
[----:B-1----:R-:W-:Y:S01]  /*3150*/  SEL R18, RZ, c[0x0][0xc], P0 ;  /* 0x00000300ff127a07 */ /* 0x002fe20000000000 */
[----:B------:R-:W-:-:S00]  /*3160*/  ERRBAR ;  /* 0x00000000000079ab */ /* 0x000fc00000000000 */
[----:B------:R-:W-:Y:S02]  /*3170*/  SEL R13, R13, 0xffffffff, !P0 ;  /* 0xffffffff0d0d7807 */ /* 0x000fe40004000000 */
[----:B0-----:R-:W-:-:S02]  /*3180*/  ISETP.EQ.U32.AND P4, PT, R20, UR5, PT ;  /* 0x0000000514007c0c */ /* 0x001fc4000bf82070 */
[----:B------:R-:W-:Y:S01]  /*3190*/  ISETP.NE.AND P0, PT, R18, -0x1, PT ;  /* 0xffffffff1200780c */ /* 0x000fe20003f05270 */
[----:B------:R-:W-:-:S10]  /*31a0*/  IMAD R13, R13, UR4, RZ ;  /* 0x000000040d0d7c24 */ /* 0x000fd4000f8e02ff */
[----:B------:R0:W-:Y:S02]  /*31b0*/  @P4 RED.E.ADD.S32.STRONG.GPU [R16.64], R13 ;  /* 0x0000000d1000498e */ /* 0x0001e4000c10e38e */
[----:B------:R-:W-:Y:S05]  /*31c0*/  @!P0 BRA `(.L_x_735) ;  /* 0x0000005000008947 */ /* 0x000fea0003800000 */
.L_x_736:
[----:B0-----:R-:W2:Y:S01]  /*31d0*/  LDG.E.STRONG.GPU R13, [R16.64] ;  /* 0x0000000e100d7981 */ /* 0x001ea2000c1ef900 */
[----:B------:R-:W-:Y:S01]  /*31e0*/  YIELD ;  /* 0x0000000000007946 */ /* 0x000fe20003800000 */
[----:B--2---:R-:W-:Y:S01]  /*31f0*/  ISETP.NE.AND P0, PT, R13, R18, PT ;  /* 0x000000120d00720c */ /* 0x004fe20003f05270 */
[----:B------:R-:W-:-:S12]  /*3200*/  CCTL.IVALL ;  /* 0x00000000ff00798f */ /* 0x000fd80002000000 */
[----:B------:R-:W-:Y:S05]  /*3210*/  @P0 BRA `(.L_x_736) ;  /* 0xffffffb000000947 */ /* 0x000fea000383ffff */
.L_x_735:
[----:B------:R-:W-:Y:S01]  /*3220*/  ISETP.NE.AND P0, PT, RZ, c[0x0][0xc], PT ;  /* 0x00000300ff007a0c */ /* 0x000fe20003f05270 */
[----:B------:R-:W-:Y:S01]  /*3230*/  WARPSYNC 0xffffffff ;  /* 0xffffffff00007948 */ /* 0x000fe20003800000 */
[----:B------:R-:W-:Y:S11]  /*3240*/  BAR.SYNC.DEFER_BLOCKING 0x0 ;  /* 0x0000000000007b1d */ /* 0x000ff60000010000 */
[----:B------:R-:W-:Y:S05]  /*3250*/  @!P0 BRA `(.L_x_734) ;  /* 0x0000100000008947 */ /* 0x000fea0003800000 */
[----:B0-----:R-:W-:-:S10]  /*3260*/  HFMA2.MMA R13, -RZ, RZ, 0, 5.9604644775390625e-08 ;  /* 0x00000001ff0d7435 */ /* 0x001fd400000001ff */
        /* <DEDUP_REMOVED lines=15> */
.L_x_740:
        /* <DEDUP_REMOVED lines=116> */
.L_x_739:
        /* <DEDUP_REMOVED lines=62> */
.L_x_741:
[----:B------:R-:W-:-:S13]  /*3e80*/  ISETP.NE.OR P0, PT, RZ, UR4, P0 ;  /* 0x00000004ff007c0c */ /* 0x000fda0008705670 */
[----:B------:R-:W-:Y:S05]  /*3e90*/  @!P0 BRA `(.L_x_737) ;  /* 0x000001f000008947 */ /* 0x000fea0003800000 */
.L_x_738:
        /* <DEDUP_REMOVED lines=31> */
.L_x_737:
        /* <DEDUP_REMOVED lines=12> */
.L_x_743:
[----:B------:R-:W-:Y:S05]  /*4150*/  BSYNC B0 ;  /* 0x0000000000007941 */ /* 0x000fea0003800000 */
.L_x_742:
        /* <DEDUP_REMOVED lines=16> */
.L_x_734:
[----:B------:R-:W-:Y:S01]  /*4260*/  @!P2 STS.64 [0xc0], R10 ;  /* 0x0000c00aff00a388 */ /* 0x000fe20000000a00 */
[----:B0-2---:R-:W-:-:S03]  /*4270*/  HADD2.F32 R12, -RZ, R33.H0_H0 ;  /* 0x20000021ff0c7230 */ /* 0x005fc60000004100 */
[----:B------:R-:W-:Y:S01]  /*4280*/  BAR.SYNC.DEFER_BLOCKING 0x0 ;  /* 0x0000000000007b1d */ /* 0x000fe20000010000 */
[----:B------:R-:W-:Y:S01]  /*4290*/  HADD2.F32 R33, -RZ, R33.H1_H1 ;  /* 0x30000021ff217230 */ /* 0x000fe20000004100 */
[----:B------:R-:W-:Y:S01]  /*42a0*/  ISETP.GE.U32.AND P0, PT, R40, c[0x0][0x1e0], PT ;  /* 0x0000780028007a0c */ /* 0x000fe20003f06070 */
[----:B------:R-:W-:Y:S01]  /*42b0*/  FADD.FTZ R12, R12, -UR16 ;  /* 0x800000100c0c7e21 */ /* 0x000fe20008010000 */
[--C-:B------:R-:W-:Y:S01]  /*42c0*/  HADD2.F32 R16, -RZ, R28.reuse.H0_H0 ;  /* 0x2000001cff107230 */ /* 0x100fe20000004100 */
[----:B------:R-:W-:Y:S01]  /*42d0*/  ISETP.GE.U32.AND P2, PT, R39, c[0x0][0x1e0], PT ;  /* 0x0000780027007a0c */ /* 0x000fe20003f46070 */
[----:B------:R-:W-:Y:S01]  /*42e0*/  HADD2.F32 R28, -RZ, R28.H1_H1 ;  /* 0x3000001cff1c7230 */ /* 0x000fe20000004100 */
[----:B------:R-:W-:Y:S01]  /*42f0*/  ISETP.GE.AND.EX P4, PT, R43, c[0x0][0x1e4], PT, P0 ;  /* 0x000079002b007a0c */ /* 0x000fe20003f86300 */
[----:B------:R-:W-:Y:S01]  /*4300*/  FMUL.FTZ R12, R12, UR8 ;  /* 0x000000080c0c7c20 */ /* 0x000fe20008410000 */
[----:B------:R-:W-:Y:S02]  /*4310*/  ISETP.GE.U32.AND P0, PT, R38, c[0x0][0x1e0], PT ;  /* 0x0000780026007a0c */ /* 0x000fe40003f06070 */
[----:B------:R-:W-:Y:S01]  /*4320*/  ISETP.GT.U32.OR P4, PT, R0, 0x27f, P4 ;  /* 0x0000027f0000780c */ /* 0x000fe20002784470 */
[----:B------:R-:W0:Y:S02]  /*4330*/  LDS.64 R10, [0xc0] ;  /* 0x0000c000ff0a7984 */ /* 0x000e240000000a00 */
[----:B0-----:R-:W-:-:S02]  /*4340*/  FMUL.FTZ R14, R10, c[0x0][0x20c] ;  /* 0x000083000a0e7a20 */ /* 0x001fc40000410000 */
[----:B------:R-:W-:Y:S02]  /*4350*/  FADD.FTZ R10, R33, -UR16 ;  /* 0x80000010210a7e21 */ /* 0x000fe40008010000 */
[----:B------:R-:W-:Y:S01]  /*4360*/  FMUL.FTZ R15, R11, c[0x0][0x20c] ;  /* 0x000083000b0f7a20 */ /* 0x000fe20000410000 */
[--C-:B------:R-:W-:Y:S01]  /*4370*/  HADD2.F32 R11, -RZ, R32.reuse.H0_H0 ;  /* 0x20000020ff0b7230 */ /* 0x100fe20000004100 */
[----:B------:R-:W-:Y:S01]  /*4380*/  FMUL.FTZ R10, R10, UR8 ;  /* 0x000000080a0a7c20 */ /* 0x000fe20008410000 */
[----:B------:R-:W-:Y:S01]  /*4390*/  HADD2.F32 R32, -RZ, R32.H1_H1 ;  /* 0x30000020ff207230 */ /* 0x000fe20000004100 */
        /* <DEDUP_REMOVED lines=19> */
.L_x_744:
[----:B------:R-:W-:Y:S01]  /*44d0*/  BSSY B0, `(.L_x_745) ;  /* 0x0000012000007945 */ /* 0x000fe20003800000 */
[----:B------:R-:W-:Y:S05]  /*44e0*/  @!P1 BRA `(.L_x_746) ;  /* 0x0000010000009947 */ /* 0x000fea0003800000 */
[C-C-:B------:R-:W-:Y:S02]  /*44f0*/  FFMA.FTZ R12, R14.reuse, R12, R15.reuse ;  /* 0x0000000c0e0c7223 */ /* 0x140fe4000001000f */
[----:B------:R-:W-:-:S02]  /*4500*/  FFMA.FTZ R10, R14, R10, R15 ;  /* 0x0000000a0e0a7223 */ /* 0x000fc4000001000f */
[----:B------:R-:W-:Y:S01]  /*4510*/  FFMA.FTZ R12, R11, R2, -R12 ;  /* 0x000000020b0c7223 */ /* 0x000fe2000001080c */
[----:B------:R-:W-:Y:S01]  /*4520*/  MOV R11, R9 ;  /* 0x00000009000b7202 */ /* 0x000fe20000000f00 */
[----:B------:R-:W-:Y:S01]  /*4530*/  FFMA.FTZ R17, R32, R5, -R10 ;  /* 0x0000000520117223 */ /* 0x000fe2000001080a */
[----:B------:R-:W-:Y:S01]  /*4540*/  MOV R10, R6 ;  /* 0x00000006000a7202 */ /* 0x000fe20000000f00 */
[----:B------:R-:W-:Y:S02]  /*4550*/  IMAD R18, R45, c[0x0][0x1d8], RZ ;  /* 0x000076002d127a24 */ /* 0x000fe400078e02ff */
[----:B------:R-:W-:Y:S02]  /*4560*/  FMUL.FTZ R17, R17, UR8 ;  /* 0x0000000811117c20 */ /* 0x000fe40008410000 */
[----:B------:R-:W-:-:S04]  /*4570*/  IMAD.WIDE.U32 R10, R25, c[0x0][0x1d8], R10 ;  /* 0x00007600190a7a25 */ /* 0x000fc800078e000a */
[----:B------:R-:W-:Y:S02]  /*4580*/  IMAD R13, R25, c[0x0][0x1dc], R18 ;  /* 0x00007700190d7a24 */ /* 0x000fe400078e0212 */
[----:B------:R-:W-:Y:S01]  /*4590*/  FMUL.FTZ R18, R12, UR8 ;  /* 0x000000080c127c20 */ /* 0x000fe20008410000 */
[C---:B------:R-:W-:Y:S02]  /*45a0*/  LEA R12, P5, R10.reuse, c[0x0][0x160], 0x1 ;  /* 0x000058000a0c7a11 */ /* 0x040fe400078a08ff */
[----:B------:R-:W-:Y:S02]  /*45b0*/  IADD3 R13, R11, R13, RZ ;  /* 0x0000000d0b0d7210 */ /* 0x000fe40007ffe0ff */
[----:B------:R-:W-:Y:S02]  /*45c0*/  F2FP.PACK_AB R17, R17, R18 ;  /* 0x000000121111723e */ /* 0x000fe400000000ff */
[----:B------:R-:W-:-:S05]  /*45d0*/  LEA.HI.X R13, R10, c[0x0][0x164], R13, 0x1, P5 ;  /* 0x000059000a0d7a11 */ /* 0x000fca00028f0c0d */
[----:B------:R0:W-:Y:S02]  /*45e0*/  STG.E [R12.64], R17 ;  /* 0x000000110c007986 */ /* 0x0001e4000c10190e */
.L_x_746:
[----:B------:R-:W-:Y:S05]  /*45f0*/  BSYNC B0 ;  /* 0x0000000000007941 */ /* 0x000fea0003800000 */
.L_x_745:
        /* <DEDUP_REMOVED lines=25> */
.L_x_747:
        /* <DEDUP_REMOVED lines=18> */
.L_x_749:
[----:B------:R-:W-:Y:S05]  /*48b0*/  BSYNC B0 ;  /* 0x0000000000007941 */ /* 0x000fea0003800000 */
.L_x_748:
[--C-:B------:R-:W-:Y:S01]  /*48c0*/  HADD2.F32 R10, -RZ, R26.reuse.H0_H0 ;  /* 0x2000001aff0a7230 */ /* 0x100fe20000004100 */
[----:B------:R-:W-:Y:S01]  /*48d0*/  ISETP.GE.AND.EX P2, PT, R42, c[0x0][0x1e4], PT, P2 ;  /* 0x000079002a007a0c */ /* 0x000fe20003f46320 */
[----:B------:R-:W-:Y:S01]  /*48e0*/  HADD2.F32 R26, -RZ, R26.H1_H1 ;  /* 0x3000001aff1a7230 */ /* 0x000fe20000004100 */
[----:B------:R-:W-:Y:S01]  /*48f0*/  ISETP.GE.AND.EX P0, PT, R41, c[0x0][0x1e4], PT, P0 ;  /* 0x0000790029007a0c */ /* 0x000fe20003f06300 */
[--C-:B0-----:R-:W-:Y:S01]  /*4900*/  HADD2.F32 R11, -RZ, R30.reuse.H0_H0 ;  /* 0x2000001eff0b7230 */ /* 0x101fe20000004100 */
[----:B------:R-:W-:Y:S01]  /*4910*/  FADD.FTZ R10, R10, -UR16 ;  /* 0x800000100a0a7e21 */ /* 0x000fe20008010000 */
[--C-:B------:R-:W-:Y:S01]  /*4920*/  HADD2.F32 R16, -RZ, R27.reuse.H0_H0 ;  /* 0x2000001bff107230 */ /* 0x100fe20000004100 */
        /* <DEDUP_REMOVED lines=26> */
.L_x_750:
        /* <DEDUP_REMOVED lines=18> */
.L_x_752:
[----:B------:R-:W-:Y:S05]  /*4bf0*/  BSYNC B0 ;  /* 0x0000000000007941 */ /* 0x000fea0003800000 */
.L_x_751:
        /* <DEDUP_REMOVED lines=25> */
.L_x_753:
        /* <DEDUP_REMOVED lines=17> */
.L_x_755:
[----:B------:R-:W-:Y:S05]  /*4ea0*/  BSYNC B0 ;  /* 0x0000000000007941 */ /* 0x000fea0003800000 */
.L_x_754:
[----:B------:R-:W-:Y:S01]  /*4eb0*/  ULDC UR4, c[0x0][0x10] ;  /* 0x0000040000047ab9 */ /* 0x000fe20000000800 */
[----:B------:R-:W-:Y:S01]  /*4ec0*/  IADD3 R34, R34, 0x1, RZ ;  /* 0x0000000122227810 */ /* 0x000fe20007ffe0ff */
[----:B------:R-:W-:-:S04]  /*4ed0*/  UIADD3 UR7, UR7, UR4, URZ ;  /* 0x0000000407077290 */ /* 0x000fc8000fffe03f */
[----:B------:R-:W-:-:S06]  /*4ee0*/  UISETP.GE.AND UP0, UPT, UR7, UR6, UPT ;  /* 0x000000060700728c */ /* 0x000fcc000bf06270 */
[----:B------:R-:W-:-:S13]  /*4ef0*/  PLOP3.LUT P0, PT, PT, PT, UP0, 0x80, 0x0 ;  /* 0x000000000000781c */ /* 0x000fda0003f0f008 */
[----:B------:R-:W-:Y:S01]  /*4f00*/  @P0 CALL.REL.NOINC `(.L_x_721) ;  /* 0x0000001000000944 */ /* 0x000fe20003c00000 */
[----:B------:R-:W-:Y:S05]  /*4f10*/  BRA `(.L_x_756) ;  /* 0xffffb39000007947 */ /* 0x000fea000383ffff */
.L_x_721:
        /* <DEDUP_REMOVED lines=18> */
.L_x_758:
[----:B------:R-:W-:Y:S05]  /*5040*/  BSYNC B0 ;  /* 0x0000000000007941 */ /* 0x000fea0003800000 */
.L_x_757:
        /* <DEDUP_REMOVED lines=11> */
.L_x_760:
[----:B------:R-:W2:Y:S01]  /*5100*/  LDG.E.STRONG.GPU R5, [R2.64] ;  /* 0x0000000e02057981 */ /* 0x000ea2000c1ef900 */
[----:B------:R-:W-:Y:S01]  /*5110*/  YIELD ;  /* 0x0000000000007946 */ /* 0x000fe20003800000 */
[----:B--2---:R-:W-:Y:S01]  /*5120*/  ISETP.NE.AND P0, PT, R5, R4, PT ;  /* 0x000000040500720c */ /* 0x004fe20003f05270 */
[----:B------:R-:W-:-:S12]  /*5130*/  CCTL.IVALL ;  /* 0x00000000ff00798f */ /* 0x000fd80002000000 */
[----:B------:R-:W-:Y:S05]  /*5140*/  @P0 BRA `(.L_x_760) ;  /* 0xffffffb000000947 */ /* 0x000fea000383ffff */
.L_x_759:
        /* <DEDUP_REMOVED lines=25> */
.L_x_761:
        /* <DEDUP_REMOVED lines=26> */
.L_x_762:
        /* <DEDUP_REMOVED lines=16> */
.L_x_2333:


//--------------------- .text._Z35group_norm_nhwc_bwd_one_pass_kernelI11Fp16IOBf16WLi512ELi20ELi640EEv26Group_norm_nhwc_bwd_params --------------------------
	.section	.text._Z35group_norm_nhwc_bwd_one_pass_kernelI11Fp16IOBf16WLi512ELi20ELi640EEv26Group_norm_nhwc_bwd_params,"ax",@progbits
	.sectioninfo	@"SHI_REGISTERS=96"
	.align	128
        .global         _Z35group_norm_nhwc_bwd_one_pass_kernelI11Fp16IOBf16WLi512ELi20ELi640EEv26Group_norm_nhwc_bwd_params
        .type           _Z35group_norm_nhwc_bwd_one_pass_kernelI11Fp16IOBf16WLi512ELi20ELi640EEv26Group_norm_nhwc_bwd_params,@function
        .size           _Z35group_norm_nhwc_bwd_one_pass_kernelI11Fp16IOBf16WLi512ELi20ELi640EEv26Group_norm_nhwc_bwd_params,(.L_x_2334 - _Z35group_norm_nhwc_bwd_one_pass_kernelI11Fp16IOBf16WLi512ELi20ELi640EEv26Group_norm_nhwc_bwd_params)
        .other          _Z35group_norm_nhwc_bwd_one_pass_kernelI11Fp16IOBf16WLi512ELi20ELi640EEv26Group_norm_nhwc_bwd_params,@"STO_CUDA_ENTRY STV_DEFAULT"
_Z35group_norm_nhwc_bwd_one_pass_kernelI11Fp16IOBf16WLi512ELi20ELi640EEv26Group_norm_nhwc_bwd_params:
.text._Z35group_norm_nhwc_bwd_one_pass_kernelI11Fp16IOBf16WLi512ELi20ELi640EEv26Group_norm_nhwc_bwd_params:
        /* <DEDUP_REMOVED lines=47> */
.L_x_814:
        /* <DEDUP_REMOVED lines=215> */
.L_x_765:
[----:B0-----:R-:W-:Y:S05]  /*1060*/  BSYNC B0 ;  /* 0x0000000000007941 */ /* 0x001fea0003800000 */
.L_x_764:
        /* <DEDUP_REMOVED lines=33> */
.L_x_766:
        /* <DEDUP_REMOVED lines=26> */
.L_x_767:
        /* <DEDUP_REMOVED lines=35> */
.L_x_768:
        /* <DEDUP_REMOVED lines=31> */
.L_x_769:
        /* <DEDUP_REMOVED lines=35> */
.L_x_770:
[--C-:B------:R-:W-:Y:S01]  /*1a70*/  HADD2.F32 R41, -RZ, R59.reuse.H0_H0 ;  /* 0x2000003bff297230 */ /* 0x100fe20000004100 */
[----:B------:R-:W-:Y:S01]  /*1a80*/  FMUL.FTZ R40, R39, R82 ;  /* 0x0000005227287220 */ /* 0x000fe20000410000 */
[----:B------:R-:W-:Y:S02]  /*1a90*/  HADD2.F32 R47, -RZ, R59.H1_H1 ;  /* 0x3000003bff2f7230 */ /* 0x000fe40000004100 */
[----:B------:R-:W-:Y:S01]  /*1aa0*/  HADD2.F32 R43, -RZ, R56.H0_H0 ;  /* 0x20000038ff2b7230 */ /* 0x000fe20000004100 */
[C---:B------:R-:W-:Y:S02]  /*1ab0*/  FADD.FTZ R42, -R14.reuse, R41 ;  /* 0x000000290e2a7221 */ /* 0x040fe40000010100 */
[----:B------:R-:W-:Y:S02]  /*1ac0*/  FADD.FTZ R44, -R14, R47 ;  /* 0x0000002f0e2c7221 */ /* 0x000fe40000010100 */
[----:B------:R-:W-:-:S02]  /*1ad0*/  FFMA.FTZ R45, R37, R40, R16 ;  /* 0x00000028252d7223 */ /* 0x000fc40000010010 */
        /* <DEDUP_REMOVED lines=24> */
.L_x_771:
[----:B------:R-:W-:Y:S01]  /*1c60*/  FFMA.FTZ R44, R36, R16, R45 ;  /* 0x00000010242c7223 */ /* 0x000fe2000001002d */
[--C-:B------:R-:W-:Y:S01]  /*1c70*/  HADD2.F32 R47, -RZ, R54.reuse.H0_H0 ;  /* 0x20000036ff2f7230 */ /* 0x100fe20000004100 */
[----:B------:R-:W-:Y:S01]  /*1c80*/  FMUL.FTZ R45, R43, R82 ;  /* 0x000000522b2d7220 */ /* 0x000fe20000410000 */
[----:B------:R-:W-:Y:S01]  /*1c90*/  HADD2.F32 R49, -RZ, R54.H1_H1 ;  /* 0x30000036ff317230 */ /* 0x000fe20000004100 */
[----:B------:R-:W-:Y:S02]  /*1ca0*/  FADD.FTZ R46, R16, R17 ;  /* 0x00000011102e7221 */ /* 0x000fe40000010000 */
[----:B------:R-:W-:Y:S02]  /*1cb0*/  FFMA.FTZ R16, R42, R45, R44 ;  /* 0x0000002d2a107223 */ /* 0x000fe4000001002c */
[----:B------:R-:W-:Y:S02]  /*1cc0*/  FMUL.FTZ R44, R40, R15 ;  /* 0x0000000f282c7220 */ /* 0x000fe40000410000 */
[----:B------:R-:W-:-:S02]  /*1cd0*/  FADD.FTZ R45, R46, R45 ;  /* 0x0000002d2e2d7221 */ /* 0x000fc40000010000 */
[C---:B------:R-:W-:Y:S01]  /*1ce0*/  FADD.FTZ R46, -R14.reuse, R47 ;  /* 0x0000002f0e2e7221 */ /* 0x040fe20000010100 */
[--C-:B------:R-:W-:Y:S01]  /*1cf0*/  HADD2.F32 R47, -RZ, R53.reuse.H0_H0 ;  /* 0x20000035ff2f7230 */ /* 0x100fe20000004100 */
[----:B------:R-:W-:Y:S02]  /*1d00*/  FADD.FTZ R48, -R14, R49 ;  /* 0x000000310e307221 */ /* 0x000fe40000010100 */
[----:B------:R-:W-:Y:S02]  /*1d10*/  FFMA.FTZ R17, R41, R44, R16 ;  /* 0x0000002c29117223 */ /* 0x000fe40000010010 */
[----:B------:R-:W-:Y:S01]  /*1d20*/  FADD.FTZ R16, R44, R45 ;  /* 0x0000002d2c107221 */ /* 0x000fe20000010000 */
[----:B------:R-:W-:Y:S01]  /*1d30*/  HADD2.F32 R44, -RZ, R53.H1_H1 ;  /* 0x30000035ff2c7230 */ /* 0x000fe20000004100 */
        /* <DEDUP_REMOVED lines=21> */
.L_x_772:
[----:B------:R-:W-:Y:S01]  /*1e90*/  FMUL.FTZ R49, R47, R82 ;  /* 0x000000522f317220 */ /* 0x000fe20000410000 */
[----:B------:R-:W-:-:S03]  /*1ea0*/  HADD2.F32 R51, -RZ, R55.H1_H1 ;  /* 0x30000037ff337230 */ /* 0x000fc60000004100 */
[----:B------:R-:W-:Y:S02]  /*1eb0*/  FFMA.FTZ R48, R46, R49, R17 ;  /* 0x000000312e307223 */ /* 0x000fe40000010011 */
[----:B------:R-:W-:Y:S02]  /*1ec0*/  FADD.FTZ R49, R16, R49 ;  /* 0x0000003110317221 */ /* 0x000fe40000010000 */
[----:B------:R-:W-:-:S04]  /*1ed0*/  FMUL.FTZ R16, R44, R15 ;  /* 0x0000000f2c107220 */ /* 0x000fc80000410000 */
[----:B------:R-:W-:Y:S02]  /*1ee0*/  FFMA.FTZ R17, R45, R16, R48 ;  /* 0x000000102d117223 */ /* 0x000fe40000010030 */
[----:B------:R-:W-:Y:S01]  /*1ef0*/  FADD.FTZ R16, R16, R49 ;  /* 0x0000003110107221 */ /* 0x000fe20000010000 */
[----:B------:R-:W-:Y:S01]  /*1f00*/  HADD2.F32 R49, -RZ, R55.H0_H0 ;  /* 0x20000037ff317230 */ /* 0x000fe20000004100 */
[----:B------:R-:W-:-:S04]  /*1f10*/  FADD.FTZ R48, -R14, R51 ;  /* 0x000000330e307221 */ /* 0x000fc80000010100 */
[----:B------:R-:W-:Y:S01]  /*1f20*/  FADD.FTZ R50, -R14, R49 ;  /* 0x000000310e327221 */ /* 0x000fe20000010100 */
[--C-:B------:R-:W-:Y:S01]  /*1f30*/  HADD2.F32 R49, -RZ, R52.reuse.H0_H0 ;  /* 0x20000034ff317230 */ /* 0x100fe20000004100 */
[-C--:B------:R-:W-:Y:S01]  /*1f40*/  FMUL.FTZ R51, R48, R83.reuse ;  /* 0x0000005330337220 */ /* 0x080fe20000410000 */
[----:B------:R-:W-:Y:S01]  /*1f50*/  HADD2.F32 R48, -RZ, R52.H1_H1 ;  /* 0x30000034ff307230 */ /* 0x000fe20000004100 */
[----:B------:R-:W-:Y:S01]  /*1f60*/  FMUL.FTZ R50, R50, R83 ;  /* 0x0000005332327220 */ /* 0x000fe20000410000 */
        /* <DEDUP_REMOVED lines=19> */
.L_x_773:
        /* <DEDUP_REMOVED lines=121> */
.L_x_775:
[----:B------:R-:W-:Y:S05]  /*2830*/  BSYNC B0 ;  /* 0x0000000000007941 */ /* 0x000fea0003800000 */
.L_x_774:
        /* <DEDUP_REMOVED lines=320> */
.L_x_777:
[----:B------:R-:W-:Y:S05]  /*3c40*/  BSYNC B0 ;  /* 0x0000000000007941 */ /* 0x000fea0003800000 */
.L_x_776:
        /* <DEDUP_REMOVED lines=16> */
.L_x_779:
[----:B------:R-:W-:Y:S05]  /*3d50*/  BSYNC B0 ;  /* 0x0000000000007941 */ /* 0x000fea0003800000 */
.L_x_778:
        /* <DEDUP_REMOVED lines=28> */
.L_x_782:
[----:B------:R-:W2:Y:S01]  /*3f20*/  LDG.E.STRONG.GPU R22, [R20.64] ;  /* 0x0000000814167981 */ /* 0x000ea2000c1ef900 */
[----:B------:R-:W-:Y:S01]  /*3f30*/  YIELD ;  /* 0x0000000000007946 */ /* 0x000fe20003800000 */
[----:B--2---:R-:W-:Y:S01]  /*3f40*/  ISETP.NE.AND P0, PT, R22, R25, PT ;  /* 0x000000191600720c */ /* 0x004fe20003f05270 */
[----:B------:R-:W-:-:S12]  /*3f50*/  CCTL.IVALL ;  /* 0x00000000ff00798f */ /* 0x000fd80002000000 */
[----:B------:R-:W-:Y:S05]  /*3f60*/  @P0 BRA `(.L_x_782) ;  /* 0xffffffb000000947 */ /* 0x000fea000383ffff */
.L_x_781:
        /* <DEDUP_REMOVED lines=20> */
.L_x_786:
        /* <DEDUP_REMOVED lines=115> */
.L_x_785:
        /* <DEDUP_REMOVED lines=61> */
.L_x_787:
[----:B------:R-:W-:-:S13]  /*4bb0*/  ISETP.NE.OR P0, PT, R29, RZ, P0 ;  /* 0x000000ff1d00720c */ /* 0x000fda0000705670 */
[----:B------:R-:W-:Y:S05]  /*4bc0*/  @!P0 BRA `(.L_x_783) ;  /* 0x000001f000008947 */ /* 0x000fea0003800000 */
.L_x_784:
        /* <DEDUP_REMOVED lines=31> */
.L_x_783:
        /* <DEDUP_REMOVED lines=12> */
.L_x_789:
[----:B------:R-:W-:Y:S05]  /*4e80*/  BSYNC B0 ;  /* 0x0000000000007941 */ /* 0x000fea0003800000 */
.L_x_788:
        /* <DEDUP_REMOVED lines=16> */
.L_x_780:
        /* <DEDUP_REMOVED lines=35> */
.L_x_790:
        /* <DEDUP_REMOVED lines=18> */
.L_x_792:
[----:B------:R-:W-:Y:S05]  /*52e0*/  BSYNC B0 ;  /* 0x0000000000007941 */ /* 0x000fea0003800000 */
.L_x_791:
        /* <DEDUP_REMOVED lines=30> */
.L_x_793:
        /* <DEDUP_REMOVED lines=18> */
.L_x_795:
[----:B------:R-:W-:Y:S05]  /*55f0*/  BSYNC B0 ;  /* 0x0000000000007941 */ /* 0x000fea0003800000 */
.L_x_794:
[----:B0-----:R-:W-:Y:S01]  /*5600*/  HADD2.F32 R21, -RZ, R62.H1_H1 ;  /* 0x3000003eff157230 */ /* 0x001fe20000004100 */
[----:B------:R-:W-:Y:S01]  /*5610*/  FADD.FTZ R16, -R14, R33 ;  /* 0x000000210e107221 */ /* 0x000fe20000010100 */
[--C-:B------:R-:W-:Y:S01]  /*5620*/  HADD2.F32 R17, -RZ, R61.reuse.H0_H0 ;  /* 0x2000003dff117230 */ /* 0x100fe20000004100 */
[----:B------:R-:W-:Y:S01]  /*5630*/  ISETP.GT.U32.OR P2, PT, R78, 0x27f, P2 ;  /* 0x0000027f4e00780c */ /* 0x000fe20001744470 */
[----:B------:R-:W-:Y:S01]  /*5640*/  HADD2.F32 R6, -RZ, R61.H1_H1 ;  /* 0x3000003dff067230 */ /* 0x000fe20000004100 */
[----:B------:R-:W-:Y:S01]  /*5650*/  FADD.FTZ R20, -R14, R21 ;  /* 0x000000150e147221 */ /* 0x000fe20000010100 */
[--C-:B------:R-:W-:Y:S01]  /*5660*/  HADD2.F32 R21, -RZ, R63.reuse.H0_H0 ;  /* 0x2000003fff157230 */ /* 0x100fe20000004100 */
        /* <DEDUP_REMOVED lines=22> */
.L_x_796:
        /* <DEDUP_REMOVED lines=15> */
[----:B------:R-:W-:Y:S02]  /*58c0*/  F2FP.PACK_AB R7, R20, R25 ;  /* 0x000000191407723e */ /* 0x000fe400000000ff */
[----:B------:R-:W-:-:S05]  /*58d0*/  LEA.HI.X R17, R6, c[0x0][0x164], R17, 0x1, P0 ;  /* 0x0000590006117a11 */ /* 0x000fca00000f0c11 */
[----:B------:R0:W-:Y:S04]  /*58e0*/  STG.E [R16.64], R7 ;  /* 0x0000000710007986 */ /* 0x0001e8000c101908 */
.L_x_798:
[----:B------:R-:W-:Y:S05]  /*58f0*/  BSYNC B0 ;  /* 0x0000000000007941 */ /* 0x000fea0003800000 */
.L_x_797:
        /* <DEDUP_REMOVED lines=17> */
[----:B------:R-:W-:Y:S01]  /*5a10*/  FADD.FTZ R34, -R14, R7 ;  /* 0x000000070e227221 */ /* 0x000fe20000010100 */
[----:B------:R-:W-:Y:S01]  /*5a20*/  ISETP.GE.AND.EX P2, PT, R10, c[0x0][0x1e4], PT, P2 ;  /* 0x000079000a007a0c */ /* 0x000fe20003f46320 */
[C---:B------:R-:W-:Y:S01]  /*5a30*/  FADD.FTZ R32, -R14.reuse, R17 ;  /* 0x000000110e207221 */ /* 0x040fe20000010100 */
[----:B------:R-:W-:Y:S01]  /*5a40*/  ISETP.GE.AND.EX P3, PT, R11, c[0x0][0x1e4], PT, P3 ;  /* 0x000079000b007a0c */ /* 0x000fe20003f66330 */
[----:B------:R-:W-:Y:S01]  /*5a50*/  FADD.FTZ R28, -R14, R25 ;  /* 0x000000190e1c7221 */ /* 0x000fe20000010100 */
        /* <DEDUP_REMOVED lines=34> */
.L_x_799:
        /* <DEDUP_REMOVED lines=18> */
.L_x_801:
[----:B------:R-:W-:Y:S05]  /*5da0*/  BSYNC B0 ;  /* 0x0000000000007941 */ /* 0x000fea0003800000 */
.L_x_800:
        /* <DEDUP_REMOVED lines=23> */
.L_x_802:
        /* <DEDUP_REMOVED lines=18> */
.L_x_804:
[----:B------:R-:W-:Y:S05]  /*6040*/  BSYNC B0 ;  /* 0x0000000000007941 */ /* 0x000fea0003800000 */
.L_x_803:
        /* <DEDUP_REMOVED lines=23> */
.L_x_805:
        /* <DEDUP_REMOVED lines=18> */
.L_x_807:
[----:B------:R-:W-:Y:S05]  /*62e0*/  BSYNC B0 ;  /* 0x0000000000007941 */ /* 0x000fea0003800000 */
.L_x_806:
        /* <DEDUP_REMOVED lines=23> */
.L_x_808:
        /* <DEDUP_REMOVED lines=18> */
.L_x_810:
[----:B------:R-:W-:Y:S05]  /*6580*/  BSYNC B0 ;  /* 0x0000000000007941 */ /* 0x000fea0003800000 */
.L_x_809:
        /* <DEDUP_REMOVED lines=23> */
.L_x_811:
        /* <DEDUP_REMOVED lines=17> */
.L_x_813:
[----:B------:R-:W-:Y:S05]  /*6810*/  BSYNC B0 ;  /* 0x0000000000007941 */ /* 0x000fea0003800000 */
.L_x_812:
[----:B------:R-:W-:Y:S02]  /*6820*/  IADD3 R77, R77, c[0x0][0x10], RZ ;  /* 0x000004004d4d7a10 */ /* 0x000fe40007ffe0ff */
[----:B------:R-:W-:Y:S02]  /*6830*/  IADD3 R68, R68, 0x1, RZ ;  /* 0x0000000144447810 */ /* 0x000fe40007ffe0ff */
[----:B------:R-:W-:-:S13]  /*6840*/  ISETP.GE.AND P0, PT, R77, UR4, PT ;  /* 0x000000044d007c0c */ /* 0x000fda000bf06270 */
[----:B------:R-:W-:Y:S01]  /*6850*/  @P0 CALL.REL.NOINC `(.L_x_763) ;  /* 0x0000001000000944 */ /* 0x000fe20003c00000 */
[----:B------:R-:W-:Y:S05]  /*6860*/  BRA `(.L_x_814) ;  /* 0xffff9a8000007947 */ /* 0x000fea000383ffff */
.L_x_763:
        /* <DEDUP_REMOVED lines=18> */
.L_x_816:
[----:B------:R-:W-:Y:S05]  /*6990*/  BSYNC B0 ;  /* 0x0000000000007941 */ /* 0x000fea0003800000 */
.L_x_815:
        /* <DEDUP_REMOVED lines=11> */
.L_x_818:
[----:B------:R-:W2:Y:S01]  /*6a50*/  LDG.E.STRONG.GPU R5, [R2.64] ;  /* 0x0000000802057981 */ /* 0x000ea2000c1ef900 */
[----:B------:R-:W-:Y:S01]  /*6a60*/  YIELD ;  /* 0x0000000000007946 */ /* 0x000fe20003800000 */
[----:B--2---:R-:W-:Y:S01]  /*6a70*/  ISETP.NE.AND P0, PT, R5, R0, PT ;  /* 0x000000000500720c */ /* 0x004fe20003f05270 */
[----:B------:R-:W-:-:S12]  /*6a80*/  CCTL.IVALL ;  /* 0x00000000ff00798f */ /* 0x000fd80002000000 */
[----:B------:R-:W-:Y:S05]  /*6a90*/  @P0 BRA `(.L_x_818) ;  /* 0xffffffb000000947 */ /* 0x000fea000383ffff */
.L_x_817:
        /* <DEDUP_REMOVED lines=25> */
.L_x_819:
        /* <DEDUP_REMOVED lines=26> */
.L_x_820:
        /* <DEDUP_REMOVED lines=11> */
.L_x_2334:


//--------------------- .text._Z35group_norm_nhwc_bwd_one_pass_kernelI11Fp16IOFp16WLi64ELi20ELi640EEv26Group_norm_nhwc_bwd_params --------------------------
	.section	.text._Z35group_norm_nhwc_bwd_one_pass_kernelI11Fp16IOFp16WLi64ELi20ELi640EEv26Group_norm_nhwc_bwd_params,"ax",@progbits
	.sectioninfo	@"SHI_REGISTERS=48"
	.align	128
        .global         _Z35group_norm_nhwc_bwd_one_pass_kernelI11Fp16IOFp16WLi64ELi20ELi640EEv26Group_norm_nhwc_bwd_params
        .type           _Z35group_norm_nhwc_bwd_one_pass_kernelI11Fp16IOFp16WLi64ELi20ELi640EEv26Group_norm_nhwc_bwd_params,@function
        .size           _Z35group_norm_nhwc_bwd_one_pass_kernelI11Fp16IOFp16WLi64ELi20ELi640EEv26Group_norm_nhwc_bwd_params,(.L_x_2335 - _Z35group_norm_nhwc_bwd_one_pass_kernelI11Fp16IOFp16WLi64ELi20ELi640EEv26Group_norm_nhwc_bwd_params)
        .other          _Z35group_norm_nhwc_bwd_one_pass_kernelI11Fp16IOFp16WLi64ELi20ELi640EEv26Group_norm_nhwc_bwd_params,@"STO_CUDA_ENTRY STV_DEFAULT"
_Z35group_norm_nhwc_bwd_one_pass_kernelI11Fp16IOFp16WLi64ELi20ELi640EEv26Group_norm_nhwc_bwd_params:
.text._Z35group_norm_nhwc_bwd_one_pass_kernelI11Fp16IOFp16WLi64ELi20ELi640EEv26Group_norm_nhwc_bwd_params:
        /* <DEDUP_REMOVED lines=41> */
.L_x_844:
        /* <DEDUP_REMOVED lines=97> */
.L_x_823:
[----:B------:R-:W-:Y:S05]  /*08a0*/  BSYNC B0 ;  /* 0x0000000000007941 */ /* 0x000fea0003800000 */
.L_x_822:
        /* <DEDUP_REMOVED lines=25> */
.L_x_824:
        /* <DEDUP_REMOVED lines=93> */
.L_x_826:
[----:B------:R-:W-:Y:S05]  /*1010*/  BSYNC B0 ;  /* 0x0000000000007941 */ /* 0x000fea0003800000 */
.L_x_825:
        /* <DEDUP_REMOVED lines=319> */
.L_x_828:
[----:B------:R-:W-:Y:S05]  /*2410*/  BSYNC B0 ;  /* 0x0000000000007941 */ /* 0x000fea0003800000 */
.L_x_827:
        /* <DEDUP_REMOVED lines=19> */
.L_x_830:
[----:B------:R-:W-:Y:S05]  /*2550*/  BSYNC B0 ;  /* 0x0000000000007941 */ /* 0x000fea0003800000 */
.L_x_829:
        /* <DEDUP_REMOVED lines=28> */
.L_x_833:
[----:B------:R-:W2:Y:S01]  /*2720*/  LDG.E.STRONG.GPU R14, [R10.64] ;  /* 0x0000000e0a0e7981 */ /* 0x000ea2000c1ef900 */
[----:B------:R-:W-:Y:S01]  /*2730*/  YIELD ;  /* 0x0000000000007946 */ /* 0x000fe20003800000 */
[----:B--2---:R-:W-:Y:S01]  /*2740*/  ISETP.NE.AND P0, PT, R14, R17, PT ;  /* 0x000000110e00720c */ /* 0x004fe20003f05270 */
[----:B------:R-:W-:-:S12]  /*2750*/  CCTL.IVALL ;  /* 0x00000000ff00798f */ /* 0x000fd80002000000 */
[----:B------:R-:W-:Y:S05]  /*2760*/  @P0 BRA `(.L_x_833) ;  /* 0xffffffb000000947 */ /* 0x000fea000383ffff */
.L_x_832:
        /* <DEDUP_REMOVED lines=20> */
.L_x_837:
        /* <DEDUP_REMOVED lines=116> */
.L_x_836:
        /* <DEDUP_REMOVED lines=62> */
.L_x_838:
[----:B------:R-:W-:-:S13]  /*33d0*/  ISETP.NE.OR P0, PT, RZ, UR4, P0 ;  /* 0x00000004ff007c0c */ /* 0x000fda0008705670 */
[----:B------:R-:W-:Y:S05]  /*33e0*/  @!P0 BRA `(.L_x_834) ;  /* 0x000001f000008947 */ /* 0x000fea0003800000 */
.L_x_835:
        /* <DEDUP_REMOVED lines=31> */
.L_x_834:
        /* <DEDUP_REMOVED lines=12> */
.L_x_840:
[----:B------:R-:W-:Y:S05]  /*36a0*/  BSYNC B0 ;  /* 0x0000000000007941 */ /* 0x000fea0003800000 */
.L_x_839:
        /* <DEDUP_REMOVED lines=16> */
.L_x_831:
        /* <DEDUP_REMOVED lines=31> */
.L_x_841:
        /* <DEDUP_REMOVED lines=20> */
.L_x_843:
[----:B------:R-:W-:Y:S05]  /*3ae0*/  BSYNC B0 ;  /* 0x0000000000007941 */ /* 0x000fea0003800000 */
.L_x_842:
[----:B------:R-:W-:Y:S01]  /*3af0*/  ULDC UR4, c[0x0][0x10] ;  /* 0x0000040000047ab9 */ /* 0x000fe20000000800 */
[----:B------:R-:W-:Y:S01]  /*3b00*/  IADD3 R35, R35, 0x1, RZ ;  /* 0x0000000123237810 */ /* 0x000fe20007ffe0ff */
[----:B------:R-:W-:-:S04]  /*3b10*/  UIADD3 UR7, UR7, UR4, URZ ;  /* 0x0000000407077290 */ /* 0x000fc8000fffe03f */
[----:B------:R-:W-:-:S06]  /*3b20*/  UISETP.GE.AND UP0, UPT, UR7, UR6, UPT ;  /* 0x000000060700728c */ /* 0x000fcc000bf06270 */
[----:B------:R-:W-:-:S13]  /*3b30*/  PLOP3.LUT P0, PT, PT, PT, UP0, 0x80, 0x0 ;  /* 0x000000000000781c */ /* 0x000fda0003f0f008 */
[----:B------:R-:W-:Y:S01]  /*3b40*/  @P0 CALL.REL.NOINC `(.L_x_821) ;  /* 0x0000001000000944 */ /* 0x000fe20003c00000 */
[----:B------:R-:W-:Y:S05]  /*3b50*/  BRA `(.L_x_844) ;  /* 0xffffc73000007947 */ /* 0x000fea000383ffff */
.L_x_821:
        /* <DEDUP_REMOVED lines=18> */
.L_x_846:
[----:B------:R-:W-:Y:S05]  /*3c80*/  BSYNC B0 ;  /* 0x0000000000007941 */ /* 0x000fea0003800000 */
.L_x_845:
        /* <DEDUP_REMOVED lines=11> */
.L_x_848:
[----:B------:R-:W2:Y:S01]  /*3d40*/  LDG.E.STRONG.GPU R5, [R2.64] ;  /* 0x0000000e02057981 */ /* 0x000ea2000c1ef900 */
[----:B------:R-:W-:Y:S01]  /*3d50*/  YIELD ;  /* 0x0000000000007946 */ /* 0x000fe20003800000 */
[----:B--2---:R-:W-:Y:S01]  /*3d60*/  ISETP.NE.AND P0, PT, R5, R4, PT ;  /* 0x000000040500720c */ /* 0x004fe20003f05270 */
[----:B------:R-:W-:-:S12]  /*3d70*/  CCTL.IVALL ;  /* 0x00000000ff00798f */ /* 0x000fd80002000000 */
[----:B------:R-:W-:Y:S05]  /*3d80*/  @P0 BRA `(.L_x_848) ;  /* 0xffffffb000000947 */ /* 0x000fea000383ffff */
.L_x_847:
        /* <DEDUP_REMOVED lines=25> */
.L_x_849:
        /* <DEDUP_REMOVED lines=26> */
.L_x_850:
        /* <DEDUP_REMOVED lines=12> */
.L_x_2335:


//--------------------- .text._Z35group_norm_nhwc_bwd_one_pass_kernelI11Fp16IOFp16WLi128ELi20ELi640EEv26Group_norm_nhwc_bwd_params --------------------------
	.section	.text._Z35group_norm_nhwc_bwd_one_pass_kernelI11Fp16IOFp16WLi128ELi20ELi640EEv26Group_norm_nhwc_bwd_params,"ax",@progbits
	.sectioninfo	@"SHI_REGISTERS=48"
	.align	128
        .global         _Z35group_norm_nhwc_bwd_one_pass_kernelI11Fp16IOFp16WLi128ELi20ELi640EEv26Group_norm_nhwc_bwd_params
        .type           _Z35group_norm_nhwc_bwd_one_pass_kernelI11Fp16IOFp16WLi128ELi20ELi640EEv26Group_norm_nhwc_bwd_params,@function
        .size           _Z35group_norm_nhwc_bwd_one_pass_kernelI11Fp16IOFp16WLi128ELi20ELi640EEv26Group_norm_nhwc_bwd_params,(.L_x_2336 - _Z35group_norm_nhwc_bwd_one_pass_kernelI11Fp16IOFp16WLi128ELi20ELi640EEv26Group_norm_nhwc_bwd_params)
        .other          _Z35group_norm_nhwc_bwd_one_pass_kernelI11Fp16IOFp16WLi128ELi20ELi640EEv26Group_norm_nhwc_bwd_params,@"STO_CUDA_ENTRY STV_DEFAULT"
_Z35group_norm_nhwc_bwd_one_pass_kernelI11Fp16IOFp16WLi128ELi20ELi640EEv26Group_norm_nhwc_bwd_params:
.text._Z35group_norm_nhwc_bwd_one_pass_kernelI11Fp16IOFp16WLi128ELi20ELi640EEv26Group_norm_nhwc_bwd_params:
        /* <DEDUP_REMOVED lines=42> */
.L_x_878:
        /* <DEDUP_REMOVED lines=110> */
.L_x_853:
[----:B-1----:R-:W-:Y:S05]  /*0980*/  BSYNC B0 ;  /* 0x0000000000007941 */ /* 0x002fea0003800000 */
.L_x_852:
        /* <DEDUP_REMOVED lines=33> */
.L_x_854:
        /* <DEDUP_REMOVED lines=26> */
.L_x_855:
        /* <DEDUP_REMOVED lines=101> */
.L_x_857:
[----:B------:R-:W-:Y:S05]  /*1390*/  BSYNC B0 ;  /* 0x0000000000007941 */ /* 0x000fea0003800000 */
.L_x_856:
        /* <DEDUP_REMOVED lines=319> */
.L_x_859:
[----:B------:R-:W-:Y:S05]  /*2790*/  BSYNC B0 ;  /* 0x0000000000007941 */ /* 0x000fea0003800000 */
.L_x_858:
        /* <DEDUP_REMOVED lines=19> */
.L_x_861:
[----:B------:R-:W-:Y:S05]  /*28d0*/  BSYNC B0 ;  /* 0x0000000000007941 */ /* 0x000fea0003800000 */
.L_x_860:
        /* <DEDUP_REMOVED lines=28> */
.L_x_864:
[----:B------:R-:W2:Y:S01]  /*2aa0*/  LDG.E.STRONG.GPU R10, [R8.64] ;  /* 0x0000000e080a7981 */ /* 0x000ea2000c1ef900 */
[----:B------:R-:W-:Y:S01]  /*2ab0*/  YIELD ;  /* 0x0000000000007946 */ /* 0x000fe20003800000 */
[----:B--2---:R-:W-:Y:S01]  /*2ac0*/  ISETP.NE.AND P0, PT, R10, R13, PT ;  /* 0x0000000d0a00720c */ /* 0x004fe20003f05270 */
[----:B------:R-:W-:-:S12]  /*2ad0*/  CCTL.IVALL ;  /* 0x00000000ff00798f */ /* 0x000fd80002000000 */
[----:B------:R-:W-:Y:S05]  /*2ae0*/  @P0 BRA `(.L_x_864) ;  /* 0xffffffb000000947 */ /* 0x000fea000383ffff */
.L_x_863:
        /* <DEDUP_REMOVED lines=20> */
.L_x_868:
        /* <DEDUP_REMOVED lines=116> */
.L_x_867:
        /* <DEDUP_REMOVED lines=62> */
.L_x_869:
[----:B------:R-:W-:-:S13]  /*3750*/  ISETP.NE.OR P0, PT, RZ, UR4, P0 ;  /* 0x00000004ff007c0c */ /* 0x000fda0008705670 */
[----:B------:R-:W-:Y:S05]  /*3760*/  @!P0 BRA `(.L_x_865) ;  /* 0x000001f000008947 */ /* 0x000fea0003800000 */
.L_x_866:
        /* <DEDUP_REMOVED lines=31> */
.L_x_865:
        /* <DEDUP_REMOVED lines=12> */
.L_x_871:
[----:B------:R-:W-:Y:S05]  /*3a20*/  BSYNC B0 ;  /* 0x0000000000007941 */ /* 0x000fea0003800000 */
.L_x_870:
        /* <DEDUP_REMOVED lines=16> */
.L_x_862:
        /* <DEDUP_REMOVED lines=37> */
.L_x_872:
        /* <DEDUP_REMOVED lines=18> */
.L_x_874:
[----:B------:R-:W-:Y:S05]  /*3ea0*/  BSYNC B0 ;  /* 0x0000000000007941 */ /* 0x000fea0003800000 */
.L_x_873:
        /* <DEDUP_REMOVED lines=25> */
.L_x_875:
        /* <DEDUP_REMOVED lines=17> */
.L_x_877:
[----:B------:R-:W-:Y:S05]  /*4150*/  BSYNC B0 ;  /* 0x0000000000007941 */ /* 0x000fea0003800000 */
.L_x_876:
[----:B------:R-:W-:Y:S01]  /*4160*/  ULDC UR4, c[0x0][0x10] ;  /* 0x0000040000047ab9 */ /* 0x000fe20000000800 */
[----:B------:R-:W-:Y:S01]  /*4170*/  IADD3 R36, R36, 0x1, RZ ;  /* 0x0000000124247810 */ /* 0x000fe20007ffe0ff */
[----:B------:R-:W-:-:S04]  /*4180*/  UIADD3 UR7, UR7, UR4, URZ ;  /* 0x0000000407077290 */ /* 0x000fc8000fffe03f */
[----:B------:R-:W-:-:S06]  /*4190*/  UISETP.GE.AND UP0, UPT, UR7, UR6, UPT ;  /* 0x000000060700728c */ /* 0x000fcc000bf06270 */
[----:B------:R-:W-:-:S13]  /*41a0*/  PLOP3.LUT P0, PT, PT, PT, UP0, 0x80, 0x0 ;  /* 0x000000000000781c */ /* 0x000fda0003f0f008 */
[----:B------:R-:W-:Y:S01]  /*41b0*/  @P0 CALL.REL.NOINC `(.L_x_851) ;  /* 0x0000001000000944 */ /* 0x000fe20003c00000 */
[----:B------:R-:W-:Y:S05]  /*41c0*/  BRA `(.L_x_878) ;  /* 0xffffc0d000007947 */ /* 0x000fea000383ffff */
.L_x_851:
        /* <DEDUP_REMOVED lines=18> */
.L_x_880:
[----:B------:R-:W-:Y:S05]  /*42f0*/  BSYNC B0 ;  /* 0x0000000000007941 */ /* 0x000fea0003800000 */
.L_x_879:
        /* <DEDUP_REMOVED lines=11> */
.L_x_882:
[----:B------:R-:W2:Y:S01]  /*43b0*/  LDG.E.STRONG.GPU R5, [R2.64] ;  /* 0x0000000e02057981 */ /* 0x000ea2000c1ef900 */
[----:B------:R-:W-:Y:S01]  /*43c0*/  YIELD ;  /* 0x0000000000007946 */ /* 0x000fe20003800000 */
[----:B--2---:R-:W-:Y:S01]  /*43d0*/  ISETP.NE.AND P0, PT, R5, R0, PT ;  /* 0x000000000500720c */ /* 0x004fe20003f05270 */
[----:B------:R-:W-:-:S12]  /*43e0*/  CCTL.IVALL ;  /* 0x00000000ff00798f */ /* 0x000fd80002000000 */
[----:B------:R-:W-:Y:S05]  /*43f0*/  @P0 BRA `(.L_x_882) ;  /* 0xffffffb000000947 */ /* 0x000fea000383ffff */
.L_x_881:
        /* <DEDUP_REMOVED lines=25> */
.L_x_883:
        /* <DEDUP_REMOVED lines=26> */
.L_x_884:
        /* <DEDUP_REMOVED lines=13> */
.L_x_2336:


//--------------------- .text._Z35group_norm_nhwc_bwd_one_pass_kernelI11Fp16IOFp16WLi256ELi20ELi640EEv26Group_norm_nhwc_bwd_params --------------------------
	.section	.text._Z35group_norm_nhwc_bwd_one_pass_kernelI11Fp16IOFp16WLi256ELi20ELi640EEv26Group_norm_nhwc_bwd_params,"ax",@progbits
	.sectioninfo	@"SHI_REGISTERS=48"
	.align	128
        .global         _Z35group_norm_nhwc_bwd_one_pass_kernelI11Fp16IOFp16WLi256ELi20ELi640EEv26Group_norm_nhwc_bwd_params
        .type           _Z35group_norm_nhwc_bwd_one_pass_kernelI11Fp16IOFp16WLi256ELi20ELi640EEv26Group_norm_nhwc_bwd_params,@function
        .size           _Z35group_norm_nhwc_bwd_one_pass_kernelI11Fp16IOFp16WLi256ELi20ELi640EEv26Group_norm_nhwc_bwd_params,(.L_x_2337 - _Z35group_norm_nhwc_bwd_one_pass_kernelI11Fp16IOFp16WLi256ELi20ELi640EEv26Group_norm_nhwc_bwd_params)
        .other          _Z35group_norm_nhwc_bwd_one_pass_kernelI11Fp16IOFp16WLi256ELi20ELi640EEv26Group_norm_nhwc_bwd_params,@"STO_CUDA_ENTRY STV_DEFAULT"
_Z35group_norm_nhwc_bwd_one_pass_kernelI11Fp16IOFp16WLi256ELi20ELi640EEv26Group_norm_nhwc_bwd_params:
.text._Z35group_norm_nhwc_bwd_one_pass_kernelI11Fp16IOFp16WLi256ELi20ELi640EEv26Group_norm_nhwc_bwd_params:
        /* <DEDUP_REMOVED lines=43> */
.L_x_920:
        /* <DEDUP_REMOVED lines=152> */
.L_x_887:
[----:B0-----:R-:W-:Y:S05]  /*0c30*/  BSYNC B0 ;  /* 0x0000000000007941 */ /* 0x001fea0003800000 */
.L_x_886:
        /* <DEDUP_REMOVED lines=25> */
.L_x_888:
        /* <DEDUP_REMOVED lines=34> */
.L_x_889:
        /* <DEDUP_REMOVED lines=40> */
.L_x_890:
        /* <DEDUP_REMOVED lines=37> */
.L_x_891:
        /* <DEDUP_REMOVED lines=96> */
.L_x_893:
[----:B------:R-:W-:Y:S05]  /*1ac0*/  BSYNC B0 ;  /* 0x0000000000007941 */ /* 0x000fea0003800000 */
.L_x_892:
        /* <DEDUP_REMOVED lines=319> */
.L_x_895:
[----:B------:R-:W-:Y:S05]  /*2ec0*/  BSYNC B0 ;  /* 0x0000000000007941 */ /* 0x000fea0003800000 */
.L_x_894:
        /* <DEDUP_REMOVED lines=19> */
.L_x_897:
[----:B------:R-:W-:Y:S05]  /*3000*/  BSYNC B0 ;  /* 0x0000000000007941 */ /* 0x000fea0003800000 */
.L_x_896:
        /* <DEDUP_REMOVED lines=28> */
.L_x_900:
[----:B0-----:R-:W2:Y:S01]  /*31d0*/  LDG.E.STRONG.GPU R13, [R16.64] ;  /* 0x0000000e100d7981 */ /* 0x001ea2000c1ef900 */
[----:B------:R-:W-:Y:S01]  /*31e0*/  YIELD ;  /* 0x0000000000007946 */ /* 0x000fe20003800000 */
[----:B--2---:R-:W-:Y:S01]  /*31f0*/  ISETP.NE.AND P0, PT, R13, R18, PT ;  /* 0x000000120d00720c */ /* 0x004fe20003f05270 */
[----:B------:R-:W-:-:S12]  /*3200*/  CCTL.IVALL ;  /* 0x00000000ff00798f */ /* 0x000fd80002000000 */
[----:B------:R-:W-:Y:S05]  /*3210*/  @P0 BRA `(.L_x_900) ;  /* 0xffffffb000000947 */ /* 0x000fea000383ffff */
.L_x_899:
        /* <DEDUP_REMOVED lines=20> */
.L_x_904:
        /* <DEDUP_REMOVED lines=116> */
.L_x_903:
        /* <DEDUP_REMOVED lines=62> */
.L_x_905:
[----:B------:R-:W-:-:S13]  /*3e80*/  ISETP.NE.OR P0, PT, RZ, UR4, P0 ;  /* 0x00000004ff007c0c */ /* 0x000fda0008705670 */
[----:B------:R-:W-:Y:S05]  /*3e90*/  @!P0 BRA `(.L_x_901) ;  /* 0x000001f000008947 */ /* 0x000fea0003800000 */
.L_x_902:
        /* <DEDUP_REMOVED lines=31> */
.L_x_901:
        /* <DEDUP_REMOVED lines=12> */
.L_x_907:
[----:B------:R-:W-:Y:S05]  /*4150*/  BSYNC B0 ;  /* 0x0000000000007941 */ /* 0x000fea0003800000 */
.L_x_906:
        /* <DEDUP_REMOVED lines=16> */
.L_x_898:
        /* <DEDUP_REMOVED lines=39> */
.L_x_908:
        /* <DEDUP_REMOVED lines=18> */
.L_x_910:
[----:B------:R-:W-:Y:S05]  /*45f0*/  BSYNC B0 ;  /* 0x0000000000007941 */ /* 0x000fea0003800000 */
.L_x_909:
        /* <DEDUP_REMOVED lines=25> */
.L_x_911:
        /* <DEDUP_REMOVED lines=18> */
.L_x_913:
[----:B------:R-:W-:Y:S05]  /*48b0*/  BSYNC B0 ;  /* 0x0000000000007941 */ /* 0x000fea0003800000 */
.L_x_912:
        /* <DEDUP_REMOVED lines=33> */
.L_x_914:
        /* <DEDUP_REMOVED lines=18> */
.L_x_916:
[----:B------:R-:W-:Y:S05]  /*4bf0*/  BSYNC B0 ;  /* 0x0000000000007941 */ /* 0x000fea0003800000 */
.L_x_915:
        /* <DEDUP_REMOVED lines=25> */
.L_x_917:
        /* <DEDUP_REMOVED lines=17> */
.L_x_919:
[----:B------:R-:W-:Y:S05]  /*4ea0*/  BSYNC B0 ;  /* 0x0000000000007941 */ /* 0x000fea0003800000 */
.L_x_918:
[----:B------:R-:W-:Y:S01]  /*4eb0*/  ULDC UR4, c[0x0][0x10] ;  /* 0x0000040000047ab9 */ /* 0x000fe20000000800 */
[----:B------:R-:W-:Y:S01]  /*4ec0*/  IADD3 R34, R34, 0x1, RZ ;  /* 0x0000000122227810 */ /* 0x000fe20007ffe0ff */
[----:B------:R-:W-:-:S04]  /*4ed0*/  UIADD3 UR7, UR7, UR4, URZ ;  /* 0x0000000407077290 */ /* 0x000fc8000fffe03f */
[----:B------:R-:W-:-:S06]  /*4ee0*/  UISETP.GE.AND UP0, UPT, UR7, UR6, UPT ;  /* 0x000000060700728c */ /* 0x000fcc000bf06270 */
[----:B------:R-:W-:-:S13]  /*4ef0*/  PLOP3.LUT P0, PT, PT, PT, UP0, 0x80, 0x0 ;  /* 0x000000000000781c */ /* 0x000fda0003f0f008 */
[----:B------:R-:W-:Y:S01]  /*4f00*/  @P0 CALL.REL.NOINC `(.L_x_885) ;  /* 0x0000001000000944 */ /* 0x000fe20003c00000 */
[----:B------:R-:W-:Y:S05]  /*4f10*/  BRA `(.L_x_920) ;  /* 0xffffb39000007947 */ /* 0x000fea000383ffff */
.L_x_885:
        /* <DEDUP_REMOVED lines=18> */
.L_x_922:
[----:B------:R-:W-:Y:S05]  /*5040*/  BSYNC B0 ;  /* 0x0000000000007941 */ /* 0x000fea0003800000 */
.L_x_921:
        /* <DEDUP_REMOVED lines=11> */
.L_x_924:
[----:B------:R-:W2:Y:S01]  /*5100*/  LDG.E.STRONG.GPU R5, [R2.64] ;  /* 0x0000000e02057981 */ /* 0x000ea2000c1ef900 */
[----:B------:R-:W-:Y:S01]  /*5110*/  YIELD ;  /* 0x0000000000007946 */ /* 0x000fe20003800000 */
[----:B--2---:R-:W-:Y:S01]  /*5120*/  ISETP.NE.AND P0, PT, R5, R4, PT ;  /* 0x000000040500720c */ /* 0x004fe20003f05270 */
[----:B------:R-:W-:-:S12]  /*5130*/  CCTL.IVALL ;  /* 0x00000000ff00798f */ /* 0x000fd80002000000 */
[----:B------:R-:W-:Y:S05]  /*5140*/  @P0 BRA `(.L_x_924) ;  /* 0xffffffb000000947 */ /* 0x000fea000383ffff */
.L_x_923:
        /* <DEDUP_REMOVED lines=25> */
.L_x_925:
        /* <DEDUP_REMOVED lines=26> */
.L_x_926:
        /* <DEDUP_REMOVED lines=16> */
.L_x_2337:


//--------------------- .text._Z35group_norm_nhwc_bwd_one_pass_kernelI11Fp16IOFp16WLi512ELi20ELi640EEv26Group_norm_nhwc_bwd_params --------------------------
	.section	.text._Z35group_norm_nhwc_bwd_one_pass_kernelI11Fp16IOFp16WLi512ELi20ELi640EEv26Group_norm_nhwc_bwd_params,"ax",@progbits
	.sectioninfo	@"SHI_REGISTERS=96"
	.align	128
        .global         _Z35group_norm_nhwc_bwd_one_pass_kernelI11Fp16IOFp16WLi512ELi20ELi640EEv26Group_norm_nhwc_bwd_params
        .type           _Z35group_norm_nhwc_bwd_one_pass_kernelI11Fp16IOFp16WLi512ELi20ELi640EEv26Group_norm_nhwc_bwd_params,@function
        .size           _Z35group_norm_nhwc_bwd_one_pass_kernelI11Fp16IOFp16WLi512ELi20ELi640EEv26Group_norm_nhwc_bwd_params,(.L_x_2338 - _Z35group_norm_nhwc_bwd_one_pass_kernelI11Fp16IOFp16WLi512ELi20ELi640EEv26Group_norm_nhwc_bwd_params)
        .other          _Z35group_norm_nhwc_bwd_one_pass_kernelI11Fp16IOFp16WLi512ELi20ELi640EEv26Group_norm_nhwc_bwd_params,@"STO_CUDA_ENTRY STV_DEFAULT"
_Z35group_norm_nhwc_bwd_one_pass_kernelI11Fp16IOFp16WLi512ELi20ELi640EEv26Group_norm_nhwc_bwd_params:
.text._Z35group_norm_nhwc_bwd_one_pass_kernelI11Fp16IOFp16WLi512ELi20ELi640EEv26Group_norm_nhwc_bwd_params:
        /* <DEDUP_REMOVED lines=47> */
.L_x_978:
        /* <DEDUP_REMOVED lines=215> */
.L_x_929:
[----:B0-----:R-:W-:Y:S05]  /*1060*/  BSYNC B0 ;  /* 0x0000000000007941 */ /* 0x001fea0003800000 */
.L_x_928:
        /* <DEDUP_REMOVED lines=33> */
.L_x_930:
        /* <DEDUP_REMOVED lines=26> */
.L_x_931:
        /* <DEDUP_REMOVED lines=35> */
.L_x_932:
        /* <DEDUP_REMOVED lines=31> */
.L_x_933:
        /* <DEDUP_REMOVED lines=35> */
.L_x_934:
        /* <DEDUP_REMOVED lines=31> */
.L_x_935:
        /* <DEDUP_REMOVED lines=35> */
.L_x_936:
        /* <DEDUP_REMOVED lines=33> */
.L_x_937:
        /* <DEDUP_REMOVED lines=121> */
.L_x_939:
[----:B------:R-:W-:Y:S05]  /*2830*/  BSYNC B0 ;  /* 0x0000000000007941 */ /* 0x000fea0003800000 */
.L_x_938:
        /* <DEDUP_REMOVED lines=320> */
.L_x_941:
[----:B------:R-:W-:Y:S05]  /*3c40*/  BSYNC B0 ;  /* 0x0000000000007941 */ /* 0x000fea0003800000 */
.L_x_940:
        /* <DEDUP_REMOVED lines=16> */
.L_x_943:
[----:B------:R-:W-:Y:S05]  /*3d50*/  BSYNC B0 ;  /* 0x0000000000007941 */ /* 0x000fea0003800000 */
.L_x_942:
        /* <DEDUP_REMOVED lines=28> */
.L_x_946:
[----:B------:R-:W2:Y:S01]  /*3f20*/  LDG.E.STRONG.GPU R22, [R20.64] ;  /* 0x0000000814167981 */ /* 0x000ea2000c1ef900 */
[----:B------:R-:W-:Y:S01]  /*3f30*/  YIELD ;  /* 0x0000000000007946 */ /* 0x000fe20003800000 */
[----:B--2---:R-:W-:Y:S01]  /*3f40*/  ISETP.NE.AND P0, PT, R22, R25, PT ;  /* 0x000000191600720c */ /* 0x004fe20003f05270 */
[----:B------:R-:W-:-:S12]  /*3f50*/  CCTL.IVALL ;  /* 0x00000000ff00798f */ /* 0x000fd80002000000 */
[----:B------:R-:W-:Y:S05]  /*3f60*/  @P0 BRA `(.L_x_946) ;  /* 0xffffffb000000947 */ /* 0x000fea000383ffff */
.L_x_945:
        /* <DEDUP_REMOVED lines=20> */
.L_x_950:
        /* <DEDUP_REMOVED lines=115> */
.L_x_949:
        /* <DEDUP_REMOVED lines=61> */
.L_x_951:
[----:B------:R-:W-:-:S13]  /*4bb0*/  ISETP.NE.OR P0, PT, R29, RZ, P0 ;  /* 0x000000ff1d00720c */ /* 0x000fda0000705670 */
[----:B------:R-:W-:Y:S05]  /*4bc0*/  @!P0 BRA `(.L_x_947) ;  /* 0x000001f000008947 */ /* 0x000fea0003800000 */
.L_x_948:
        /* <DEDUP_REMOVED lines=31> */
.L_x_947:
        /* <DEDUP_REMOVED lines=12> */
.L_x_953:
[----:B------:R-:W-:Y:S05]  /*4e80*/  BSYNC B0 ;  /* 0x0000000000007941 */ /* 0x000fea0003800000 */
.L_x_952:
        /* <DEDUP_REMOVED lines=16> */
.L_x_944:
        /* <DEDUP_REMOVED lines=35> */
.L_x_954:
        /* <DEDUP_REMOVED lines=18> */
.L_x_956:
[----:B------:R-:W-:Y:S05]  /*52e0*/  BSYNC B0 ;  /* 0x0000000000007941 */ /* 0x000fea0003800000 */
.L_x_955:
        /* <DEDUP_REMOVED lines=30> */
.L_x_957:
        /* <DEDUP_REMOVED lines=18> */
.L_x_959:
[----:B------:R-:W-:Y:S05]  /*55f0*/  BSYNC B0 ;  /* 0x0000000000007941 */ /* 0x000fea0003800000 */
.L_x_958:
        /* <DEDUP_REMOVED lines=29> */
.L_x_960:
        /* <DEDUP_REMOVED lines=18> */
.L_x_962:
[----:B------:R-:W-:Y:S05]  /*58f0*/  BSYNC B0 ;  /* 0x0000000000007941 */ /* 0x000fea0003800000 */
.L_x_961:
        /* <DEDUP_REMOVED lines=56> */
.L_x_963:
        /* <DEDUP_REMOVED lines=18> */
.L_x_965:
[----:B------:R-:W-:Y:S05]  /*5da0*/  BSYNC B0 ;  /* 0x0000000000007941 */ /* 0x000fea0003800000 */
.L_x_964:
        /* <DEDUP_REMOVED lines=23> */
.L_x_966:
        /* <DEDUP_REMOVED lines=18> */
.L_x_968:
[----:B------:R-:W-:Y:S05]  /*6040*/  BSYNC B0 ;  /* 0x0000000000007941 */ /* 0x000fea0003800000 */
.L_x_967:
        /* <DEDUP_REMOVED lines=23> */
.L_x_969:
        /* <DEDUP_REMOVED lines=18> */
.L_x_971:
[----:B------:R-:W-:Y:S05]  /*62e0*/  BSYNC B0 ;  /* 0x0000000000007941 */ /* 0x000fea0003800000 */
.L_x_970:
        /* <DEDUP_REMOVED lines=23> */
.L_x_972:
        /* <DEDUP_REMOVED lines=18> */
.L_x_974:
[----:B------:R-:W-:Y:S05]  /*6580*/  BSYNC B0 ;  /* 0x0000000000007941 */ /* 0x000fea0003800000 */
.L_x_973:
        /* <DEDUP_REMOVED lines=23> */
.L_x_975:
        /* <DEDUP_REMOVED lines=17> */
.L_x_977:
[----:B------:R-:W-:Y:S05]  /*6810*/  BSYNC B0 ;  /* 0x0000000000007941 */ /* 0x000fea0003800000 */
.L_x_976:
[----:B------:R-:W-:Y:S02]  /*6820*/  IADD3 R77, R77, c[0x0][0x10], RZ ;  /* 0x000004004d4d7a10 */ /* 0x000fe40007ffe0ff */
[----:B------:R-:W-:Y:S02]  /*6830*/  IADD3 R68, R68, 0x1, RZ ;  /* 0x0000000144447810 */ /* 0x000fe40007ffe0ff */
[----:B------:R-:W-:-:S13]  /*6840*/  ISETP.GE.AND P0, PT, R77, UR4, PT ;  /* 0x000000044d007c0c */ /* 0x000fda000bf06270 */
[----:B------:R-:W-:Y:S01]  /*6850*/  @P0 CALL.REL.NOINC `(.L_x_927) ;  /* 0x0000001000000944 */ /* 0x000fe20003c00000 */
[----:B------:R-:W-:Y:S05]  /*6860*/  BRA `(.L_x_978) ;  /* 0xffff9a8000007947 */ /* 0x000fea000383ffff */
.L_x_927:
        /* <DEDUP_REMOVED lines=18> */
.L_x_980:
[----:B------:R-:W-:Y:S05]  /*6990*/  BSYNC B0 ;  /* 0x0000000000007941 */ /* 0x000fea0003800000 */
.L_x_979:
        /* <DEDUP_REMOVED lines=11> */
.L_x_982:
[----:B------:R-:W2:Y:S01]  /*6a50*/  LDG.E.STRONG.GPU R5, [R2.64] ;  /* 0x0000000802057981 */ /* 0x000ea2000c1ef900 */
[----:B------:R-:W-:Y:S01]  /*6a60*/  YIELD ;  /* 0x0000000000007946 */ /* 0x000fe20003800000 */
[----:B--2---:R-:W-:Y:S01]  /*6a70*/  ISETP.NE.AND P0, PT, R5, R0, PT ;  /* 0x000000000500720c */ /* 0x004fe20003f05270 */
[----:B------:R-:W-:-:S12]  /*6a80*/  CCTL.IVALL ;  /* 0x00000000ff00798f */ /* 0x000fd80002000000 */
[----:B------:R-:W-:Y:S05]  /*6a90*/  @P0 BRA `(.L_x_982) ;  /* 0xffffffb000000947 */ /* 0x000fea000383ffff */
.L_x_981:
        /* <DEDUP_REMOVED lines=25> */
.L_x_983:
        /* <DEDUP_REMOVED lines=26> */
.L_x_984:
        /* <DEDUP_REMOVED lines=11> */
.L_x_2338:


//--------------------- .text._Z35group_norm_nhwc_bwd_one_pass_kernelI11Fp32IOFp32WLi64ELi20ELi640EEv26Group_norm_nhwc_bwd_params --------------------------
	.section	.text._Z35group_norm_nhwc_bwd_one_pass_kernelI11Fp32IOFp32WLi64ELi20ELi640EEv26Group_norm_nhwc_bwd_params,"ax",@progbits
	.sectioninfo	@"SHI_REGISTERS=48"
	.align	128
        .global         _Z35group_norm_nhwc_bwd_one_pass_kernelI11Fp32IOFp32WLi64ELi20ELi640EEv26Group_norm_nhwc_bwd_params
        .type           _Z35group_norm_nhwc_bwd_one_pass_kernelI11Fp32IOFp32WLi64ELi20ELi640EEv26Group_norm_nhwc_bwd_params,@function
        .size           _Z35group_norm_nhwc_bwd_one_pass_kernelI11Fp32IOFp32WLi64ELi20ELi640EEv26Group_norm_nhwc_bwd_params,(.L_x_2339 - _Z35group_norm_nhwc_bwd_one_pass_kernelI11Fp32IOFp32WLi64ELi20ELi640EEv26Group_norm_nhwc_bwd_params)
        .other          _Z35group_norm_nhwc_bwd_one_pass_kernelI11Fp32IOFp32WLi64ELi20ELi640EEv26Group_norm_nhwc_bwd_params,@"STO_CUDA_ENTRY STV_DEFAULT"
_Z35group_norm_nhwc_bwd_one_pass_kernelI11Fp32IOFp32WLi64ELi20ELi640EEv26Group_norm_nhwc_bwd_params:
.text._Z35group_norm_nhwc_bwd_one_pass_kernelI11Fp32IOFp32WLi64ELi20ELi640EEv26Group_norm_nhwc_bwd_params:
        /* <DEDUP_REMOVED lines=34> */
[----:B------:R-:W-:Y:S01]  /*0220*/  ISETP.GE.U32.AND P1, PT, R37, c[0x0][0x1e0], PT ;  /* 0x0000780025007a0c */ /* 0x000fe20003f26070 */
[----:B------:R-:W-:Y:S01]  /*0230*/  USHF.L.U64.HI UR9, UR11, 0x2, UR9 ;  /* 0x000000020b097899 */ /* 0x000fe20008010209 */
[----:B------:R-:W-:Y:S01]  /*0240*/  SHF.R.S32.HI R33, RZ, 0x1f, R37 ;  /* 0x0000001fff217819 */ /* 0x000fe20000011425 */
[----:B------:R-:W-:Y:S02]  /*0250*/  USHF.L.U64.HI UR8, UR10, 0x2, UR8 ;  /* 0x000000020a087899 */ /* 0x000fe40008010208 */
[----:B------:R-:W-:Y:S01]  /*0260*/  ULDC.U8 UR16, c[0x0][0x1f4] ;  /* 0x00007d0000107ab9 */ /* 0x000fe20000000000 */
[----:B------:R-:W-:-:S04]  /*0270*/  ISETP.GE.AND.EX P1, PT, R33, c[0x0][0x1e4], PT, P1 ;  /* 0x0000790021007a0c */ /* 0x000fc80003f26310 */
[----:B-1----:R-:W-:Y:S02]  /*0280*/  ISETP.LT.U32.AND P1, PT, R38, 0x280, !P1 ;  /* 0x000002802600780c */ /* 0x002fe40004f21070 */
.L_x_1008:
[----:B------:R-:W-:Y:S01]  /*0290*/  UMOV UR12, 0x8 ;  /* 0x00000008000c7882 */ /* 0x000fe20000000000 */
[----:B0-----:R-:W-:Y:S01]  /*02a0*/  IABS R5, c[0x0][0x1f0] ;  /* 0x00007c0000057a13 */ /* 0x001fe20000000000 */
[----:B------:R-:W-:Y:S02]  /*02b0*/  ULDC.64 UR4, c[0x0][0x198] ;  /* 0x0000660000047ab9 */ /* 0x000fe40000000a00 */
[----:B------:R-:W-:Y:S01]  /*02c0*/  UIMAD.WIDE UR4, UR7, UR12, UR4 ;  /* 0x0000000c070472a5 */ /* 0x000fe2000f8e0204 */
[----:B------:R-:W0:Y:S05]  /*02d0*/  I2F.RP R0, R5 ;  /* 0x0000000500007306 */ /* 0x000e2a0000209400 */
[----:B------:R-:W-:-:S02]  /*02e0*/  MOV R10, UR4 ;  /* 0x00000004000a7c02 */ /* 0x000fc40008000f00 */
[----:B------:R-:W-:-:S06]  /*02f0*/  MOV R11, UR5 ;  /* 0x00000005000b7c02 */ /* 0x000fcc0008000f00 */
[----:B------:R-:W2:Y:S01]  /*0300*/  LDG.E.64 R10, [R10.64] ;  /* 0x0000000e0a0a7981 */ /* 0x000ea2000c1e1b00 */
[----:B0-----:R-:W0:Y:S02]  /*0310*/  MUFU.RCP R0, R0 ;  /* 0x0000000000007308 */ /* 0x001e240000001000 */
[----:B0-----:R-:W-:-:S06]  /*0320*/  IADD3 R2, R0, 0xffffffe, RZ ;  /* 0x0ffffffe00027810 */ /* 0x001fcc0007ffe0ff */
[----:B------:R0:W1:Y:S02]  /*0330*/  F2I.FTZ.U32.TRUNC.NTZ R3, R2 ;  /* 0x0000000200037305 */ /* 0x000064000021f000 */
[----:B0-----:R-:W-:Y:S02]  /*0340*/  MOV R2, RZ ;  /* 0x000000ff00027202 */ /* 0x001fe40000000f00 */
[----:B-1----:R-:W-:-:S05]  /*0350*/  IADD3 R4, RZ, -R3, RZ ;  /* 0x80000003ff047210 */ /* 0x002fca0007ffe0ff */
[----:B------:R-:W-:Y:S01]  /*0360*/  IMAD R7, R4, R5, RZ ;  /* 0x0000000504077224 */ /* 0x000fe200078e02ff */
[----:B------:R-:W-:-:S03]  /*0370*/  IABS R4, UR7 ;  /* 0x0000000700047c13 */ /* 0x000fc60008000000 */
[----:B------:R-:W-:-:S06]  /*0380*/  IMAD.HI.U32 R3, R3, R7, R2 ;  /* 0x0000000703037227 */ /* 0x000fcc00078e0002 */
[----:B------:R-:W-:-:S05]  /*0390*/  IMAD.HI.U32 R3, R3, R4, RZ ;  /* 0x0000000403037227 */ /* 0x000fca00078e00ff */
        /* <DEDUP_REMOVED lines=11> */
[----:B------:R-:W-:Y:S02]  /*0450*/  @!P0 IADD3 R3, R3, 0x1, RZ ;  /* 0x0000000103038810 */ /* 0x000fe40007ffe0ff */
[----:B------:R-:W-:-:S03]  /*0460*/  SEL R0, R5, R0, !P3 ;  /* 0x0000000005007207 */ /* 0x000fc60005800000 */
[----:B------:R-:W-:Y:S02]  /*0470*/  @P2 IADD3 R3, R3, 0x1, RZ ;  /* 0x0000000103032810 */ /* 0x000fe40007ffe0ff */
[----:B------:R-:W-:Y:S02]  /*0480*/  ISETP.NE.AND P0, PT, RZ, c[0x0][0x1f0], PT ;  /* 0x00007c00ff007a0c */ /* 0x000fe40003f05270 */
[----:B------:R-:W-:Y:S02]  /*0490*/  LOP3.LUT R5, RZ, c[0x0][0x1f0], RZ, 0x33, !PT ;  /* 0x00007c00ff057a12 */ /* 0x000fe400078e33ff */
[----:B------:R-:W-:Y:S02]  /*04a0*/  @!P4 IADD3 R0, -R0, RZ, RZ ;  /* 0x000000ff0000c210 */ /* 0x000fe40007ffe1ff */
[----:B------:R-:W-:Y:S02]  /*04b0*/  MOV R2, R3 ;  /* 0x0000000300027202 */ /* 0x000fe40000000f00 */
[----:B------:R-:W-:-:S02]  /*04c0*/  SEL R3, R5, R0, !P0 ;  /* 0x0000000005037207 */ /* 0x000fc40004000000 */
        /* <DEDUP_REMOVED lines=18> */
[----:B------:R-:W-:-:S04]  /*05f0*/  @P1 IADD3 R6, P0, R8, c[0x0][0x180], RZ ;  /* 0x0000600008061a10 */ /* 0x000fc80007f1e0ff */
[----:B------:R-:W-:Y:S02]  /*0600*/  @P1 IADD3.X R7, R4, c[0x0][0x184], RZ, P0, !PT ;  /* 0x0000610004071a10 */ /* 0x000fe400007fe4ff */
[----:B------:R-:W-:Y:S01]  /*0610*/  @P1 IADD3 R8, P2, R8, c[0x0][0x178], RZ ;  /* 0x00005e0008081a10 */ /* 0x000fe20007f5e0ff */
[----:B------:R-:W-:-:S03]  /*0620*/  CS2R R12, SRZ ;  /* 0x00000000000c7805 */ /* 0x000fc6000001ff00 */
[----:B------:R-:W-:Y:S02]  /*0630*/  @P1 IADD3.X R9, R4, c[0x0][0x17c], RZ, P2, !PT ;  /* 0x00005f0004091a10 */ /* 0x000fe400017fe4ff */
[----:B------:R-:W-:Y:S01]  /*0640*/  CS2R R4, SRZ ;  /* 0x0000000000047805 */ /* 0x000fe2000001ff00 */
[----:B------:R-:W-:Y:S01]  /*0650*/  UMOV UR12, 0x3f800000 ;  /* 0x3f800000000c7882 */ /* 0x000fe20000000000 */
[----:B------:R-:W-:Y:S01]  /*0660*/  BSSY B0, `(.L_x_986) ;  /* 0x000001a000007945 */ /* 0x000fe20003800000 */
[----:B------:R0:W5:Y:S01]  /*0670*/  @P1 LDG.E.64 R12, [R6.64] ;  /* 0x0000000e060c1981 */ /* 0x000162000c1e1b00 */
[----:B------:R-:W-:-:S03]  /*0680*/  ISETP.NE.AND P3, PT, RZ, UR16, PT ;  /* 0x00000010ff007c0c */ /* 0x000fc6000bf65270 */
[----:B------:R1:W5:Y:S01]  /*0690*/  @P1 LDG.E.64 R4, [R8.64] ;  /* 0x0000000e08041981 */ /* 0x000362000c1e1b00 */
[----:B0-----:R-:W-:Y:S01]  /*06a0*/  CS2R R6, SRZ ;  /* 0x0000000000067805 */ /* 0x001fe2000001ff00 */
[----:B-1----:R-:W-:Y:S01]  /*06b0*/  CS2R R8, SRZ ;  /* 0x0000000000087805 */ /* 0x002fe2000001ff00 */
        /* <DEDUP_REMOVED lines=8> */
[----:B0-----:R-:W-:-:S12]  /*0740*/  @UP0 UMOV UR12, UR4 ;  /* 0x00000004000c0c82 */ /* 0x001fd80008000000 */
        /* <DEDUP_REMOVED lines=8> */
[----:B------:R-:W5:Y:S01]  /*07d0*/  LDG.E.64 R8, [R8.64] ;  /* 0x0000000e08087981 */ /* 0x000f62000c1e1b00 */
[----:B------:R-:W-:-:S06]  /*07e0*/  MOV R7, RZ ;  /* 0x000000ff00077202 */ /* 0x000fcc0000000f00 */
[----:B------:R0:W5:Y:S02]  /*07f0*/  @P0 LDG.E.64 R6, [R14.64] ;  /* 0x0000000e0e060981 */ /* 0x000164000c1e1b00 */
.L_x_987:
[----:B------:R-:W-:Y:S05]  /*0800*/  BSYNC B0 ;  /* 0x0000000000007941 */ /* 0x000fea0003800000 */
.L_x_986:
[C---:B-----5:R-:W-:Y:S01]  /*0810*/  FADD.FTZ R0, -R10.reuse, R12 ;  /* 0x0000000c0a007221 */ /* 0x060fe20000010100 */
[----:B------:R-:W-:Y:S01]  /*0820*/  MOV R11, R4 ;  /* 0x00000004000b7202 */ /* 0x000fe20000000f00 */
[----:B------:R-:W-:Y:S01]  /*0830*/  FADD.FTZ R2, -R10, R13 ;  /* 0x0000000d0a027221 */ /* 0x000fe20000010100 */
[----:B------:R-:W-:Y:S01]  /*0840*/  MOV R10, R5 ;  /* 0x00000005000a7202 */ /* 0x000fe20000000f00 */
[----:B------:R-:W-:Y:S02]  /*0850*/  FMUL.FTZ R0, R0, UR12 ;  /* 0x0000000c00007c20 */ /* 0x000fe40008410000 */
[----:B------:R-:W-:Y:S01]  /*0860*/  FMUL.FTZ R2, R2, UR12 ;  /* 0x0000000c02027c20 */ /* 0x000fe20008410000 */
[----:B------:R-:W-:Y:S05]  /*0870*/  @!P3 BRA `(.L_x_988) ;  /* 0x000001200000b947 */ /* 0x000fea0003800000 */
[----:B------:R-:W-:Y:S02]  /*0880*/  FFMA.FTZ R10, R0, R8, R6 ;  /* 0x00000008000a7223 */ /* 0x000fe40000010006 */
[----:B------:R-:W-:Y:S02]  /*0890*/  FFMA.FTZ R11, R2, R9, R7 ;  /* 0x00000009020b7223 */ /* 0x000fe40000010007 */
[----:B------:R-:W-:-:S02]  /*08a0*/  FMUL.FTZ R12, R10, -1.4426950216293334961 ;  /* 0xbfb8aa3b0a0c7820 */ /* 0x000fc40000410000 */
        /* <DEDUP_REMOVED lines=15> */
.L_x_988:
[----:B------:R-:W-:Y:S01]  /*09a0*/  FMUL.FTZ R13, R11, R8 ;  /* 0x000000080b0d7220 */ /* 0x000fe20000410000 */
[----:B------:R-:W-:Y:S01]  /*09b0*/  ISETP.GT.AND P0, PT, R34, 0x1e, PT ;  /* 0x0000001e2200780c */ /* 0x000fe20003f04270 */
[----:B------:R-:W-:Y:S01]  /*09c0*/  FMUL.FTZ R12, R10, R9 ;  /* 0x000000090a0c7220 */ /* 0x000fe20000410000 */
[----:B------:R-:W-:Y:S01]  /*09d0*/  ISETP.NE.AND P3, PT, R34, RZ, PT ;  /* 0x000000ff2200720c */ /* 0x000fe20003f65270 */
[----:B0-----:R-:W-:Y:S01]  /*09e0*/  FFMA.FTZ R15, R0, R13, RZ ;  /* 0x0000000d000f7223 */ /* 0x001fe200000100ff */
[----:B------:R-:W-:Y:S01]  /*09f0*/  ISETP.NE.AND P2, PT, R38, RZ, PT ;  /* 0x000000ff2600720c */ /* 0x000fe20003f45270 */
[----:B------:R-:W-:Y:S01]  /*0a00*/  FADD.FTZ R13, RZ, R13 ;  /* 0x0000000dff0d7221 */ /* 0x000fe20000010000 */
[----:B------:R-:W-:Y:S01]  /*0a10*/  ULDC UR5, c[0x0][0xc] ;  /* 0x0000030000057ab9 */ /* 0x000fe20000000800 */
[----:B------:R-:W-:Y:S01]  /*0a20*/  FFMA.FTZ R17, R2, R12, R15 ;  /* 0x0000000c02117223 */ /* 0x000fe2000001000f */
[----:B------:R-:W-:Y:S01]  /*0a30*/  BSSY B0, `(.L_x_989) ;  /* 0x0000056000007945 */ /* 0x000fe20003800000 */
[----:B------:R-:W-:Y:S01]  /*0a40*/  FADD.FTZ R16, R12, R13 ;  /* 0x0000000d0c107221 */ /* 0x000fe20000010000 */
[----:B------:R-:W-:Y:S01]  /*0a50*/  SHF.L.U32 R40, R38, 0x4, RZ ;  /* 0x0000000426287819 */ /* 0x000fe200000006ff */
[----:B------:R-:W-:Y:S01]  /*0a60*/  FADD.FTZ R14, RZ, R11 ;  /* 0x0000000bff0e7221 */ /* 0x000fe20000010000 */
[----:B------:R-:W0:Y:S01]  /*0a70*/  SHFL.DOWN PT, R12, R17, 0x1, 0x1f ;  /* 0x08201f00110c7f89 */ /* 0x000e2200000e0000 */
[----:B------:R-:W-:-:S03]  /*0a80*/  FADD.FTZ R15, RZ, R10 ;  /* 0x0000000aff0f7221 */ /* 0x000fc60000010000 */
        /* <DEDUP_REMOVED lines=25> */
[----:B------:R-:W-:Y:S01]  /*0c20*/  FFMA.FTZ R13, R2, R10, RZ ;  /* 0x0000000a020d7223 */ /* 0x000fe200000100ff */
[----:B------:R-:W-:Y:S02]  /*0c30*/  MOV R10, R17 ;  /* 0x00000011000a7202 */ /* 0x000fe40000000f00 */
[----:B------:R-:W-:Y:S02]  /*0c40*/  MOV R11, R16 ;  /* 0x00000010000b7202 */ /* 0x000fe40000000f00 */
        /* <DEDUP_REMOVED lines=33> */
[----:B--2---:R-:W-:Y:S02]  /*0e60*/  FADD.FTZ R11, R11, R24 ;  /* 0x000000180b0b7221 */ /* 0x004fe40000010000 */
[----:B------:R-:W-:Y:S02]  /*0e70*/  FADD.FTZ R24, R10, R25 ;  /* 0x000000190a187221 */ /* 0x000fe40000010000 */
[----:B------:R-:W-:Y:S02]  /*0e80*/  FADD.FTZ R25, R11, R26 ;  /* 0x0000001a0b197221 */ /* 0x000fe40000010000 */
[----:B------:R-:W2:Y:S01]  /*0e90*/  LDS.64 R10, [0xb0] ;  /* 0x0000b000ff0a7984 */ /* 0x000ea20000000a00 */
[----:B------:R-:W-:-:S02]  /*0ea0*/  FADD.FTZ R24, R24, R27 ;  /* 0x0000001b18187221 */ /* 0x000fc40000010000 */
[----:B---3--:R-:W-:Y:S02]  /*0eb0*/  FADD.FTZ R25, R25, R20 ;  /* 0x0000001419197221 */ /* 0x008fe40000010000 */
        /* <DEDUP_REMOVED lines=13> */
.L_x_990:
[----:B------:R-:W-:Y:S05]  /*0f90*/  BSYNC B0 ;  /* 0x0000000000007941 */ /* 0x000fea0003800000 */
.L_x_989:
[----:B------:R-:W-:Y:S06]  /*0fa0*/  BAR.SYNC.DEFER_BLOCKING 0x0 ;  /* 0x0000000000007b1d */ /* 0x000fec0000010000 */
[----:B------:R-:W-:Y:S01]  /*0fb0*/  BSSY B0, `(.L_x_991) ;  /* 0x000013d000007945 */ /* 0x000fe20003800000 */
[----:B------:R-:W-:Y:S05]  /*0fc0*/  @P0 BRA `(.L_x_992) ;  /* 0x000013b000000947 */ /* 0x000fea0003800000 */
[----:B------:R-:W1:Y:S04]  /*0fd0*/  LDS.128 R16, [R40+0x170] ;  /* 0x0001700028107984 */ /* 0x000e680000000c00 */
[----:B------:R-:W2:Y:S04]  /*0fe0*/  LDS.128 R20, [R40+0x210] ;  /* 0x0002100028147984 */ /* 0x000ea80000000c00 */
[----:B------:R-:W3:Y:S04]  /*0ff0*/  LDS.128 R24, [R40+0x2b0] ;  /* 0x0002b00028187984 */ /* 0x000ee80000000c00 */
[----:B------:R-:W4:Y:S01]  /*1000*/  LDS.128 R28, [R40+0x350] ;  /* 0x00035000281c7984 */ /* 0x000f220000000c00 */
[----:B-1----:R-:W-:-:S02]  /*1010*/  FADD.FTZ R41, R12, R16 ;  /* 0x000000100c297221 */ /* 0x002fc40000010000 */
[----:B------:R-:W-:Y:S02]  /*1020*/  FADD.FTZ R16, R13, R17 ;  /* 0x000000110d107221 */ /* 0x000fe40000010000 */
[----:B------:R-:W-:Y:S02]  /*1030*/  FADD.FTZ R17, R14, R18 ;  /* 0x000000120e117221 */ /* 0x000fe40000010000 */
[----:B------:R-:W-:Y:S02]  /*1040*/  FADD.FTZ R18, R15, R19 ;  /* 0x000000130f127221 */ /* 0x000fe40000010000 */
[----:B--2---:R-:W-:Y:S01]  /*1050*/  FADD.FTZ R41, R41, R20 ;  /* 0x0000001429297221 */ /* 0x004fe20000010000 */
[----:B0-----:R-:W0:Y:S01]  /*1060*/  LDS.128 R12, [R40+0x3f0] ;  /* 0x0003f000280c7984 */ /* 0x001e220000000c00 */
[----:B------:R-:W-:Y:S02]  /*1070*/  FADD.FTZ R20, R16, R21 ;  /* 0x0000001510147221 */ /* 0x000fe40000010000 */
        /* <DEDUP_REMOVED lines=257> */
[----:B------:R-:W-:Y:S01]  /*2090*/  LDS.128 R12, [R40+0x2510] ;  /* 0x00251000280c7984 */ /* 0x000fe20000000c00 */
[----:B-1----:R-:W-:Y:S02]  /*20a0*/  FADD.FTZ R31, R31, R16 ;  /* 0x000000101f1f7221 */ /* 0x002fe40000010000 */
        /* <DEDUP_REMOVED lines=8> */
[----:B------:R-:W1:Y:S01]  /*2130*/  LDS.128 R20, [R40+0x25b0] ;  /* 0x0025b00028147984 */ /* 0x000e620000000c00 */
[----:B---3--:R-:W-:Y:S02]  /*2140*/  FADD.FTZ R31, R31, R24 ;  /* 0x000000181f1f7221 */ /* 0x008fe40000010000 */
        /* <DEDUP_REMOVED lines=8> */
[----:B------:R-:W-:-:S02]  /*21d0*/  FADD.FTZ R29, R31, R12 ;  /* 0x0000000c1f1d7221 */ /* 0x000fc40000010000 */
[----:B------:R-:W-:Y:S02]  /*21e0*/  FADD.FTZ R31, R25, R14 ;  /* 0x0000000e191f7221 */ /* 0x000fe40000010000 */
[----:B------:R-:W2:Y:S01]  /*21f0*/  LDS.128 R24, [R40+0x26f0] ;  /* 0x0026f00028187984 */ /* 0x000ea20000000c00 */
[----:B------:R-:W-:Y:S02]  /*2200*/  FADD.FTZ R28, R28, R13 ;  /* 0x0000000d1c1c7221 */ /* 0x000fe40000010000 */
[----:B------:R-:W-:Y:S02]  /*2210*/  FADD.FTZ R30, R30, R15 ;  /* 0x0000000f1e1e7221 */ /* 0x000fe40000010000 */
[----:B------:R-:W3:Y:S01]  /*2220*/  LDS.128 R12, [R40+0x2790] ;  /* 0x00279000280c7984 */ /* 0x000ee20000000c00 */
[----:B-1----:R-:W-:Y:S02]  /*2230*/  FADD.FTZ R29, R29, R20 ;  /* 0x000000141d1d7221 */ /* 0x002fe40000010000 */
[----:B------:R-:W-:-:S02]  /*2240*/  FADD.FTZ R28, R28, R21 ;  /* 0x000000151c1c7221 */ /* 0x000fc40000010000 */
[----:B------:R-:W-:Y:S02]  /*2250*/  FADD.FTZ R31, R31, R22 ;  /* 0x000000161f1f7221 */ /* 0x000fe40000010000 */
[----:B------:R-:W-:Y:S02]  /*2260*/  FADD.FTZ R30, R30, R23 ;  /* 0x000000171e1e7221 */ /* 0x000fe40000010000 */
[----:B------:R-:W1:Y:S01]  /*2270*/  LDS.128 R20, [R40+0x2830] ;  /* 0x0028300028147984 */ /* 0x000e620000000c00 */
[----:B0-----:R-:W-:Y:S02]  /*2280*/  FADD.FTZ R29, R16, R29 ;  /* 0x0000001d101d7221 */ /* 0x001fe40000010000 */
        /* <DEDUP_REMOVED lines=11> */
[----:B-1----:R-:W-:Y:S02]  /*2340*/  FADD.FTZ R12, R29, R20 ;  /* 0x000000141d0c7221 */ /* 0x002fe40000010000 */
[----:B------:R-:W-:Y:S02]  /*2350*/  FADD.FTZ R13, R28, R21 ;  /* 0x000000151c0d7221 */ /* 0x000fe40000010000 */
[----:B------:R-:W-:Y:S02]  /*2360*/  FADD.FTZ R14, R31, R22 ;  /* 0x000000161f0e7221 */ /* 0x000fe40000010000 */
[----:B------:R-:W-:-:S02]  /*2370*/  FADD.FTZ R15, R30, R23 ;  /* 0x000000171e0f7221 */ /* 0x000fc40000010000 */
.L_x_992:
[----:B------:R-:W-:Y:S05]  /*2380*/  BSYNC B0 ;  /* 0x0000000000007941 */ /* 0x000fea0003800000 */
.L_x_991:
        /* <DEDUP_REMOVED lines=19> */
.L_x_994:
[----:B------:R-:W-:Y:S05]  /*24c0*/  BSYNC B0 ;  /* 0x0000000000007941 */ /* 0x000fea0003800000 */
.L_x_993:
[----:B------:R-:W-:-:S06]  /*24d0*/  UISETP.GE.U32.AND UP0, UPT, UR5, 0x2, UPT ;  /* 0x000000020500788c */ /* 0x000fcc000bf06070 */
[----:B------:R-:W-:-:S13]  /*24e0*/  PLOP3.LUT P0, PT, PT, PT, UP0, 0x80, 0x0 ;  /* 0x000000000000781c */ /* 0x000fda0003f0f008 */
[----:B------:R-:W-:Y:S05]  /*24f0*/  @!P0 BRA `(.L_x_995) ;  /* 0x0000124000008947 */ /* 0x000fea0003800000 */
[----:B01----:R-:W0:Y:S01]  /*2500*/  S2R R12, SR_CTAID.Y ;  /* 0x00000000000c7919 */ /* 0x003e220000002600 */
[----:B------:R-:W-:-:S05]  /*2510*/  LOP3.LUT R3, R36, 0x1, RZ, 0xc0, !PT ;  /* 0x0000000124037812 */ /* 0x000fca00078ec0ff */
[----:B------:R-:W-:-:S04]  /*2520*/  IMAD R3, R3, c[0x0][0x10], RZ ;  /* 0x0000040003037a24 */ /* 0x000fc800078e02ff */
[----:B------:R-:W-:-:S05]  /*2530*/  IMAD R13, R3, c[0x0][0xc], RZ ;  /* 0x00000300030d7a24 */ /* 0x000fca00078e02ff */
[----:B------:R-:W-:Y:S02]  /*2540*/  SHF.L.U32 R13, R13, 0x1, RZ ;  /* 0x000000010d0d7819 */ /* 0x000fe400000006ff */
[----:B0-----:R-:W-:-:S05]  /*2550*/  IADD3 R15, R3, R12, RZ ;  /* 0x0000000c030f7210 */ /* 0x001fca0007ffe0ff */
[----:B------:R-:W-:-:S04]  /*2560*/  IMAD.WIDE.U32 R14, R15, R24, c[0x0][0x1a8] ;  /* 0x00006a000f0e7625 */ /* 0x000fc800078e0018 */
[----:B------:R-:W-:Y:S01]  /*2570*/  IMAD.WIDE R24, R13, R24, c[0x0][0x1b0] ;  /* 0x00006c000d187625 */ /* 0x000fe200078e0218 */
        /* <DEDUP_REMOVED lines=19> */
.L_x_997:
[----:B0-----:R-:W2:Y:S01]  /*26b0*/  LDG.E.STRONG.GPU R3, [R14.64] ;  /* 0x0000000e0e037981 */ /* 0x001ea2000c1ef900 */
[----:B------:R-:W-:Y:S01]  /*26c0*/  YIELD ;  /* 0x0000000000007946 */ /* 0x000fe20003800000 */
[----:B--2---:R-:W-:Y:S01]  /*26d0*/  ISETP.NE.AND P0, PT, R3, R16, PT ;  /* 0x000000100300720c */ /* 0x004fe20003f05270 */
[----:B------:R-:W-:-:S12]  /*26e0*/  CCTL.IVALL ;  /* 0x00000000ff00798f */ /* 0x000fd80002000000 */
[----:B------:R-:W-:Y:S05]  /*26f0*/  @P0 BRA `(.L_x_997) ;  /* 0xffffffb000000947 */ /* 0x000fea000383ffff */
.L_x_996:
[----:B------:R-:W-:Y:S01]  /*2700*/  ISETP.NE.AND P0, PT, RZ, c[0x0][0xc], PT ;  /* 0x00000300ff007a0c */ /* 0x000fe20003f05270 */
[----:B------:R-:W-:Y:S01]  /*2710*/  WARPSYNC 0xffffffff ;  /* 0xffffffff00007948 */ /* 0x000fe20003800000 */
[----:B------:R-:W-:Y:S11]  /*2720*/  BAR.SYNC.DEFER_BLOCKING 0x0 ;  /* 0x0000000000007b1d */ /* 0x000ff60000010000 */
[----:B------:R-:W-:Y:S05]  /*2730*/  @!P0 BRA `(.L_x_995) ;  /* 0x0000100000008947 */ /* 0x000fea0003800000 */
[----:B------:R-:W-:Y:S01]  /*2740*/  UIADD3 UR4, UR5, -0x1, URZ ;  /* 0xffffffff05047890 */ /* 0x000fe2000fffe03f */
[----:B0-----:R-:W-:-:S03]  /*2750*/  HFMA2.MMA R3, -RZ, RZ, 0, 0 ;  /* 0x00000000ff037435 */ /* 0x001fc600000001ff */
        /* <DEDUP_REMOVED lines=14> */
.L_x_1001:
        /* <DEDUP_REMOVED lines=19> */
[C---:B------:R-:W-:Y:S01]  /*2970*/  IADD3 R13, R3.reuse, 0x4, RZ ;  /* 0x00000004030d7810 */ /* 0x040fe20007ffe0ff */
[----:B--2---:R-:W-:Y:S01]  /*2980*/  @!P3 FADD.FTZ R10, R10, R14 ;  /* 0x0000000e0a0ab221 */ /* 0x004fe20000010000 */
        /* <DEDUP_REMOVED lines=58> */
[----:B------:R-:W-:Y:S01]  /*2d30*/  ISETP.EQ.OR P3, PT, R13, R35, P2 ;  /* 0x000000230d00720c */ /* 0x000fe20001762670 */
[----:B---3--:R-:W-:-:S02]  /*2d40*/  @!P4 FADD.FTZ R10, R10, R16 ;  /* 0x000000100a0ac221 */ /* 0x008fc40000010000 */
[----:B------:R-:W-:Y:S01]  /*2d50*/  @!P4 FADD.FTZ R11, R11, R17 ;  /* 0x000000110b0bc221 */ /* 0x000fe20000010000 */
[-C--:B------:R-:W-:Y:S02]  /*2d60*/  ISETP.EQ.OR P4, PT, R14, R35.reuse, P2 ;  /* 0x000000230e00720c */ /* 0x080fe40001782670 */
[C---:B------:R-:W-:Y:S01]  /*2d70*/  IADD3 R16, R3.reuse, 0xe, RZ ;  /* 0x0000000e03107810 */ /* 0x040fe20007ffe0ff */
        /* <DEDUP_REMOVED lines=32> */
.L_x_1000:
[----:B------:R-:W-:-:S06]  /*2f80*/  UISETP.GT.AND UP0, UPT, UR4, 0x4, UPT ;  /* 0x000000040400788c */ /* 0x000fcc000bf04270 */
[----:B------:R-:W-:-:S13]  /*2f90*/  PLOP3.LUT P3, PT, PT, PT, UP0, 0x80, 0x0 ;  /* 0x000000000000781c */ /* 0x000fda0003f6f008 */
[----:B------:R-:W-:Y:S05]  /*2fa0*/  @!P3 BRA `(.L_x_1002) ;  /* 0x000003b00000b947 */ /* 0x000fea0003800000 */
[C---:B------:R-:W-:Y:S02]  /*2fb0*/  IADD3 R17, R3.reuse, 0x1, RZ ;  /* 0x0000000103117810 */ /* 0x040fe40007ffe0ff */
[-C--:B------:R-:W-:Y:S02]  /*2fc0*/  ISETP.EQ.OR P5, PT, R3, R35.reuse, P2 ;  /* 0x000000230300720c */ /* 0x080fe400017a2670 */
[----:B------:R-:W-:Y:S02]  /*2fd0*/  ISETP.EQ.OR P6, PT, R17, R35, P2 ;  /* 0x000000231100720c */ /* 0x000fe400017c2670 */
[----:B------:R-:W-:-:S04]  /*2fe0*/  IADD3 R15, R3, 0x2, RZ ;  /* 0x00000002030f7810 */ /* 0x000fc80007ffe0ff */
[----:B------:R-:W-:-:S05]  /*2ff0*/  ISETP.EQ.OR P3, PT, R15, R35, P2 ;  /* 0x000000230f00720c */ /* 0x000fca0001762670 */
[--C-:B------:R-:W-:Y:S02]  /*3000*/  @!P5 IMAD R19, R3, c[0x0][0x10], R12.reuse ;  /* 0x000004000313da24 */ /* 0x100fe400078e020c */
[----:B------:R-:W-:Y:S02]  /*3010*/  @!P6 IMAD R17, R17, c[0x0][0x10], R12 ;  /* 0x000004001111ea24 */ /* 0x000fe400078e020c */
[----:B------:R-:W-:-:S04]  /*3020*/  @!P5 IMAD.WIDE.U32 R18, R19, 0x8, R24 ;  /* 0x000000081312d825 */ /* 0x000fc800078e0018 */
[----:B------:R-:W-:Y:S02]  /*3030*/  @!P6 IMAD.WIDE.U32 R16, R17, 0x8, R24 ;  /* 0x000000081110e825 */ /* 0x000fe400078e0018 */
[----:B------:R-:W2:Y:S02]  /*3040*/  @!P5 LDG.E.64 R18, [R18.64] ;  /* 0x0000000e1212d981 */ /* 0x000ea4000c1e1b00 */
[----:B------:R-:W-:Y:S02]  /*3050*/  @!P3 IMAD R15, R15, c[0x0][0x10], R12 ;  /* 0x000004000f0fba24 */ /* 0x000fe400078e020c */
[----:B------:R-:W3:Y:S02]  /*3060*/  @!P6 LDG.E.64 R16, [R16.64] ;  /* 0x0000000e1010e981 */ /* 0x000ee4000c1e1b00 */
[----:B------:R-:W-:-:S06]  /*3070*/  @!P3 IMAD.WIDE.U32 R14, R15, 0x8, R24 ;  /* 0x000000080f0eb825 */ /* 0x000fcc00078e0018 */
[----:B------:R-:W4:Y:S01]  /*3080*/  @!P3 LDG.E.64 R14, [R14.64] ;  /* 0x0000000e0e0eb981 */ /* 0x000f22000c1e1b00 */
[C---:B------:R-:W-:Y:S02]  /*3090*/  IADD3 R13, R3.reuse, 0x3, RZ ;  /* 0x00000003030d7810 */ /* 0x040fe40007ffe0ff */
[----:B------:R-:W-:Y:S02]  /*30a0*/  IADD3 R3, R3, 0x4, RZ ;  /* 0x0000000403037810 */ /* 0x000fe40007ffe0ff */
[-C--:B------:R-:W-:Y:S02]  /*30b0*/  ISETP.EQ.OR P0, PT, R13, R35.reuse, P2 ;  /* 0x000000230d00720c */ /* 0x080fe40001702670 */
[C---:B------:R-:W-:Y:S02]  /*30c0*/  ISETP.EQ.OR P4, PT, R3.reuse, R35, P2 ;  /* 0x000000230300720c */ /* 0x040fe40001782670 */
[C---:B------:R-:W-:Y:S02]  /*30d0*/  IADD3 R21, R3.reuse, 0x1, RZ ;  /* 0x0000000103157810 */ /* 0x040fe40007ffe0ff */
[----:B------:R-:W-:Y:S01]  /*30e0*/  IADD3 R23, R3, 0x2, RZ ;  /* 0x0000000203177810 */ /* 0x000fe20007ffe0ff */
[----:B--2---:R-:W-:-:S02]  /*30f0*/  @!P5 FADD.FTZ R10, R10, R18 ;  /* 0x000000120a0ad221 */ /* 0x004fc40000010000 */
[----:B------:R-:W-:Y:S01]  /*3100*/  @!P5 FADD.FTZ R11, R11, R19 ;  /* 0x000000130b0bd221 */ /* 0x000fe20000010000 */
[-C--:B------:R-:W-:Y:S01]  /*3110*/  ISETP.EQ.OR P5, PT, R21, R35.reuse, P2 ;  /* 0x000000231500720c */ /* 0x080fe200017a2670 */
[----:B---3--:R-:W-:Y:S02]  /*3120*/  @!P6 FADD.FTZ R10, R10, R16 ;  /* 0x000000100a0ae221 */ /* 0x008fe40000010000 */
[----:B------:R-:W-:Y:S01]  /*3130*/  @!P6 FADD.FTZ R11, R11, R17 ;  /* 0x000000110b0be221 */ /* 0x000fe20000010000 */
[----:B------:R-:W-:Y:S01]  /*3140*/  ISETP.EQ.OR P6, PT, R23, R35, P2 ;  /* 0x000000231700720c */ /* 0x000fe200017c2670 */
[--C-:B------:R-:W-:Y:S01]  /*3150*/  @!P0 IMAD R17, R13, c[0x0][0x10], R12.reuse ;  /* 0x000004000d118a24 */ /* 0x100fe200078e020c */
[C---:B------:R-:W-:Y:S01]  /*3160*/  IADD3 R13, R3.reuse, 0x3, RZ ;  /* 0x00000003030d7810 */ /* 0x040fe20007ffe0ff */
[----:B------:R-:W-:Y:S02]  /*3170*/  @!P4 IMAD R19, R3, c[0x0][0x10], R12 ;  /* 0x000004000313ca24 */ /* 0x000fe400078e020c */
[----:B----4-:R-:W-:-:S02]  /*3180*/  @!P3 FADD.FTZ R10, R10, R14 ;  /* 0x0000000e0a0ab221 */ /* 0x010fc40000010000 */
[----:B------:R-:W-:Y:S01]  /*3190*/  @!P3 FADD.FTZ R11, R11, R15 ;  /* 0x0000000f0b0bb221 */ /* 0x000fe20000010000 */
[----:B------:R-:W-:Y:S01]  /*31a0*/  ISETP.EQ.OR P3, PT, R13, R35, P2 ;  /* 0x000000230d00720c */ /* 0x000fe20001762670 */
        /* <DEDUP_REMOVED lines=13> */
[----:B------:R-:W-:Y:S01]  /*3280*/  UIADD3 UR4, UR4, -0x4, URZ ;  /* 0xfffffffc04047890 */ /* 0x000fe2000fffe03f */
[----:B------:R-:W-:-:S03]  /*3290*/  IADD3 R3, R3, 0x4, RZ ;  /* 0x0000000403037810 */ /* 0x000fc60007ffe0ff */
[----:B------:R-:W-:Y:S01]  /*32a0*/  UIADD3 UR4, UR4, -0x4, URZ ;  /* 0xfffffffc04047890 */ /* 0x000fe2000fffe03f */
[----:B--2---:R-:W-:Y:S02]  /*32b0*/  @!P0 FADD.FTZ R10, R10, R14 ;  /* 0x0000000e0a0a8221 */ /* 0x004fe40000010000 */
[----:B------:R-:W-:Y:S02]  /*32c0*/  @!P0 FADD.FTZ R11, R11, R15 ;  /* 0x0000000f0b0b8221 */ /* 0x000fe40000010000 */
[----:B---3--:R-:W-:Y:S02]  /*32d0*/  @!P4 FADD.FTZ R10, R10, R16 ;  /* 0x000000100a0ac221 */ /* 0x008fe40000010000 */
[----:B------:R-:W-:Y:S02]  /*32e0*/  @!P4 FADD.FTZ R11, R11, R17 ;  /* 0x000000110b0bc221 */ /* 0x000fe40000010000 */
[----:B----4-:R-:W-:Y:S02]  /*32f0*/  @!P5 FADD.FTZ R10, R10, R18 ;  /* 0x000000120a0ad221 */ /* 0x010fe40000010000 */
[----:B------:R-:W-:-:S02]  /*3300*/  @!P5 FADD.FTZ R11, R11, R19 ;  /* 0x000000130b0bd221 */ /* 0x000fc40000010000 */
[----:B-----5:R-:W-:Y:S02]  /*3310*/  @!P6 FADD.FTZ R10, R10, R20 ;  /* 0x000000140a0ae221 */ /* 0x020fe40000010000 */
[----:B------:R-:W-:Y:S01]  /*3320*/  @!P6 FADD.FTZ R11, R11, R21 ;  /* 0x000000150b0be221 */ /* 0x000fe20000010000 */
[----:B------:R-:W-:Y:S01]  /*3330*/  PLOP3.LUT P0, PT, PT, PT, PT, 0x8, 0x0 ;  /* 0x000000000000781c */ /* 0x000fe20003f0e170 */
[----:B------:R-:W-:Y:S02]  /*3340*/  @!P3 FADD.FTZ R10, R10, R22 ;  /* 0x000000160a0ab221 */ /* 0x000fe40000010000 */
[----:B------:R-:W-:Y:S02]  /*3350*/  @!P3 FADD.FTZ R11, R11, R23 ;  /* 0x000000170b0bb221 */ /* 0x000fe40000010000 */
.L_x_1002:
[----:B------:R-:W-:-:S13]  /*3360*/  ISETP.NE.OR P0, PT, RZ, UR4, P0 ;  /* 0x00000004ff007c0c */ /* 0x000fda0008705670 */
[----:B------:R-:W-:Y:S05]  /*3370*/  @!P0 BRA `(.L_x_998) ;  /* 0x000001f000008947 */ /* 0x000fea0003800000 */
.L_x_999:
        /* <DEDUP_REMOVED lines=31> */
.L_x_998:
        /* <DEDUP_REMOVED lines=12> */
.L_x_1004:
[----:B------:R-:W-:Y:S05]  /*3630*/  BSYNC B0 ;  /* 0x0000000000007941 */ /* 0x000fea0003800000 */
.L_x_1003:
        /* <DEDUP_REMOVED lines=16> */
.L_x_995:
[----:B------:R2:W-:Y:S04]  /*3740*/  @!P2 STS.64 [0xc0], R10 ;  /* 0x0000c00aff00a388 */ /* 0x0005e80000000a00 */
[----:B------:R-:W-:Y:S01]  /*3750*/  BAR.SYNC.DEFER_BLOCKING 0x0 ;  /* 0x0000000000007b1d */ /* 0x000fe20000010000 */
[----:B------:R-:W-:-:S05]  /*3760*/  ISETP.NE.AND P0, PT, RZ, UR16, PT ;  /* 0x00000010ff007c0c */ /* 0x000fca000bf05270 */
[----:B01----:R-:W0:Y:S08]  /*3770*/  LDS.64 R12, [0xc0] ;  /* 0x0000c000ff0c7984 */ /* 0x003e300000000a00 */
[----:B------:R-:W-:Y:S05]  /*3780*/  @!P0 BRA `(.L_x_1005) ;  /* 0x0000012000008947 */ /* 0x000fea0003800000 */
[----:B--2---:R-:W-:Y:S02]  /*3790*/  FFMA.FTZ R6, R0, R8, R6 ;  /* 0x0000000800067223 */ /* 0x004fe40000010006 */
        /* <DEDUP_REMOVED lines=17> */
.L_x_1005:
[----:B--2---:R-:W-:Y:S01]  /*38b0*/  BSSY B0, `(.L_x_1006) ;  /* 0x0000013000007945 */ /* 0x004fe20003800000 */
[----:B------:R-:W-:Y:S05]  /*38c0*/  @!P1 BRA `(.L_x_1007) ;  /* 0x0000011000009947 */ /* 0x000fea0003800000 */
[----:B0-----:R-:W-:Y:S01]  /*38d0*/  FMUL.FTZ R3, R12, c[0x0][0x20c] ;  /* 0x000083000c037a20 */ /* 0x001fe20000410000 */
[----:B------:R-:W-:Y:S01]  /*38e0*/  MOV R43, R45 ;  /* 0x0000002d002b7202 */ /* 0x000fe20000000f00 */
[----:B------:R-:W-:Y:S02]  /*38f0*/  IMAD R6, R33, c[0x0][0x1d8], RZ ;  /* 0x0000760021067a24 */ /* 0x000fe400078e02ff */
[-C--:B------:R-:W-:Y:S02]  /*3900*/  FMUL.FTZ R0, R0, R3.reuse ;  /* 0x0000000300007220 */ /* 0x080fe40000410000 */
[----:B------:R-:W-:Y:S02]  /*3910*/  FMUL.FTZ R2, R2, R3 ;  /* 0x0000000302027220 */ /* 0x000fe40000410000 */
[----:B------:R-:W-:-:S04]  /*3920*/  IMAD.WIDE.U32 R42, R37, c[0x0][0x1d8], R42 ;  /* 0x00007600252a7a25 */ /* 0x000fc800078e002a */
[----:B------:R-:W-:Y:S02]  /*3930*/  IMAD R7, R37, c[0x0][0x1dc], R6 ;  /* 0x0000770025077a24 */ /* 0x000fe400078e0206 */
[C---:B------:R-:W-:Y:S02]  /*3940*/  FFMA.FTZ R3, R13.reuse, c[0x0][0x20c], R0 ;  /* 0x000083000d037a23 */ /* 0x040fe40000010000 */
[----:B------:R-:W-:Y:S01]  /*3950*/  FFMA.FTZ R0, R13, c[0x0][0x20c], R2 ;  /* 0x000083000d007a23 */ /* 0x000fe20000010002 */
[----:B------:R-:W-:Y:S01]  /*3960*/  IADD3 R7, R43, R7, RZ ;  /* 0x000000072b077210 */ /* 0x000fe20007ffe0ff */
[----:B------:R-:W-:Y:S01]  /*3970*/  FFMA.FTZ R4, R8, R4, -R3 ;  /* 0x0000000408047223 */ /* 0x000fe20000010803 */
[----:B------:R-:W-:Y:S01]  /*3980*/  LEA R2, P0, R42, c[0x0][0x160], 0x2 ;  /* 0x000058002a027a11 */ /* 0x000fe200078010ff */
[----:B------:R-:W-:Y:S02]  /*3990*/  FFMA.FTZ R0, R9, R5, -R0 ;  /* 0x0000000509007223 */ /* 0x000fe40000010800 */
[----:B------:R-:W-:Y:S01]  /*39a0*/  FMUL.FTZ R4, R4, UR12 ;  /* 0x0000000c04047c20 */ /* 0x000fe20008410000 */
[----:B------:R-:W-:Y:S01]  /*39b0*/  LEA.HI.X R3, R42, c[0x0][0x164], R7, 0x2, P0 ;  /* 0x000059002a037a11 */ /* 0x000fe200000f1407 */
[----:B------:R-:W-:-:S05]  /*39c0*/  FMUL.FTZ R5, R0, UR12 ;  /* 0x0000000c00057c20 */ /* 0x000fca0008410000 */
[----:B------:R0:W-:Y:S03]  /*39d0*/  STG.E.64 [R2.64], R4 ;  /* 0x0000000402007986 */ /* 0x0001e6000c101b0e */
.L_x_1007:
[----:B------:R-:W-:Y:S05]  /*39e0*/  BSYNC B0 ;  /* 0x0000000000007941 */ /* 0x000fea0003800000 */
.L_x_1006:
[----:B------:R-:W-:Y:S01]  /*39f0*/  ULDC UR4, c[0x0][0x10] ;  /* 0x0000040000047ab9 */ /* 0x000fe20000000800 */
[----:B------:R-:W-:Y:S01]  /*3a00*/  IADD3 R36, R36, 0x1, RZ ;  /* 0x0000000124247810 */ /* 0x000fe20007ffe0ff */
[----:B------:R-:W-:-:S04]  /*3a10*/  UIADD3 UR7, UR7, UR4, URZ ;  /* 0x0000000407077290 */ /* 0x000fc8000fffe03f */
[----:B------:R-:W-:-:S06]  /*3a20*/  UISETP.GE.AND UP0, UPT, UR7, UR6, UPT ;  /* 0x000000060700728c */ /* 0x000fcc000bf06270 */
[----:B------:R-:W-:-:S13]  /*3a30*/  PLOP3.LUT P0, PT, PT, PT, UP0, 0x80, 0x0 ;  /* 0x000000000000781c */ /* 0x000fda0003f0f008 */
[----:B------:R-:W-:Y:S01]  /*3a40*/  @P0 CALL.REL.NOINC `(.L_x_985) ;  /* 0x0000001000000944 */ /* 0x000fe20003c00000 */
[----:B------:R-:W-:Y:S05]  /*3a50*/  BRA `(.L_x_1008) ;  /* 0xffffc83000007947 */ /* 0x000fea000383ffff */
.L_x_985:
        /* <DEDUP_REMOVED lines=18> */
.L_x_1010:
[----:B------:R-:W-:Y:S05]  /*3b80*/  BSYNC B0 ;  /* 0x0000000000007941 */ /* 0x000fea0003800000 */
.L_x_1009:
        /* <DEDUP_REMOVED lines=11> */
.L_x_1012:
[----:B------:R-:W2:Y:S01]  /*3c40*/  LDG.E.STRONG.GPU R5, [R2.64] ;  /* 0x0000000e02057981 */ /* 0x000ea2000c1ef900 */
[----:B------:R-:W-:Y:S01]  /*3c50*/  YIELD ;  /* 0x0000000000007946 */ /* 0x000fe20003800000 */
[----:B--2---:R-:W-:Y:S01]  /*3c60*/  ISETP.NE.AND P0, PT, R5, R4, PT ;  /* 0x000000040500720c */ /* 0x004fe20003f05270 */
[----:B------:R-:W-:-:S12]  /*3c70*/  CCTL.IVALL ;  /* 0x00000000ff00798f */ /* 0x000fd80002000000 */
[----:B------:R-:W-:Y:S05]  /*3c80*/  @P0 BRA `(.L_x_1012) ;  /* 0xffffffb000000947 */ /* 0x000fea000383ffff */
.L_x_1011:
        /* <DEDUP_REMOVED lines=25> */
.L_x_1013:
        /* <DEDUP_REMOVED lines=23> */
.L_x_1014:
        /* <DEDUP_REMOVED lines=15> */
.L_x_2339:


//--------------------- .text._Z35group_norm_nhwc_bwd_one_pass_kernelI11Fp32IOFp32WLi128ELi20ELi640EEv26Group_norm_nhwc_bwd_params --------------------------
	.section	.text._Z35group_norm_nhwc_bwd_one_pass_kernelI11Fp32IOFp32WLi128ELi20ELi640EEv26Group_norm_nhwc_bwd_params,"ax",@progbits
	.sectioninfo	@"SHI_REGISTERS=48"
	.align	128
        .global         _Z35group_norm_nhwc_bwd_one_pass_kernelI11Fp32IOFp32WLi128ELi20ELi640EEv26Group_norm_nhwc_bwd_params
        .type           _Z35group_norm_nhwc_bwd_one_pass_kernelI11Fp32IOFp32WLi128ELi20ELi640EEv26Group_norm_nhwc_bwd_params,@function
        .size           _Z35group_norm_nhwc_bwd_one_pass_kernelI11Fp32IOFp32WLi128ELi20ELi640EEv26Group_norm_nhwc_bwd_params,(.L_x_2340 - _Z35group_norm_nhwc_bwd_one_pass_kernelI11Fp32IOFp32WLi128ELi20ELi640EEv26Group_norm_nhwc_bwd_params)
        .other          _Z35group_norm_nhwc_bwd_one_pass_kernelI11Fp32IOFp32WLi128ELi20ELi640EEv26Group_norm_nhwc_bwd_params,@"STO_CUDA_ENTRY STV_DEFAULT"
_Z35group_norm_nhwc_bwd_one_pass_kernelI11Fp32IOFp32WLi128ELi20ELi640EEv26Group_norm_nhwc_bwd_params:
.text._Z35group_norm_nhwc_bwd_one_pass_kernelI11Fp32IOFp32WLi128ELi20ELi640EEv26Group_norm_nhwc_bwd_params:
        /* <DEDUP_REMOVED lines=40> */
[----:B------:R-:W-:Y:S02]  /*0280*/  ISETP.LT.U32.AND P1, PT, R32, 0x280, !P1 ;  /* 0x000002802000780c */ /* 0x000fe40004f21070 */
.L_x_1042:
[----:B0-----:R-:W-:Y:S01]  /*0290*/  IABS R5, c[0x0][0x1f0] ;  /* 0x00007c0000057a13 */ /* 0x001fe20000000000 */
[----:B------:R-:W-:Y:S01]  /*02a0*/  UMOV UR12, 0x8 ;  /* 0x00000008000c7882 */ /* 0x000fe20000000000 */
[----:B------:R-:W-:Y:S01]  /*02b0*/  ISETP.LE.AND P4, PT, RZ, UR7, PT ;  /* 0x00000007ff007c0c */ /* 0x000fe2000bf83270 */
[----:B------:R-:W-:Y:S01]  /*02c0*/  ULDC.64 UR4, c[0x0][0x198] ;  /* 0x0000660000047ab9 */ /* 0x000fe20000000a00 */
[----:B------:R-:W0:Y:S01]  /*02d0*/  I2F.RP R0, R5 ;  /* 0x0000000500007306 */ /* 0x000e220000209400 */
[----:B------:R-:W-:-:S03]  /*02e0*/  UIMAD.WIDE UR4, UR7, UR12, UR4 ;  /* 0x0000000c070472a5 */ /* 0x000fc6000f8e0204 */
[----:B------:R-:W-:-:S03]  /*02f0*/  ULDC UR12, c[0x0][0x1f0] ;  /* 0x00007c00000c7ab9 */ /* 0x000fc60000000800 */
[----:B------:R-:W-:Y:S01]  /*0300*/  MOV R14, UR4 ;  /* 0x00000004000e7c02 */ /* 0x000fe20008000f00 */
[----:B------:R-:W-:Y:S01]  /*0310*/  ULOP3.LUT UR4, UR7, UR12, URZ, 0x3c, !UPT ;  /* 0x0000000c07047292 */ /* 0x000fe2000f8e3c3f */
        /* <DEDUP_REMOVED lines=35> */
[----:B------:R-:W-:Y:S02]  /*0550*/  IMAD R5, R3, c[0x0][0x1ec], R2 ;  /* 0x00007b0003057a24 */ /* 0x000fe400078e0202 */
[----:B------:R-:W-:-:S03]  /*0560*/  @P1 IMAD R2, R45, c[0x0][0x1d8], RZ ;  /* 0x000076002d021a24 */ /* 0x000fc600078e02ff */
[----:B------:R-:W-:Y:S01]  /*0570*/  IADD3 R3, R31, R5, RZ ;  /* 0x000000051f037210 */ /* 0x000fe20007ffe0ff */
[----:B------:R-:W-:Y:S01]  /*0580*/  @P1 IMAD R5, R33, c[0x0][0x1dc], R2 ;  /* 0x0000770021051a24 */ /* 0x000fe200078e0202 */
[----:B------:R-:W-:-:S05]  /*0590*/  @P1 MOV R2, R30 ;  /* 0x0000001e00021202 */ /* 0x000fca0000000f00 */
[----:B------:R-:W-:-:S05]  /*05a0*/  @P1 IMAD.WIDE.U32 R6, R33, c[0x0][0x1d8], R2 ;  /* 0x0000760021061a25 */ /* 0x000fca00078e0002 */
[----:B------:R-:W-:Y:S02]  /*05b0*/  @P1 IADD3 R7, R7, R5, RZ ;  /* 0x0000000507071210 */ /* 0x000fe40007ffe0ff */
[C---:B------:R-:W-:Y:S02]  /*05c0*/  @P1 SHF.L.U32 R8, R6.reuse, 0x2, RZ ;  /* 0x0000000206081819 */ /* 0x040fe400000006ff */
[----:B------:R-:W-:Y:S02]  /*05d0*/  @P1 SHF.L.U64.HI R6, R6, 0x2, R7 ;  /* 0x0000000206061819 */ /* 0x000fe40000010207 */
[----:B------:R-:W-:Y:S01]  /*05e0*/  @P1 IADD3 R20, P2, R8, c[0x0][0x180], RZ ;  /* 0x0000600008141a10 */ /* 0x000fe20007f5e0ff */
[----:B------:R-:W-:-:S03]  /*05f0*/  CS2R R16, SRZ ;  /* 0x0000000000107805 */ /* 0x000fc6000001ff00 */
[----:B------:R-:W-:-:S05]  /*0600*/  @P1 IADD3.X R21, R6, c[0x0][0x184], RZ, P2, !PT ;  /* 0x0000610006151a10 */ /* 0x000fca00017fe4ff */
[----:B------:R0:W5:Y:S01]  /*0610*/  @P1 LDG.E.64 R16, [R20.64] ;  /* 0x0000000e14101981 */ /* 0x000162000c1e1b00 */
[----:B------:R-:W-:Y:S02]  /*0620*/  ISETP.GE.U32.AND P0, PT, R42, c[0x0][0x1e0], PT ;  /* 0x000078002a007a0c */ /* 0x000fe40003f06070 */
[----:B------:R-:W-:-:S04]  /*0630*/  SHF.R.S32.HI R43, RZ, 0x1f, R42 ;  /* 0x0000001fff2b7819 */ /* 0x000fc8000001142a */
[----:B------:R-:W-:-:S04]  /*0640*/  ISETP.GE.AND.EX P0, PT, R43, c[0x0][0x1e4], PT, P0 ;  /* 0x000079002b007a0c */ /* 0x000fc80003f06300 */
[----:B------:R-:W-:-:S13]  /*0650*/  ISETP.GT.U32.OR P0, PT, R32, 0x27f, P0 ;  /* 0x0000027f2000780c */ /* 0x000fda0000704470 */
[----:B------:R-:W-:Y:S01]  /*0660*/  @!P0 MOV R4, R30 ;  /* 0x0000001e00048202 */ /* 0x000fe20000000f00 */
[----:B------:R-:W-:Y:S01]  /*0670*/  @!P0 IMAD R9, R43, c[0x0][0x1d8], RZ ;  /* 0x000076002b098a24 */ /* 0x000fe200078e02ff */
[----:B------:R-:W-:-:S03]  /*0680*/  @!P0 MOV R5, R3 ;  /* 0x0000000300058202 */ /* 0x000fc60000000f00 */
[C---:B------:R-:W-:Y:S02]  /*0690*/  @!P0 IMAD R9, R42.reuse, c[0x0][0x1dc], R9 ;  /* 0x000077002a098a24 */ /* 0x040fe400078e0209 */
[----:B------:R-:W-:Y:S01]  /*06a0*/  @!P0 IMAD.WIDE.U32 R4, R42, c[0x0][0x1d8], R4 ;  /* 0x000076002a048a25 */ /* 0x000fe200078e0004 */
[----:B------:R-:W-:-:S04]  /*06b0*/  @P1 IADD3 R8, P2, R8, c[0x0][0x178], RZ ;  /* 0x00005e0008081a10 */ /* 0x000fc80007f5e0ff */
[----:B------:R-:W-:Y:S02]  /*06c0*/  @!P0 IADD3 R19, R5, R9, RZ ;  /* 0x0000000905138210 */ /* 0x000fe40007ffe0ff */
[C---:B------:R-:W-:Y:S02]  /*06d0*/  @!P0 SHF.L.U32 R18, R4.reuse, 0x2, RZ ;  /* 0x0000000204128819 */ /* 0x040fe400000006ff */
[----:B------:R-:W-:Y:S02]  /*06e0*/  @!P0 SHF.L.U64.HI R19, R4, 0x2, R19 ;  /* 0x0000000204138819 */ /* 0x000fe40000010213 */
[C---:B------:R-:W-:Y:S02]  /*06f0*/  @!P0 IADD3 R10, P3, R18.reuse, c[0x0][0x180], RZ ;  /* 0x00006000120a8a10 */ /* 0x040fe40007f7e0ff */
[----:B------:R-:W-:Y:S01]  /*0700*/  @!P0 IADD3 R18, P4, R18, c[0x0][0x178], RZ ;  /* 0x00005e0012128a10 */ /* 0x000fe20007f9e0ff */
[----:B------:R-:W-:Y:S01]  /*0710*/  CS2R R12, SRZ ;  /* 0x00000000000c7805 */ /* 0x000fe2000001ff00 */
[----:B------:R-:W-:-:S02]  /*0720*/  @P1 IADD3.X R9, R6, c[0x0][0x17c], RZ, P2, !PT ;  /* 0x00005f0006091a10 */ /* 0x000fc400017fe4ff */
[----:B------:R-:W-:Y:S01]  /*0730*/  CS2R R6, SRZ ;  /* 0x0000000000067805 */ /* 0x000fe2000001ff00 */
[C---:B------:R-:W-:Y:S02]  /*0740*/  @!P0 IADD3.X R11, R19.reuse, c[0x0][0x184], RZ, P3, !PT ;  /* 0x00006100130b8a10 */ /* 0x040fe40001ffe4ff */
[----:B------:R-:W-:-:S03]  /*0750*/  @!P0 IADD3.X R19, R19, c[0x0][0x17c], RZ, P4, !PT ;  /* 0x00005f0013138a10 */ /* 0x000fc600027fe4ff */
[----:B------:R1:W5:Y:S04]  /*0760*/  @!P0 LDG.E.64 R12, [R10.64] ;  /* 0x0000000e0a0c8981 */ /* 0x000368000c1e1b00 */
[----:B------:R0:W5:Y:S01]  /*0770*/  @!P0 LDG.E.64 R6, [R18.64] ;  /* 0x0000000e12068981 */ /* 0x000162000c1e1b00 */
[----:B------:R-:W-:Y:S01]  /*0780*/  CS2R R4, SRZ ;  /* 0x0000000000047805 */ /* 0x000fe2000001ff00 */
[----:B------:R-:W-:Y:S01]  /*0790*/  UMOV UR12, 0x3f800000 ;  /* 0x3f800000000c7882 */ /* 0x000fe20000000000 */
[----:B------:R-:W-:Y:S01]  /*07a0*/  BSSY B0, `(.L_x_1016) ;  /* 0x0000017000007945 */ /* 0x000fe20003800000 */
[----:B--2---:R-:W-:-:S03]  /*07b0*/  FFMA.FTZ R15, -R14, R14, R15 ;  /* 0x0000000e0e0f7223 */ /* 0x004fc6000001010f */
[----:B------:R2:W5:Y:S02]  /*07c0*/  @P1 LDG.E.64 R4, [R8.64] ;  /* 0x0000000e08041981 */ /* 0x000564000c1e1b00 */
[----:B------:R-:W-:-:S13]  /*07d0*/  FSETP.GTU.FTZ.AND P0, PT, R15, RZ, PT ;  /* 0x000000ff0f00720b */ /* 0x000fda0003f1c000 */
[----:B------:R-:W-:Y:S01]  /*07e0*/  VOTEU.ANY UP0, P0 ;  /* 0x00000000003f7886 */ /* 0x000fe20000000100 */
[----:B------:R-:W-:-:S13]  /*07f0*/  PLOP3.LUT P0, PT, PT, PT, UP0, 0x80, 0x0 ;  /* 0x000000000000781c */ /* 0x000fda0003f0f008 */
[----:B------:R-:W-:-:S06]  /*0800*/  @P0 FADD.FTZ R15, R15, c[0x0][0x1a0] ;  /* 0x000068000f0f0621 */ /* 0x000fcc0000010000 */
[----:B------:R-:W3:Y:S02]  /*0810*/  @P0 MUFU.RSQ R15, R15 ;  /* 0x0000000f000f0308 */ /* 0x000ee40000001400 */
[----:B---3--:R-:W3:Y:S01]  /*0820*/  @P0 R2UR UR4, R15 ;  /* 0x000000000f0403c2 */ /* 0x008ee200000e0000 */
[----:B------:R-:W-:Y:S01]  /*0830*/  ISETP.GT.U32.AND P0, PT, R32, 0x27f, PT ;  /* 0x0000027f2000780c */ /* 0x000fe20003f04070 */
[----:B--2---:R-:W-:Y:S01]  /*0840*/  CS2R R8, SRZ ;  /* 0x0000000000087805 */ /* 0x004fe2000001ff00 */
[----:B-1----:R-:W-:Y:S01]  /*0850*/  CS2R R10, SRZ ;  /* 0x00000000000a7805 */ /* 0x002fe2000001ff00 */
[----:B---3--:R-:W-:-:S10]  /*0860*/  @UP0 UMOV UR12, UR4 ;  /* 0x00000004000c0c82 */ /* 0x008fd40008000000 */
        /* <DEDUP_REMOVED lines=10> */
.L_x_1017:
[----:B0-----:R-:W-:Y:S05]  /*0910*/  BSYNC B0 ;  /* 0x0000000000007941 */ /* 0x001fea0003800000 */
.L_x_1016:
[----:B------:R-:W-:Y:S01]  /*0920*/  ISETP.NE.AND P2, PT, RZ, UR16, PT ;  /* 0x00000010ff007c0c */ /* 0x000fe2000bf45270 */
[C---:B-----5:R-:W-:Y:S01]  /*0930*/  FADD.FTZ R16, -R14.reuse, R16 ;  /* 0x000000100e107221 */ /* 0x060fe20000010100 */
[----:B------:R-:W-:Y:S01]  /*0940*/  MOV R15, R5 ;  /* 0x00000005000f7202 */ /* 0x000fe20000000f00 */
[C---:B------:R-:W-:Y:S01]  /*0950*/  FADD.FTZ R17, -R14.reuse, R17 ;  /* 0x000000110e117221 */ /* 0x040fe20000010100 */
[----:B------:R-:W-:Y:S01]  /*0960*/  MOV R0, R6 ;  /* 0x0000000600007202 */ /* 0x000fe20000000f00 */
[----:B------:R-:W-:-:S02]  /*0970*/  FADD.FTZ R12, -R14, R12 ;  /* 0x0000000c0e0c7221 */ /* 0x000fc40000010100 */
[----:B------:R-:W-:Y:S01]  /*0980*/  FADD.FTZ R13, -R14, R13 ;  /* 0x0000000d0e0d7221 */ /* 0x000fe20000010100 */
[----:B------:R-:W-:Y:S01]  /*0990*/  MOV R14, R4 ;  /* 0x00000004000e7202 */ /* 0x000fe20000000f00 */
[----:B------:R-:W-:Y:S02]  /*09a0*/  FMUL.FTZ R35, R16, UR12 ;  /* 0x0000000c10237c20 */ /* 0x000fe40008410000 */
[----:B------:R-:W-:Y:S02]  /*09b0*/  FMUL.FTZ R34, R17, UR12 ;  /* 0x0000000c11227c20 */ /* 0x000fe40008410000 */
        /* <DEDUP_REMOVED lines=17> */
[----:B------:R-:W-:-:S04]  /*0ad0*/  FMUL.FTZ R15, R5, R20 ;  /* 0x00000014050f7220 */ /* 0x000fc80000410000 */
[----:B------:R-:W-:Y:S02]  /*0ae0*/  FMUL.FTZ R15, R15, R22 ;  /* 0x000000160f0f7220 */ /* 0x000fe40000410000 */
.L_x_1018:
[----:B------:R-:W-:Y:S01]  /*0af0*/  FMUL.FTZ R16, R14, R8 ;  /* 0x000000080e107220 */ /* 0x000fe20000410000 */
[----:B------:R-:W-:Y:S01]  /*0b00*/  MOV R18, R7 ;  /* 0x0000000700127202 */ /* 0x000fe20000000f00 */
[----:B------:R-:W-:Y:S02]  /*0b10*/  FMUL.FTZ R37, R12, UR12 ;  /* 0x0000000c0c257c20 */ /* 0x000fe40008410000 */
[----:B------:R-:W-:Y:S02]  /*0b20*/  FFMA.FTZ R12, R35, R16, RZ ;  /* 0x00000010230c7223 */ /* 0x000fe400000100ff */
[----:B------:R-:W-:Y:S02]  /*0b30*/  FMUL.FTZ R17, R15, R9 ;  /* 0x000000090f117220 */ /* 0x000fe40000410000 */
[----:B------:R-:W-:Y:S02]  /*0b40*/  FADD.FTZ R16, RZ, R16 ;  /* 0x00000010ff107221 */ /* 0x000fe40000010000 */
        /* <DEDUP_REMOVED lines=20> */
.L_x_1019:
[----:B------:R-:W-:Y:S01]  /*0c90*/  FFMA.FTZ R13, R34, R17, R12 ;  /* 0x00000011220d7223 */ /* 0x000fe2000001000c */
[----:B------:R-:W0:Y:S01]  /*0ca0*/  S2R R19, SR_LANEID ;  /* 0x0000000000137919 */ /* 0x000e220000000000 */
[----:B------:R-:W-:Y:S01]  /*0cb0*/  FMUL.FTZ R12, R0, R8 ;  /* 0x00000008000c7220 */ /* 0x000fe20000410000 */
[----:B------:R-:W-:Y:S01]  /*0cc0*/  ISETP.NE.AND P3, PT, R32, RZ, PT ;  /* 0x000000ff2000720c */ /* 0x000fe20003f65270 */
[----:B------:R-:W-:Y:S01]  /*0cd0*/  FADD.FTZ R17, R17, R16 ;  /* 0x0000001011117221 */ /* 0x000fe20000010000 */
[----:B------:R-:W-:Y:S01]  /*0ce0*/  ULDC UR5, c[0x0][0xc] ;  /* 0x0000030000057ab9 */ /* 0x000fe20000000800 */
[----:B------:R-:W-:Y:S01]  /*0cf0*/  FMUL.FTZ R29, R18, R9 ;  /* 0x00000009121d7220 */ /* 0x000fe20000410000 */
[----:B------:R-:W-:Y:S01]  /*0d00*/  BSSY B0, `(.L_x_1020) ;  /* 0x000005d000007945 */ /* 0x000fe20003800000 */
[----:B------:R-:W-:-:S02]  /*0d10*/  FFMA.FTZ R13, R37, R12, R13 ;  /* 0x0000000c250d7223 */ /* 0x000fc4000001000d */
[----:B------:R-:W-:Y:S02]  /*0d20*/  FADD.FTZ R12, R17, R12 ;  /* 0x0000000c110c7221 */ /* 0x000fe40000010000 */
[----:B------:R-:W-:Y:S02]  /*0d30*/  FFMA.FTZ R28, R36, R29, R13 ;  /* 0x0000001d241c7223 */ /* 0x000fe4000001000d */
[----:B------:R-:W-:Y:S02]  /*0d40*/  FADD.FTZ R29, R29, R12 ;  /* 0x0000000c1d1d7221 */ /* 0x000fe40000010000 */
[----:B------:R-:W-:Y:S01]  /*0d50*/  FFMA.FTZ R17, R34, R15, RZ ;  /* 0x0000000f22117223 */ /* 0x000fe200000100ff */
[----:B------:R-:W1:Y:S01]  /*0d60*/  SHFL.DOWN PT, R13, R28, 0x1, 0x1f ;  /* 0x08201f001c0d7f89 */ /* 0x000e6200000e0000 */
[----:B------:R-:W-:-:S03]  /*0d70*/  FADD.FTZ R15, RZ, R15 ;  /* 0x0000000fff0f7221 */ /* 0x000fc60000010000 */
[----:B------:R-:W2:Y:S01]  /*0d80*/  SHFL.DOWN PT, R12, R29, 0x1, 0x1f ;  /* 0x08201f001d0c7f89 */ /* 0x000ea200000e0000 */
[----:B------:R-:W-:Y:S01]  /*0d90*/  FADD.FTZ R15, R15, R18 ;  /* 0x000000120f0f7221 */ /* 0x000fe20000010000 */
[C---:B0-----:R-:W-:Y:S02]  /*0da0*/  ISETP.GT.AND P0, PT, R19.reuse, 0x1e, PT ;  /* 0x0000001e1300780c */ /* 0x041fe40003f04270 */
[----:B------:R-:W-:-:S11]  /*0db0*/  ISETP.NE.AND P4, PT, R19, RZ, PT ;  /* 0x000000ff1300720c */ /* 0x000fd60003f85270 */
        /* <DEDUP_REMOVED lines=21> */
[----:B------:R-:W-:Y:S02]  /*0f10*/  FADD.FTZ R13, RZ, R14 ;  /* 0x0000000eff0d7221 */ /* 0x000fe40000010000 */
[----:B-1----:R-:W-:Y:S01]  /*0f20*/  @!P0 FADD.FTZ R29, R29, R12 ;  /* 0x0000000c1d1d8221 */ /* 0x002fe20000010000 */
[C---:B------:R-:W-:Y:S01]  /*0f30*/  ISETP.GT.U32.AND P0, PT, R32.reuse, 0x9, PT ;  /* 0x000000092000780c */ /* 0x040fe20003f04070 */
[----:B------:R-:W-:Y:S02]  /*0f40*/  FFMA.FTZ R12, R35, R14, RZ ;  /* 0x0000000e230c7223 */ /* 0x000fe400000100ff */
[----:B------:R-:W-:Y:S02]  /*0f50*/  FADD.FTZ R14, R13, R0 ;  /* 0x000000000d0e7221 */ /* 0x000fe40000010000 */
[----:B------:R-:W-:Y:S01]  /*0f60*/  FFMA.FTZ R12, R37, R0, R12 ;  /* 0x00000000250c7223 */ /* 0x000fe2000001000c */
[----:B------:R-:W-:Y:S01]  /*0f70*/  SHF.L.U32 R0, R32, 0x4, RZ ;  /* 0x0000000420007819 */ /* 0x000fe200000006ff */
[----:B------:R-:W-:-:S05]  /*0f80*/  FFMA.FTZ R13, R36, R18, R17 ;  /* 0x00000012240d7223 */ /* 0x000fca0000010011 */
[----:B------:R0:W-:Y:S04]  /*0f90*/  STS.128 [R32.X16+0xd0], R12 ;  /* 0x0000d00c20007388 */ /* 0x0001e8000000cc00 */
[----:B------:R0:W-:Y:S04]  /*0fa0*/  @!P4 STS.64 [R44.X8+0x18], R28 ;  /* 0x0000181c2c00c388 */ /* 0x0001e80000008a00 */
[----:B------:R-:W-:Y:S06]  /*0fb0*/  BAR.SYNC.DEFER_BLOCKING 0x0 ;  /* 0x0000000000007b1d */ /* 0x000fec0000010000 */
[----:B------:R-:W-:Y:S05]  /*0fc0*/  @P3 BRA `(.L_x_1021) ;  /* 0x0000030000003947 */ /* 0x000fea0003800000 */
[----:B------:R-:W1:Y:S04]  /*0fd0*/  LDS.128 R16, [0x20] ;  /* 0x00002000ff107984 */ /* 0x000e680000000c00 */
[----:B------:R-:W2:Y:S01]  /*0fe0*/  LDS.128 R20, [0x30] ;  /* 0x00003000ff147984 */ /* 0x000ea20000000c00 */
[----:B-1----:R-:W-:-:S02]  /*0ff0*/  FADD.FTZ R25, R28, R16 ;  /* 0x000000101c197221 */ /* 0x002fc40000010000 */
[----:B------:R-:W-:Y:S02]  /*1000*/  FADD.FTZ R16, R29, R17 ;  /* 0x000000111d107221 */ /* 0x000fe40000010000 */
[----:B------:R-:W-:Y:S01]  /*1010*/  FADD.FTZ R17, R25, R18 ;  /* 0x0000001219117221 */ /* 0x000fe20000010000 */
[----:B0-----:R-:W-:Y:S01]  /*1020*/  LDS.64 R28, [0xb0] ;  /* 0x0000b000ff1c7984 */ /* 0x001fe20000000a00 */
[----:B------:R-:W-:Y:S02]  /*1030*/  FADD.FTZ R16, R16, R19 ;  /* 0x0000001310107221 */ /* 0x000fe40000010000 */
[----:B--2---:R-:W-:Y:S01]  /*1040*/  FADD.FTZ R17, R17, R20 ;  /* 0x0000001411117221 */ /* 0x004fe20000010000 */
[----:B------:R-:W0:Y:S01]  /*1050*/  LDS.128 R24, [0x40] ;  /* 0x00004000ff187984 */ /* 0x000e220000000c00 */
[----:B------:R-:W-:Y:S02]  /*1060*/  FADD.FTZ R20, R16, R21 ;  /* 0x0000001510147221 */ /* 0x000fe40000010000 */
[----:B------:R-:W-:-:S02]  /*1070*/  FADD.FTZ R21, R17, R22 ;  /* 0x0000001611157221 */ /* 0x000fc40000010000 */
[----:B------:R-:W1:Y:S01]  /*1080*/  LDS.128 R16, [0x50] ;  /* 0x00005000ff107984 */ /* 0x000e620000000c00 */
[----:B------:R-:W-:Y:S02]  /*1090*/  FADD.FTZ R20, R20, R23 ;  /* 0x0000001714147221 */ /* 0x000fe40000010000 */
[----:B0-----:R-:W-:Y:S02]  /*10a0*/  FADD.FTZ R21, R21, R24 ;  /* 0x0000001815157221 */ /* 0x001fe40000010000 */
[----:B------:R-:W-:Y:S02]  /*10b0*/  FADD.FTZ R24, R20, R25 ;  /* 0x0000001914187221 */ /* 0x000fe40000010000 */
[----:B------:R-:W-:Y:S02]  /*10c0*/  FADD.FTZ R25, R21, R26 ;  /* 0x0000001a15197221 */ /* 0x000fe40000010000 */
[----:B------:R-:W0:Y:S01]  /*10d0*/  LDS.128 R20, [0x60] ;  /* 0x00006000ff147984 */ /* 0x000e220000000c00 */
[----:B------:R-:W-:-:S02]  /*10e0*/  FADD.FTZ R24, R24, R27 ;  /* 0x0000001b18187221 */ /* 0x000fc40000010000 */
[----:B-1----:R-:W-:Y:S02]  /*10f0*/  FADD.FTZ R25, R25, R16 ;  /* 0x0000001019197221 */ /* 0x002fe40000010000 */
[----:B------:R-:W-:Y:S02]  /*1100*/  FADD.FTZ R16, R24, R17 ;  /* 0x0000001118107221 */ /* 0x000fe40000010000 */
[----:B------:R-:W-:Y:S02]  /*1110*/  FADD.FTZ R17, R25, R18 ;  /* 0x0000001219117221 */ /* 0x000fe40000010000 */
[----:B------:R-:W1:Y:S01]  /*1120*/  LDS.128 R24, [0x70] ;  /* 0x00007000ff187984 */ /* 0x000e620000000c00 */
[----:B------:R-:W-:Y:S02]  /*1130*/  FADD.FTZ R16, R16, R19 ;  /* 0x0000001310107221 */ /* 0x000fe40000010000 */
[----:B0-----:R-:W-:Y:S02]  /*1140*/  FADD.FTZ R17, R17, R20 ;  /* 0x0000001411117221 */ /* 0x001fe40000010000 */
[----:B------:R-:W-:-:S02]  /*1150*/  FADD.FTZ R20, R16, R21 ;  /* 0x0000001510147221 */ /* 0x000fc40000010000 */
[----:B------:R-:W-:Y:S02]  /*1160*/  FADD.FTZ R21, R17, R22 ;  /* 0x0000001611157221 */ /* 0x000fe40000010000 */
[----:B------:R-:W0:Y:S01]  /*1170*/  LDS.128 R16, [0x80] ;  /* 0x00008000ff107984 */ /* 0x000e220000000c00 */
[----:B------:R-:W-:Y:S02]  /*1180*/  FADD.FTZ R20, R20, R23 ;  /* 0x0000001714147221 */ /* 0x000fe40000010000 */
[----:B-1----:R-:W-:Y:S02]  /*1190*/  FADD.FTZ R21, R21, R24 ;  /* 0x0000001815157221 */ /* 0x002fe40000010000 */
[----:B------:R-:W-:Y:S02]  /*11a0*/  FADD.FTZ R24, R20, R25 ;  /* 0x0000001914187221 */ /* 0x000fe40000010000 */
[----:B------:R-:W-:Y:S02]  /*11b0*/  FADD.FTZ R25, R21, R26 ;  /* 0x0000001a15197221 */ /* 0x000fe40000010000 */
[----:B------:R-:W1:Y:S01]  /*11c0*/  LDS.128 R20, [0x90] ;  /* 0x00009000ff147984 */ /* 0x000e620000000c00 */
        /* <DEDUP_REMOVED lines=10> */
[----:B0-----:R-:W-:Y:S02]  /*1270*/  FADD.FTZ R17, R17, R24 ;  /* 0x0000001811117221 */ /* 0x001fe40000010000 */
[----:B------:R-:W-:Y:S02]  /*1280*/  FADD.FTZ R16, R16, R25 ;  /* 0x0000001910107221 */ /* 0x000fe40000010000 */
[----:B------:R-:W-:Y:S02]  /*1290*/  FADD.FTZ R17, R17, R26 ;  /* 0x0000001a11117221 */ /* 0x000fe40000010000 */
[----:B------:R-:W-:-:S02]  /*12a0*/  FADD.FTZ R16, R16, R27 ;  /* 0x0000001b10107221 */ /* 0x000fc40000010000 */
[----:B------:R-:W-:Y:S02]  /*12b0*/  FADD.FTZ R28, R17, R28 ;  /* 0x0000001c111c7221 */ /* 0x000fe40000010000 */
[----:B------:R-:W-:Y:S02]  /*12c0*/  FADD.FTZ R29, R16, R29 ;  /* 0x0000001d101d7221 */ /* 0x000fe40000010000 */
.L_x_1021:
[----:B------:R-:W-:Y:S05]  /*12d0*/  BSYNC B0 ;  /* 0x0000000000007941 */ /* 0x000fea0003800000 */
.L_x_1020:
[----:B------:R-:W-:Y:S06]  /*12e0*/  BAR.SYNC.DEFER_BLOCKING 0x0 ;  /* 0x0000000000007b1d */ /* 0x000fec0000010000 */
        /* <DEDUP_REMOVED lines=9> */
[----:B--2---:R-:W-:Y:S02]  /*1380*/  FADD.FTZ R15, R16, R20 ;  /* 0x00000014100f7221 */ /* 0x004fe40000010000 */
[----:B------:R-:W-:Y:S01]  /*1390*/  FADD.FTZ R12, R12, R21 ;  /* 0x000000150c0c7221 */ /* 0x000fe20000010000 */
[----:B------:R-:W0:Y:S01]  /*13a0*/  LDS.128 R16, [R0+0x350] ;  /* 0x0003500000107984 */ /* 0x000e220000000c00 */
[----:B------:R-:W-:-:S02]  /*13b0*/  FADD.FTZ R13, R13, R22 ;  /* 0x000000160d0d7221 */ /* 0x000fc40000010000 */
[----:B------:R-:W-:Y:S02]  /*13c0*/  FADD.FTZ R20, R14, R23 ;  /* 0x000000170e147221 */ /* 0x000fe40000010000 */
[----:B---3--:R-:W-:Y:S02]  /*13d0*/  FADD.FTZ R21, R15, R24 ;  /* 0x000000180f157221 */ /* 0x008fe40000010000 */
[----:B------:R-:W-:Y:S02]  /*13e0*/  FADD.FTZ R22, R12, R25 ;  /* 0x000000190c167221 */ /* 0x000fe40000010000 */
[----:B------:R-:W-:Y:S02]  /*13f0*/  FADD.FTZ R23, R13, R26 ;  /* 0x0000001a0d177221 */ /* 0x000fe40000010000 */
[----:B------:R-:W1:Y:S01]  /*1400*/  LDS.128 R12, [R0+0x3f0] ;  /* 0x0003f000000c7984 */ /* 0x000e620000000c00 */
[----:B------:R-:W-:Y:S02]  /*1410*/  FADD.FTZ R20, R20, R27 ;  /* 0x0000001b14147221 */ /* 0x000fe40000010000 */
[----:B0-----:R-:W-:-:S02]  /*1420*/  FADD.FTZ R21, R21, R16 ;  /* 0x0000001015157221 */ /* 0x001fc40000010000 */
[----:B------:R-:W-:Y:S02]  /*1430*/  FADD.FTZ R16, R22, R17 ;  /* 0x0000001116107221 */ /* 0x000fe40000010000 */
[----:B------:R-:W-:Y:S02]  /*1440*/  FADD.FTZ R17, R23, R18 ;  /* 0x0000001217117221 */ /* 0x000fe40000010000 */
[----:B------:R-:W-:Y:S02]  /*1450*/  FADD.FTZ R24, R20, R19 ;  /* 0x0000001314187221 */ /* 0x000fe40000010000 */
[----:B-1----:R-:W-:Y:S02]  /*1460*/  FADD.FTZ R25, R21, R12 ;  /* 0x0000000c15197221 */ /* 0x002fe40000010000 */
[----:B------:R-:W0:Y:S01]  /*1470*/  LDS.128 R20, [R0+0x490] ;  /* 0x0004900000147984 */ /* 0x000e220000000c00 */
[----:B------:R-:W-:Y:S02]  /*1480*/  FADD.FTZ R12, R16, R13 ;  /* 0x0000000d100c7221 */ /* 0x000fe40000010000 */
[----:B------:R-:W-:-:S02]  /*1490*/  FADD.FTZ R13, R17, R14 ;  /* 0x0000000e110d7221 */ /* 0x000fc40000010000 */
[----:B------:R-:W1:Y:S01]  /*14a0*/  LDS.128 R16, [R0+0x530] ;  /* 0x0005300000107984 */ /* 0x000e620000000c00 */
        /* <DEDUP_REMOVED lines=10> */
[----:B------:R-:W-:Y:S02]  /*1550*/  FADD.FTZ R24, R24, R19 ;  /* 0x0000001318187221 */ /* 0x000fe40000010000 */
        /* <DEDUP_REMOVED lines=8> */
[----:B------:R-:W1:Y:S01]  /*15e0*/  LDS.128 R16, [R0+0x7b0] ;  /* 0x0007b00000107984 */ /* 0x000e620000000c00 */
        /* <DEDUP_REMOVED lines=9> */
[----:B------:R-:W1:Y:S01]  /*1680*/  LDS.128 R12, [R0+0x8f0] ;  /* 0x0008f000000c7984 */ /* 0x000e620000000c00 */
[----:B------:R-:W-:Y:S02]  /*1690*/  FADD.FTZ R24, R24, R19 ;  /* 0x0000001318187221 */ /* 0x000fe40000010000 */
[----:B0-----:R-:W-:Y:S02]  /*16a0*/  FADD.FTZ R25, R25, R20 ;  /* 0x0000001419197221 */ /* 0x001fe40000010000 */
[----:B------:R-:W-:Y:S02]  /*16b0*/  FADD.FTZ R16, R16, R21 ;  /* 0x0000001510107221 */ /* 0x000fe40000010000 */
[----:B------:R-:W-:Y:S02]  /*16c0*/  FADD.FTZ R17, R17, R22 ;  /* 0x0000001611117221 */ /* 0x000fe40000010000 */
[----:B------:R-:W-:-:S02]  /*16d0*/  FADD.FTZ R24, R24, R23 ;  /* 0x0000001718187221 */ /* 0x000fc40000010000 */
[----:B------:R-:W0:Y:S01]  /*16e0*/  LDS.128 R20, [R0+0x990] ;  /* 0x0009900000147984 */ /* 0x000e220000000c00 */
[----:B-1----:R-:W-:Y:S02]  /*16f0*/  FADD.FTZ R25, R25, R12 ;  /* 0x0000000c19197221 */ /* 0x002fe40000010000 */
        /* <DEDUP_REMOVED lines=227> */
[----:B------:R-:W0:Y:S01]  /*2530*/  LDS.128 R12, [R0+0x2650] ;  /* 0x00265000000c7984 */ /* 0x000e220000000c00 */
[----:B-1----:R-:W-:Y:S02]  /*2540*/  FADD.FTZ R25, R25, R16 ;  /* 0x0000001019197221 */ /* 0x002fe40000010000 */
[----:B------:R-:W-:Y:S02]  /*2550*/  FADD.FTZ R16, R20, R17 ;  /* 0x0000001114107221 */ /* 0x000fe40000010000 */
        /* <DEDUP_REMOVED lines=11> */
[----:B------:R-:W1:Y:S01]  /*2610*/  LDS.128 R16, [R0+0x2830] ;  /* 0x0028300000107984 */ /* 0x000e620000000c00 */
        /* <DEDUP_REMOVED lines=8> */
[----:B------:R-:W-:Y:S02]  /*26a0*/  FADD.FTZ R14, R25, R18 ;  /* 0x00000012190e7221 */ /* 0x000fe40000010000 */
[----:B------:R-:W-:Y:S02]  /*26b0*/  FADD.FTZ R15, R24, R19 ;  /* 0x00000013180f7221 */ /* 0x000fe40000010000 */
.L_x_1023:
[----:B------:R-:W-:Y:S05]  /*26c0*/  BSYNC B0 ;  /* 0x0000000000007941 */ /* 0x000fea0003800000 */
.L_x_1022:
        /* <DEDUP_REMOVED lines=19> */
.L_x_1025:
[----:B------:R-:W-:Y:S05]  /*2800*/  BSYNC B0 ;  /* 0x0000000000007941 */ /* 0x000fea0003800000 */
.L_x_1024:
[----:B------:R-:W-:-:S06]  /*2810*/  UISETP.GE.U32.AND UP0, UPT, UR5, 0x2, UPT ;  /* 0x000000020500788c */ /* 0x000fcc000bf06070 */
[----:B------:R-:W-:-:S13]  /*2820*/  PLOP3.LUT P0, PT, PT, PT, UP0, 0x80, 0x0 ;  /* 0x000000000000781c */ /* 0x000fda0003f0f008 */
[----:B------:R-:W-:Y:S05]  /*2830*/  @!P0 BRA `(.L_x_1026) ;  /* 0x0000124000008947 */ /* 0x000fea0003800000 */
[----:B------:R-:W2:Y:S01]  /*2840*/  S2R R0, SR_CTAID.Y ;  /* 0x0000000000007919 */ /* 0x000ea20000002600 */
[----:B01----:R-:W-:-:S05]  /*2850*/  LOP3.LUT R12, R38, 0x1, RZ, 0xc0, !PT ;  /* 0x00000001260c7812 */ /* 0x003fca00078ec0ff */
        /* <DEDUP_REMOVED lines=25> */
.L_x_1028:
[----:B------:R-:W2:Y:S01]  /*29f0*/  LDG.E.STRONG.GPU R16, [R12.64] ;  /* 0x0000000e0c107981 */ /* 0x000ea2000c1ef900 */
[----:B------:R-:W-:Y:S01]  /*2a00*/  YIELD ;  /* 0x0000000000007946 */ /* 0x000fe20003800000 */
[----:B--2---:R-:W-:Y:S01]  /*2a10*/  ISETP.NE.AND P0, PT, R16, R19, PT ;  /* 0x000000131000720c */ /* 0x004fe20003f05270 */
[----:B------:R-:W-:-:S12]  /*2a20*/  CCTL.IVALL ;  /* 0x00000000ff00798f */ /* 0x000fd80002000000 */
[----:B------:R-:W-:Y:S05]  /*2a30*/  @P0 BRA `(.L_x_1028) ;  /* 0xffffffb000000947 */ /* 0x000fea000383ffff */
.L_x_1027:
        /* <DEDUP_REMOVED lines=20> */
.L_x_1032:
        /* <DEDUP_REMOVED lines=11> */
[----:B------:R-:W-:-:S06]  /*2c30*/  @!P4 IMAD.WIDE.U32 R18, R19, 0x8, R14 ;  /* 0x000000081312c825 */ /* 0x000fcc00078e000e */
[----:B------:R-:W3:Y:S01]  /*2c40*/  @!P4 LDG.E.64 R18, [R18.64] ;  /* 0x0000000e1212c981 */ /* 0x000ee2000c1e1b00 */
[----:B--2---:R-:W-:Y:S02]  /*2c50*/  @!P6 FADD.FTZ R28, R28, R16 ;  /* 0x000000101c1ce221 */ /* 0x004fe40000010000 */
[----:B------:R-:W-:Y:S01]  /*2c60*/  @!P6 FADD.FTZ R29, R29, R17 ;  /* 0x000000111d1de221 */ /* 0x000fe20000010000 */
[----:B------:R-:W-:Y:S01]  /*2c70*/  ISETP.EQ.OR P6, PT, R21, R41, P3 ;  /* 0x000000291500720c */ /* 0x000fe20001fc2670 */
[----:B------:R-:W-:-:S06]  /*2c80*/  @!P5 IMAD.WIDE.U32 R16, R13, 0x8, R14 ;  /* 0x000000080d10d825 */ /* 0x000fcc00078e000e */
[----:B------:R-:W2:Y:S06]  /*2c90*/  @!P5 LDG.E.64 R16, [R16.64] ;  /* 0x0000000e1010d981 */ /* 0x000eac000c1e1b00 */
        /* <DEDUP_REMOVED lines=71> */
[----:B------:R-:W-:Y:S01]  /*3110*/  IADD3 R19, R12, 0xf, RZ ;  /* 0x0000000f0c137810 */ /* 0x000fe20007ffe0ff */
[----:B--2---:R-:W-:-:S02]  /*3120*/  @!P5 FADD.FTZ R28, R28, R16 ;  /* 0x000000101c1cd221 */ /* 0x004fc40000010000 */
[----:B------:R-:W-:Y:S01]  /*3130*/  @!P5 FADD.FTZ R29, R29, R17 ;  /* 0x000000111d1dd221 */ /* 0x000fe20000010000 */
[----:B------:R-:W-:-:S05]  /*3140*/  ISETP.EQ.OR P5, PT, R22, R41, P3 ;  /* 0x000000291600720c */ /* 0x000fca0001fa2670 */
[----:B------:R-:W-:-:S04]  /*3150*/  @!P4 IMAD R17, R13, c[0x0][0x10], R0 ;  /* 0x000004000d11ca24 */ /* 0x000fc800078e0200 */
[----:B------:R-:W-:-:S04]  /*3160*/  @!P4 IMAD.WIDE.U32 R16, R17, 0x8, R14 ;  /* 0x000000081110c825 */ /* 0x000fc800078e000e */
[----:B----4-:R-:W-:Y:S02]  /*3170*/  @!P6 FADD.FTZ R28, R28, R20 ;  /* 0x000000141c1ce221 */ /* 0x010fe40000010000 */
[----:B------:R-:W-:Y:S01]  /*3180*/  @!P6 FADD.FTZ R29, R29, R21 ;  /* 0x000000151d1de221 */ /* 0x000fe20000010000 */
[----:B------:R-:W-:Y:S01]  /*3190*/  ISETP.EQ.OR P6, PT, R19, R41, P3 ;  /* 0x000000291300720c */ /* 0x000fe20001fc2670 */
[----:B------:R-:W2:Y:S01]  /*31a0*/  @!P4 LDG.E.64 R16, [R16.64] ;  /* 0x0000000e1010c981 */ /* 0x000ea2000c1e1b00 */
[----:B------:R-:W-:-:S04]  /*31b0*/  @!P5 IMAD R21, R22, c[0x0][0x10], R0 ;  /* 0x000004001615da24 */ /* 0x000fc800078e0200 */
[----:B------:R-:W-:-:S06]  /*31c0*/  @!P5 IMAD.WIDE.U32 R20, R21, 0x8, R14 ;  /* 0x000000081514d825 */ /* 0x000fcc00078e000e */
[----:B------:R-:W3:Y:S01]  /*31d0*/  @!P5 LDG.E.64 R20, [R20.64] ;  /* 0x0000000e1414d981 */ /* 0x000ee2000c1e1b00 */
[----:B------:R-:W-:-:S04]  /*31e0*/  @!P6 IMAD R19, R19, c[0x0][0x10], R0 ;  /* 0x000004001313ea24 */ /* 0x000fc800078e0200 */
        /* <DEDUP_REMOVED lines=13> */
.L_x_1031:
[----:B------:R-:W-:-:S06]  /*32c0*/  UISETP.GT.AND UP0, UPT, UR4, 0x4, UPT ;  /* 0x000000040400788c */ /* 0x000fcc000bf04270 */
[----:B------:R-:W-:-:S13]  /*32d0*/  PLOP3.LUT P4, PT, PT, PT, UP0, 0x80, 0x0 ;  /* 0x000000000000781c */ /* 0x000fda0003f8f008 */
        /* <DEDUP_REMOVED lines=22> */
[----:B------:R-:W-:Y:S01]  /*3440*/  IADD3 R13, R24, 0x2, RZ ;  /* 0x00000002180d7810 */ /* 0x000fe20007ffe0ff */
[----:B--2---:R-:W-:Y:S01]  /*3450*/  @!P0 FADD.FTZ R28, R28, R20 ;  /* 0x000000141c1c8221 */ /* 0x004fe20000010000 */
[C---:B------:R-:W-:Y:S01]  /*3460*/  IADD3 R20, R24.reuse, 0x3, RZ ;  /* 0x0000000318147810 */ /* 0x040fe20007ffe0ff */
        /* <DEDUP_REMOVED lines=30> */
[----:B----4-:R-:W-:Y:S01]  /*3650*/  @!P6 FADD.FTZ R28, R28, R12 ;  /* 0x0000000c1c1ce221 */ /* 0x010fe20000010000 */
[----:B------:R-:W-:Y:S01]  /*3660*/  IADD3 R12, R24, 0x4, RZ ;  /* 0x00000004180c7810 */ /* 0x000fe20007ffe0ff */
[----:B------:R-:W-:-:S02]  /*3670*/  @!P6 FADD.FTZ R29, R29, R13 ;  /* 0x0000000d1d1de221 */ /* 0x000fc40000010000 */
[----:B-----5:R-:W-:Y:S02]  /*3680*/  @!P4 FADD.FTZ R28, R28, R20 ;  /* 0x000000141c1cc221 */ /* 0x020fe40000010000 */
[----:B------:R-:W-:Y:S02]  /*3690*/  @!P4 FADD.FTZ R29, R29, R21 ;  /* 0x000000151d1dc221 */ /* 0x000fe40000010000 */
.L_x_1033:
[----:B------:R-:W-:-:S13]  /*36a0*/  ISETP.NE.OR P0, PT, RZ, UR4, P0 ;  /* 0x00000004ff007c0c */ /* 0x000fda0008705670 */
[----:B------:R-:W-:Y:S05]  /*36b0*/  @!P0 BRA `(.L_x_1029) ;  /* 0x000001f000008947 */ /* 0x000fea0003800000 */
.L_x_1030:
        /* <DEDUP_REMOVED lines=31> */
.L_x_1029:
        /* <DEDUP_REMOVED lines=12> */
.L_x_1035:
[----:B------:R-:W-:Y:S05]  /*3970*/  BSYNC B0 ;  /* 0x0000000000007941 */ /* 0x000fea0003800000 */
.L_x_1034:
        /* <DEDUP_REMOVED lines=16> */
.L_x_1026:
[----:B------:R-:W-:Y:S04]  /*3a80*/  @!P3 STS.64 [0xc0], R28 ;  /* 0x0000c01cff00b388 */ /* 0x000fe80000000a00 */
[----:B------:R-:W-:Y:S01]  /*3a90*/  BAR.SYNC.DEFER_BLOCKING 0x0 ;  /* 0x0000000000007b1d */ /* 0x000fe20000010000 */
[----:B------:R-:W-:-:S04]  /*3aa0*/  ISETP.GE.U32.AND P0, PT, R42, c[0x0][0x1e0], PT ;  /* 0x000078002a007a0c */ /* 0x000fc80003f06070 */
[----:B------:R-:W-:-:S04]  /*3ab0*/  ISETP.GE.AND.EX P0, PT, R43, c[0x0][0x1e4], PT, P0 ;  /* 0x000079002b007a0c */ /* 0x000fc80003f06300 */
[----:B------:R-:W-:Y:S01]  /*3ac0*/  ISETP.GT.U32.OR P0, PT, R32, 0x27f, P0 ;  /* 0x0000027f2000780c */ /* 0x000fe20000704470 */
[----:B01----:R-:W0:Y:S02]  /*3ad0*/  LDS.64 R16, [0xc0] ;  /* 0x0000c000ff107984 */ /* 0x003e240000000a00 */
[----:B0-----:R-:W-:Y:S02]  /*3ae0*/  FMUL.FTZ R0, R16, c[0x0][0x20c] ;  /* 0x0000830010007a20 */ /* 0x001fe40000410000 */
[----:B------:R-:W-:Y:S01]  /*3af0*/  FMUL.FTZ R17, R17, c[0x0][0x20c] ;  /* 0x0000830011117a20 */ /* 0x000fe20000410000 */
        /* <DEDUP_REMOVED lines=19> */
.L_x_1036:
[----:B------:R-:W-:Y:S01]  /*3c30*/  BSSY B0, `(.L_x_1037) ;  /* 0x0000011000007945 */ /* 0x000fe20003800000 */
[----:B------:R-:W-:Y:S05]  /*3c40*/  @!P1 BRA `(.L_x_1038) ;  /* 0x000000f000009947 */ /* 0x000fea0003800000 */
[----:B------:R-:W-:Y:S01]  /*3c50*/  MOV R12, R30 ;  /* 0x0000001e000c7202 */ /* 0x000fe20000000f00 */
[----:B------:R-:W-:Y:S01]  /*3c60*/  IMAD R14, R45, c[0x0][0x1d8], RZ ;  /* 0x000076002d0e7a24 */ /* 0x000fe200078e02ff */
[----:B------:R-:W-:Y:S01]  /*3c70*/  MOV R13, R3 ;  /* 0x00000003000d7202 */ /* 0x000fe20000000f00 */
[----:B------:R-:W-:Y:S02]  /*3c80*/  FFMA.FTZ R35, R35, R0, R17 ;  /* 0x0000000023237223 */ /* 0x000fe40000010011 */
[C---:B------:R-:W-:Y:S02]  /*3c90*/  IMAD R15, R33.reuse, c[0x0][0x1dc], R14 ;  /* 0x00007700210f7a24 */ /* 0x040fe400078e020e */
[----:B------:R-:W-:-:S04]  /*3ca0*/  IMAD.WIDE.U32 R12, R33, c[0x0][0x1d8], R12 ;  /* 0x00007600210c7a25 */ /* 0x000fc800078e000c */
[----:B------:R-:W-:Y:S01]  /*3cb0*/  FFMA.FTZ R34, R34, R0, R17 ;  /* 0x0000000022227223 */ /* 0x000fe20000010011 */
        /* <DEDUP_REMOVED lines=8> */
.L_x_1038:
[----:B------:R-:W-:Y:S05]  /*3d40*/  BSYNC B0 ;  /* 0x0000000000007941 */ /* 0x000fea0003800000 */
.L_x_1037:
[----:B------:R-:W-:Y:S05]  /*3d50*/  @!P2 BRA `(.L_x_1039) ;  /* 0x000001200000a947 */ /* 0x000fea0003800000 */
[----:B------:R-:W-:Y:S02]  /*3d60*/  FFMA.FTZ R10, R37, R8, R10 ;  /* 0x00000008250a7223 */ /* 0x000fe4000001000a */
[----:B------:R-:W-:Y:S02]  /*3d70*/  FFMA.FTZ R11, R36, R9, R11 ;  /* 0x00000009240b7223 */ /* 0x000fe4000001000b */
        /* <DEDUP_REMOVED lines=16> */
.L_x_1039:
[----:B------:R-:W-:Y:S01]  /*3e80*/  BSSY B0, `(.L_x_1040) ;  /* 0x0000010000007945 */ /* 0x000fe20003800000 */
[----:B------:R-:W-:Y:S05]  /*3e90*/  @P0 BRA `(.L_x_1041) ;  /* 0x000000e000000947 */ /* 0x000fea0003800000 */
[----:B------:R-:W-:Y:S01]  /*3ea0*/  MOV R2, R30 ;  /* 0x0000001e00027202 */ /* 0x000fe20000000f00 */
[----:B------:R-:W-:Y:S02]  /*3eb0*/  IMAD R43, R43, c[0x0][0x1d8], RZ ;  /* 0x000076002b2b7a24 */ /* 0x000fe400078e02ff */
[----:B------:R-:W-:Y:S02]  /*3ec0*/  FFMA.FTZ R37, R37, R0, R17 ;  /* 0x0000000025257223 */ /* 0x000fe40000010011 */
[----:B------:R-:W-:-:S04]  /*3ed0*/  IMAD.WIDE.U32 R2, R42, c[0x0][0x1d8], R2 ;  /* 0x000076002a027a25 */ /* 0x000fc800078e0002 */
[----:B------:R-:W-:Y:S01]  /*3ee0*/  IMAD R43, R42, c[0x0][0x1dc], R43 ;  /* 0x000077002a2b7a24 */ /* 0x000fe200078e022b */
[----:B0-----:R-:W-:Y:S01]  /*3ef0*/  LEA R4, P0, R2, c[0x0][0x160], 0x2 ;  /* 0x0000580002047a11 */ /* 0x001fe200078010ff */
[----:B------:R-:W-:Y:S02]  /*3f00*/  FFMA.FTZ R0, R36, R0, R17 ;  /* 0x0000000024007223 */ /* 0x000fe40000010011 */
[----:B------:R-:W-:Y:S01]  /*3f10*/  FFMA.FTZ R37, R8, R6, -R37 ;  /* 0x0000000608257223 */ /* 0x000fe20000010825 */
[----:B------:R-:W-:Y:S01]  /*3f20*/  IADD3 R43, R3, R43, RZ ;  /* 0x0000002b032b7210 */ /* 0x000fe20007ffe0ff */
[----:B------:R-:W-:Y:S02]  /*3f30*/  FFMA.FTZ R0, R9, R7, -R0 ;  /* 0x0000000709007223 */ /* 0x000fe40000010800 */
[----:B------:R-:W-:Y:S01]  /*3f40*/  FMUL.FTZ R6, R37, UR12 ;  /* 0x0000000c25067c20 */ /* 0x000fe20008410000 */
[----:B------:R-:W-:Y:S01]  /*3f50*/  LEA.HI.X R5, R2, c[0x0][0x164], R43, 0x2, P0 ;  /* 0x0000590002057a11 */ /* 0x000fe200000f142b */
[----:B------:R-:W-:-:S05]  /*3f60*/  FMUL.FTZ R7, R0, UR12 ;  /* 0x0000000c00077c20 */ /* 0x000fca0008410000 */
[----:B------:R0:W-:Y:S02]  /*3f70*/  STG.E.64 [R4.64], R6 ;  /* 0x0000000604007986 */ /* 0x0001e4000c101b0e */
.L_x_1041:
[----:B------:R-:W-:Y:S05]  /*3f80*/  BSYNC B0 ;  /* 0x0000000000007941 */ /* 0x000fea0003800000 */
.L_x_1040:
[----:B------:R-:W-:Y:S01]  /*3f90*/  ULDC UR4, c[0x0][0x10] ;  /* 0x0000040000047ab9 */ /* 0x000fe20000000800 */
[----:B------:R-:W-:Y:S01]  /*3fa0*/  IADD3 R38, R38, 0x1, RZ ;  /* 0x0000000126267810 */ /* 0x000fe20007ffe0ff */
[----:B------:R-:W-:-:S04]  /*3fb0*/  UIADD3 UR7, UR7, UR4, URZ ;  /* 0x0000000407077290 */ /* 0x000fc8000fffe03f */
[----:B------:R-:W-:-:S06]  /*3fc0*/  UISETP.GE.AND UP0, UPT, UR7, UR6, UPT ;  /* 0x000000060700728c */ /* 0x000fcc000bf06270 */
[----:B------:R-:W-:-:S13]  /*3fd0*/  PLOP3.LUT P0, PT, PT, PT, UP0, 0x80, 0x0 ;  /* 0x000000000000781c */ /* 0x000fda0003f0f008 */
[----:B------:R-:W-:Y:S01]  /*3fe0*/  @P0 CALL.REL.NOINC `(.L_x_1015) ;  /* 0x0000001000000944 */ /* 0x000fe20003c00000 */
[----:B------:R-:W-:Y:S05]  /*3ff0*/  BRA `(.L_x_1042) ;  /* 0xffffc29000007947 */ /* 0x000fea000383ffff */
.L_x_1015:
        /* <DEDUP_REMOVED lines=18> */
.L_x_1044:
[----:B------:R-:W-:Y:S05]  /*4120*/  BSYNC B0 ;  /* 0x0000000000007941 */ /* 0x000fea0003800000 */
.L_x_1043:
        /* <DEDUP_REMOVED lines=11> */
.L_x_1046:
[----:B------:R-:W2:Y:S01]  /*41e0*/  LDG.E.STRONG.GPU R5, [R2.64] ;  /* 0x0000000e02057981 */ /* 0x000ea2000c1ef900 */
[----:B------:R-:W-:Y:S01]  /*41f0*/  YIELD ;  /* 0x0000000000007946 */ /* 0x000fe20003800000 */
[----:B--2---:R-:W-:Y:S01]  /*4200*/  ISETP.NE.AND P0, PT, R5, R4, PT ;  /* 0x000000040500720c */ /* 0x004fe20003f05270 */
[----:B------:R-:W-:-:S12]  /*4210*/  CCTL.IVALL ;  /* 0x00000000ff00798f */ /* 0x000fd80002000000 */
[----:B------:R-:W-:Y:S05]  /*4220*/  @P0 BRA `(.L_x_1046) ;  /* 0xffffffb000000947 */ /* 0x000fea000383ffff */
.L_x_1045:
        /* <DEDUP_REMOVED lines=25> */
.L_x_1047:
        /* <DEDUP_REMOVED lines=23> */
.L_x_1048:
        /* <DEDUP_REMOVED lines=13> */
.L_x_2340:


//--------------------- .text._Z35group_norm_nhwc_bwd_one_pass_kernelI11Fp32IOFp32WLi256ELi20ELi640EEv26Group_norm_nhwc_bwd_params --------------------------
	.section	.text._Z35group_norm_nhwc_bwd_one_pass_kernelI11Fp32IOFp32WLi256ELi20ELi640EEv26Group_norm_nhwc_bwd_params,"ax",@progbits
	.sectioninfo	@"SHI_REGISTERS=90"
	.align	128
        .global         _Z35group_norm_nhwc_bwd_one_pass_kernelI11Fp32IOFp32WLi256ELi20ELi640EEv26Group_norm_nhwc_bwd_params
        .type           _Z35group_norm_nhwc_bwd_one_pass_kernelI11Fp32IOFp32WLi256ELi20ELi640EEv26Group_norm_nhwc_bwd_params,@function
        .size           _Z35group_norm_nhwc_bwd_one_pass_kernelI11Fp32IOFp32WLi256ELi20ELi640EEv26Group_norm_nhwc_bwd_params,(.L_x_2341 - _Z35group_norm_nhwc_bwd_one_pass_kernelI11Fp32IOFp32WLi256ELi20ELi640EEv26Group_norm_nhwc_bwd_params)
        .other          _Z35group_norm_nhwc_bwd_one_pass_kernelI11Fp32IOFp32WLi256ELi20ELi640EEv26Group_norm_nhwc_bwd_params,@"STO_CUDA_ENTRY STV_DEFAULT"
_Z35group_norm_nhwc_bwd_one_pass_kernelI11Fp32IOFp32WLi256ELi20ELi640EEv26Group_norm_nhwc_bwd_params:
.text._Z35group_norm_nhwc_bwd_one_pass_kernelI11Fp32IOFp32WLi256ELi20ELi640EEv26Group_norm_nhwc_bwd_params:
        /* <DEDUP_REMOVED lines=40> */
[----:B------:R-:W-:-:S02]  /*0280*/  ISETP.GE.AND.EX P1, PT, R69, c[0x0][0x1e4], PT, P1 ;  /* 0x0000790045007a0c */ /* 0x000fc40003f26310 */
[C---:B------:R-:W-:Y:S02]  /*0290*/  IADD3 R74, R76.reuse, 0x80, RZ ;  /* 0x000000804c4a7810 */ /* 0x040fe40007ffe0ff */
[----:B------:R-:W-:Y:S02]  /*02a0*/  ISETP.LT.U32.AND P1, PT, R77, 0x280, !P1 ;  /* 0x000002804d00780c */ /* 0x000fe40004f21070 */
[----:B-1----:R-:W-:Y:S02]  /*02b0*/  IADD3 R73, R76, 0xc0, RZ ;  /* 0x000000c04c497810 */ /* 0x002fe40007ffe0ff */
.L_x_1084:
[----:B------:R-:W-:Y:S01]  /*02c0*/  IABS R5, c[0x0][0x1f0] ;  /* 0x00007c0000057a13 */ /* 0x000fe20000000000 */
[----:B------:R-:W-:Y:S01]  /*02d0*/  ULDC UR4, c[0x0][0x1f0] ;  /* 0x00007c0000047ab9 */ /* 0x000fe20000000800 */
[----:B------:R-:W-:Y:S01]  /*02e0*/  ISETP.LE.AND P3, PT, RZ, UR7, PT ;  /* 0x00000007ff007c0c */ /* 0x000fe2000bf63270 */
[----:B------:R-:W-:Y:S01]  /*02f0*/  ULOP3.LUT UR4, UR7, UR4, URZ, 0x3c, !UPT ;  /* 0x0000000407047292 */ /* 0x000fe2000f8e3c3f */
[----:B0-----:R-:W0:Y:S01]  /*0300*/  I2F.RP R0, R5 ;  /* 0x0000000500007306 */ /* 0x001e220000209400 */
[----:B------:R-:W-:Y:S01]  /*0310*/  UMOV UR12, 0x8 ;  /* 0x00000008000c7882 */ /* 0x000fe20000000000 */
[----:B------:R-:W-:-:S02]  /*0320*/  SHF.R.S32.HI R67, RZ, 0x1f, R74 ;  /* 0x0000001fff437819 */ /* 0x000fc4000001144a */
[----:B------:R-:W-:Y:S02]  /*0330*/  SHF.R.S32.HI R68, RZ, 0x1f, R75 ;  /* 0x0000001fff447819 */ /* 0x000fe4000001144b */
[----:B------:R-:W-:Y:S01]  /*0340*/  ISETP.LE.AND P4, PT, RZ, UR4, PT ;  /* 0x00000004ff007c0c */ /* 0x000fe2000bf83270 */
[----:B------:R-:W-:Y:S01]  /*0350*/  ULDC.64 UR4, c[0x0][0x198] ;  /* 0x0000660000047ab9 */ /* 0x000fe20000000a00 */
[----:B------:R-:W-:Y:S01]  /*0360*/  SHF.R.S32.HI R66, RZ, 0x1f, R73 ;  /* 0x0000001fff427819 */ /* 0x000fe20000011449 */
[----:B------:R-:W-:Y:S01]  /*0370*/  UIMAD.WIDE UR4, UR7, UR12, UR4 ;  /* 0x0000000c070472a5 */ /* 0x000fe2000f8e0204 */
        /* <DEDUP_REMOVED lines=10> */
[----:B------:R-:W-:Y:S01]  /*0420*/  IMAD R0, R5, R0, R4 ;  /* 0x0000000005007224 */ /* 0x000fe200078e0204 */
[----:B------:R-:W-:-:S04]  /*0430*/  MOV R4, UR4 ;  /* 0x0000000400047c02 */ /* 0x000fc80008000f00 */
[----:B------:R-:W-:-:S13]  /*0440*/  ISETP.GT.U32.AND P2, PT, R5, R0, PT ;  /* 0x000000000500720c */ /* 0x000fda0003f44070 */
[-C--:B------:R-:W-:Y:S02]  /*0450*/  @!P2 IADD3 R0, R0, -R5.reuse, RZ ;  /* 0x800000050000a210 */ /* 0x080fe40007ffe0ff */
[----:B------:R-:W-:Y:S02]  /*0460*/  @!P2 IADD3 R3, R3, 0x1, RZ ;  /* 0x000000010303a810 */ /* 0x000fe40007ffe0ff */
[CC--:B------:R-:W-:Y:S02]  /*0470*/  ISETP.GE.U32.AND P0, PT, R0.reuse, R5.reuse, PT ;  /* 0x000000050000720c */ /* 0x0c0fe40003f06070 */
[----:B------:R-:W-:Y:S02]  /*0480*/  ISETP.GT.U32.AND P2, PT, R5, R0, PT ;  /* 0x000000000500720c */ /* 0x000fe40003f44070 */
[----:B------:R-:W-:-:S04]  /*0490*/  IADD3 R5, R0, -R5, RZ ;  /* 0x8000000500057210 */ /* 0x000fc80007ffe0ff */
[----:B------:R-:W-:Y:S02]  /*04a0*/  SEL R0, R5, R0, !P2 ;  /* 0x0000000005007207 */ /* 0x000fe40005000000 */
[----:B------:R-:W-:Y:S02]  /*04b0*/  MOV R5, UR5 ;  /* 0x0000000500057c02 */ /* 0x000fe40008000f00 */
[----:B------:R-:W-:Y:S02]  /*04c0*/  @!P3 IADD3 R0, -R0, RZ, RZ ;  /* 0x000000ff0000b210 */ /* 0x000fe40007ffe1ff */
[----:B------:R-:W-:Y:S02]  /*04d0*/  @P0 IADD3 R3, R3, 0x1, RZ ;  /* 0x0000000103030810 */ /* 0x000fe40007ffe0ff */
[----:B------:R-:W2:Y:S01]  /*04e0*/  LDG.E.64 R4, [R4.64] ;  /* 0x0000000e04047981 */ /* 0x000ea2000c1e1b00 */
[----:B------:R-:W-:Y:S02]  /*04f0*/  ISETP.NE.AND P0, PT, RZ, c[0x0][0x1f0], PT ;  /* 0x00007c00ff007a0c */ /* 0x000fe40003f05270 */
[----:B------:R-:W-:-:S02]  /*0500*/  MOV R2, R3 ;  /* 0x0000000300027202 */ /* 0x000fc40000000f00 */
[----:B------:R-:W-:Y:S02]  /*0510*/  LOP3.LUT R3, RZ, c[0x0][0x1f0], RZ, 0x33, !PT ;  /* 0x00007c00ff037a12 */ /* 0x000fe400078e33ff */
[----:B------:R-:W-:Y:S02]  /*0520*/  @!P4 IADD3 R2, -R2, RZ, RZ ;  /* 0x000000ff0202c210 */ /* 0x000fe40007ffe1ff */
[C---:B------:R-:W-:Y:S02]  /*0530*/  SEL R64, R3.reuse, R0, !P0 ;  /* 0x0000000003407207 */ /* 0x040fe40004000000 */
[----:B------:R-:W-:Y:S02]  /*0540*/  SEL R3, R3, R2, !P0 ;  /* 0x0000000203037207 */ /* 0x000fe40004000000 */
[----:B------:R-:W-:Y:S01]  /*0550*/  ISETP.GE.U32.AND P2, PT, R74, c[0x0][0x1e0], PT ;  /* 0x000078004a007a0c */ /* 0x000fe20003f46070 */
[----:B------:R-:W-:Y:S01]  /*0560*/  IMAD R23, R64, 0x14, RZ ;  /* 0x0000001440177824 */ /* 0x000fe200078e02ff */
[----:B------:R-:W-:-:S02]  /*0570*/  SHF.R.S32.HI R2, RZ, 0x1f, R78 ;  /* 0x0000001fff027819 */ /* 0x000fc4000001144e */
[----:B------:R-:W-:Y:S02]  /*0580*/  SHF.R.S32.HI R0, RZ, 0x1f, R3 ;  /* 0x0000001fff007819 */ /* 0x000fe40000011403 */
[----:B------:R-:W-:Y:S02]  /*0590*/  IADD3 R80, P3, R78, R23, RZ ;  /* 0x000000174e507210 */ /* 0x000fe40007f7e0ff */
[----:B------:R-:W-:Y:S01]  /*05a0*/  ISETP.GE.U32.AND P0, PT, R75, c[0x0][0x1e0], PT ;  /* 0x000078004b007a0c */ /* 0x000fe20003f06070 */
[----:B------:R-:W-:Y:S01]  /*05b0*/  IMAD R0, R0, c[0x0][0x1e8], RZ ;  /* 0x00007a0000007a24 */ /* 0x000fe200078e02ff */
[----:B------:R-:W-:Y:S02]  /*05c0*/  ISETP.GE.AND.EX P2, PT, R67, c[0x0][0x1e4], PT, P2 ;  /* 0x0000790043007a0c */ /* 0x000fe40003f46320 */
[----:B------:R-:W-:Y:S02]  /*05d0*/  LEA.HI.X.SX32 R81, R23, R2, 0x1, P3 ;  /* 0x0000000217517211 */ /* 0x000fe400018f0eff */
[----:B------:R-:W-:-:S02]  /*05e0*/  ISETP.GE.AND.EX P0, PT, R68, c[0x0][0x1e4], PT, P0 ;  /* 0x0000790044007a0c */ /* 0x000fc40003f06300 */
[----:B------:R-:W-:Y:S01]  /*05f0*/  ISETP.GT.U32.OR P2, PT, R77, 0x27f, P2 ;  /* 0x0000027f4d00780c */ /* 0x000fe20001744470 */
[----:B------:R-:W-:Y:S01]  /*0600*/  IMAD R83, R3, c[0x0][0x1ec], R0 ;  /* 0x00007b0003537a24 */ /* 0x000fe200078e0200 */
[----:B------:R-:W-:Y:S01]  /*0610*/  ISETP.GE.U32.AND P3, PT, R73, c[0x0][0x1e0], PT ;  /* 0x0000780049007a0c */ /* 0x000fe20003f66070 */
[----:B------:R-:W-:Y:S01]  /*0620*/  IMAD.WIDE.U32 R80, R3, c[0x0][0x1e8], R80 ;  /* 0x00007a0003507a25 */ /* 0x000fe200078e0050 */
[----:B------:R-:W-:Y:S02]  /*0630*/  ISETP.GT.U32.OR P0, PT, R77, 0x27f, P0 ;  /* 0x0000027f4d00780c */ /* 0x000fe40000704470 */
[----:B------:R-:W-:Y:S01]  /*0640*/  ISETP.GE.AND.EX P3, PT, R66, c[0x0][0x1e4], PT, P3 ;  /* 0x0000790042007a0c */ /* 0x000fe20003f66330 */
[----:B------:R-:W-:Y:S01]  /*0650*/  @P1 IMAD R3, R69, c[0x0][0x1d8], RZ ;  /* 0x0000760045031a24 */ /* 0x000fe200078e02ff */
[----:B------:R-:W-:Y:S02]  /*0660*/  IADD3 R83, R81, R83, RZ ;  /* 0x0000005351537210 */ /* 0x000fe40007ffe0ff */
[----:B------:R-:W-:-:S02]  /*0670*/  @P1 MOV R82, R80 ;  /* 0x0000005000521202 */ /* 0x000fc40000000f00 */
[----:B------:R-:W-:Y:S01]  /*0680*/  ISETP.GT.U32.OR P3, PT, R77, 0x27f, P3 ;  /* 0x0000027f4d00780c */ /* 0x000fe20001f64470 */
[C---:B------:R-:W-:Y:S01]  /*0690*/  @P1 IMAD R11, R76.reuse, c[0x0][0x1dc], R3 ;  /* 0x000077004c0b1a24 */ /* 0x040fe200078e0203 */
[----:B------:R-:W-:Y:S01]  /*06a0*/  @!P2 MOV R8, R80 ;  /* 0x000000500008a202 */ /* 0x000fe20000000f00 */
[----:B------:R-:W-:Y:S01]  /*06b0*/  @P1 IMAD.WIDE.U32 R2, R76, c[0x0][0x1d8], R82 ;  /* 0x000076004c021a25 */ /* 0x000fe200078e0052 */
[----:B------:R-:W-:-:S03]  /*06c0*/  @!P2 MOV R9, R83 ;  /* 0x000000530009a202 */ /* 0x000fc60000000f00 */
[----:B------:R-:W-:Y:S01]  /*06d0*/  @!P2 IMAD R7, R67, c[0x0][0x1d8], RZ ;  /* 0x000076004307aa24 */ /* 0x000fe200078e02ff */
[----:B------:R-:W-:Y:S01]  /*06e0*/  @P1 IADD3 R3, R3, R11, RZ ;  /* 0x0000000b03031210 */ /* 0x000fe20007ffe0ff */
[----:B------:R-:W-:Y:S02]  /*06f0*/  @!P0 IMAD R0, R68, c[0x0][0x1d8], RZ ;  /* 0x0000760044008a24 */ /* 0x000fe400078e02ff */
[C---:B------:R-:W-:Y:S02]  /*0700*/  @!P2 IMAD R13, R74.reuse, c[0x0][0x1dc], R7 ;  /* 0x000077004a0daa24 */ /* 0x040fe400078e0207 */
[----:B------:R-:W-:Y:S01]  /*0710*/  @!P2 IMAD.WIDE.U32 R8, R74, c[0x0][0x1d8], R8 ;  /* 0x000076004a08aa25 */ /* 0x000fe200078e0008 */
[----:B------:R-:W-:Y:S02]  /*0720*/  @!P0 MOV R6, R80 ;  /* 0x0000005000068202 */ /* 0x000fe40000000f00 */
[----:B------:R-:W-:Y:S01]  /*0730*/  @!P0 MOV R7, R83 ;  /* 0x0000005300078202 */ /* 0x000fe20000000f00 */
[----:B------:R-:W-:Y:S01]  /*0740*/  @!P0 IMAD R17, R75, c[0x0][0x1dc], R0 ;  /* 0x000077004b118a24 */ /* 0x000fe200078e0200 */
[----:B------:R-:W-:-:S02]  /*0750*/  @P1 SHF.L.U32 R12, R2, 0x2, RZ ;  /* 0x00000002020c1819 */ /* 0x000fc400000006ff */
[----:B------:R-:W-:Y:S01]  /*0760*/  @P1 SHF.L.U64.HI R0, R2, 0x2, R3 ;  /* 0x0000000202001819 */ /* 0x000fe20000010203 */
[----:B------:R-:W-:Y:S01]  /*0770*/  @!P3 IMAD R2, R66, c[0x0][0x1d8], RZ ;  /* 0x000076004202ba24 */ /* 0x000fe200078e02ff */
[----:B------:R-:W-:Y:S01]  /*0780*/  @!P2 IADD3 R3, R9, R13, RZ ;  /* 0x0000000d0903a210 */ /* 0x000fe20007ffe0ff */
[----:B------:R-:W-:-:S03]  /*0790*/  @!P0 IMAD.WIDE.U32 R6, R75, c[0x0][0x1d8], R6 ;  /* 0x000076004b068a25 */ /* 0x000fc600078e0006 */
[----:B------:R-:W-:Y:S01]  /*07a0*/  @!P2 SHF.L.U64.HI R22, R8, 0x2, R3 ;  /* 0x000000020816a819 */ /* 0x000fe20000010203 */
[----:B------:R-:W-:Y:S01]  /*07b0*/  @!P3 IMAD R9, R73, c[0x0][0x1dc], R2 ;  /* 0x000077004909ba24 */ /* 0x000fe200078e0202 */
[----:B------:R-:W-:Y:S02]  /*07c0*/  @!P3 MOV R2, R80 ;  /* 0x000000500002b202 */ /* 0x000fe40000000f00 */
[----:B------:R-:W-:Y:S02]  /*07d0*/  @!P3 MOV R3, R83 ;  /* 0x000000530003b202 */ /* 0x000fe40000000f00 */
[----:B------:R-:W-:Y:S02]  /*07e0*/  @P1 IADD3 R10, P4, R12, c[0x0][0x180], RZ ;  /* 0x000060000c0a1a10 */ /* 0x000fe40007f9e0ff */
[----:B------:R-:W-:Y:S02]  /*07f0*/  @!P0 IADD3 R17, R7, R17, RZ ;  /* 0x0000001107118210 */ /* 0x000fe40007ffe0ff */
[----:B------:R-:W-:-:S02]  /*0800*/  @!P0 SHF.L.U32 R16, R6, 0x2, RZ ;  /* 0x0000000206108819 */ /* 0x000fc400000006ff */
[----:B------:R-:W-:Y:S01]  /*0810*/  @P1 IADD3 R12, P5, R12, c[0x0][0x178], RZ ;  /* 0x00005e000c0c1a10 */ /* 0x000fe20007fbe0ff */
[----:B------:R-:W-:Y:S01]  /*0820*/  @!P3 IMAD.WIDE.U32 R2, R73, c[0x0][0x1d8], R2 ;  /* 0x000076004902ba25 */ /* 0x000fe200078e0002 */
[----:B------:R-:W-:Y:S02]  /*0830*/  @P1 IADD3.X R11, R0, c[0x0][0x184], RZ, P4, !PT ;  /* 0x00006100000b1a10 */ /* 0x000fe400027fe4ff */
[----:B------:R-:W-:Y:S02]  /*0840*/  @!P0 SHF.L.U64.HI R17, R6, 0x2, R17 ;  /* 0x0000000206118819 */ /* 0x000fe40000010211 */
[----:B------:R-:W-:Y:S02]  /*0850*/  @P1 IADD3.X R13, R0, c[0x0][0x17c], RZ, P5, !PT ;  /* 0x00005f00000d1a10 */ /* 0x000fe40002ffe4ff */
[C---:B------:R-:W-:Y:S02]  /*0860*/  @!P0 IADD3 R14, P4, R16.reuse, c[0x0][0x180], RZ ;  /* 0x00006000100e8a10 */ /* 0x040fe40007f9e0ff */
[----:B------:R-:W-:Y:S01]  /*0870*/  @!P0 IADD3 R16, P5, R16, c[0x0][0x178], RZ ;  /* 0x00005e0010108a10 */ /* 0x000fe20007fbe0ff */
[----:B------:R-:W-:Y:S01]  /*0880*/  CS2R R24, SRZ ;  /* 0x0000000000187805 */ /* 0x000fe2000001ff00 */
[----:B------:R-:W-:-:S02]  /*0890*/  @!P2 SHF.L.U32 R28, R8, 0x2, RZ ;  /* 0x00000002081ca819 */ /* 0x000fc400000006ff */
[----:B------:R-:W-:Y:S02]  /*08a0*/  @!P3 IADD3 R3, R3, R9, RZ ;  /* 0x000000090303b210 */ /* 0x000fe40007ffe0ff */
[----:B------:R-:W-:Y:S01]  /*08b0*/  CS2R R8, SRZ ;  /* 0x0000000000087805 */ /* 0x000fe2000001ff00 */
[C---:B------:R-:W-:Y:S02]  /*08c0*/  @!P0 IADD3.X R15, R17.reuse, c[0x0][0x184], RZ, P4, !PT ;  /* 0x00006100110f8a10 */ /* 0x040fe400027fe4ff */
[----:B------:R-:W-:Y:S01]  /*08d0*/  @!P0 IADD3.X R17, R17, c[0x0][0x17c], RZ, P5, !PT ;  /* 0x00005f0011118a10 */ /* 0x000fe20002ffe4ff */
[----:B------:R-:W-:Y:S01]  /*08e0*/  CS2R R20, SRZ ;  /* 0x0000000000147805 */ /* 0x000fe2000001ff00 */
[----:B------:R-:W-:Y:S01]  /*08f0*/  @!P3 SHF.L.U32 R32, R2, 0x2, RZ ;  /* 0x000000020220b819 */ /* 0x000fe200000006ff */
[----:B------:R-:W-:Y:S01]  /*0900*/  CS2R R6, SRZ ;  /* 0x0000000000067805 */ /* 0x000fe2000001ff00 */
[----:B------:R-:W-:Y:S01]  /*0910*/  @!P2 IADD3 R26, P6, R28, c[0x0][0x180], RZ ;  /* 0x000060001c1aaa10 */ /* 0x000fe20007fde0ff */
[----:B------:R0:W5:Y:S01]  /*0920*/  @!P0 LDG.E.64 R24, [R14.64] ;  /* 0x0000000e0e188981 */ /* 0x000162000c1e1b00 */
[----:B------:R-:W-:-:S02]  /*0930*/  @!P3 IADD3 R30, P4, R32, c[0x0][0x180], RZ ;  /* 0x00006000201eba10 */ /* 0x000fc40007f9e0ff */
[----:B------:R-:W-:Y:S01]  /*0940*/  @!P3 SHF.L.U64.HI R0, R2, 0x2, R3 ;  /* 0x000000020200b819 */ /* 0x000fe20000010203 */
[----:B------:R1:W5:Y:S01]  /*0950*/  @!P0 LDG.E.64 R8, [R16.64] ;  /* 0x0000000e10088981 */ /* 0x000362000c1e1b00 */
[----:B------:R-:W-:Y:S02]  /*0960*/  @!P2 IADD3 R28, P0, R28, c[0x0][0x178], RZ ;  /* 0x00005e001c1caa10 */ /* 0x000fe40007f1e0ff */
[----:B------:R-:W-:Y:S01]  /*0970*/  @!P3 IADD3 R32, P5, R32, c[0x0][0x178], RZ ;  /* 0x00005e002020ba10 */ /* 0x000fe20007fbe0ff */
[----:B------:R3:W5:Y:S01]  /*0980*/  @P1 LDG.E.64 R20, [R10.64] ;  /* 0x0000000e0a141981 */ /* 0x000762000c1e1b00 */
[----:B------:R-:W-:Y:S01]  /*0990*/  MOV R3, RZ ;  /* 0x000000ff00037202 */ /* 0x000fe20000000f00 */
[----:B------:R-:W-:Y:S01]  /*09a0*/  CS2R R18, SRZ ;  /* 0x0000000000127805 */ /* 0x000fe2000001ff00 */
[----:B------:R-:W-:Y:S01]  /*09b0*/  MOV R2, RZ ;  /* 0x000000ff00027202 */ /* 0x000fe20000000f00 */
[----:B------:R4:W5:Y:S01]  /*09c0*/  @P1 LDG.E.64 R6, [R12.64] ;  /* 0x0000000e0c061981 */ /* 0x000962000c1e1b00 */
[----:B------:R-:W-:-:S02]  /*09d0*/  @!P2 IADD3.X R27, R22, c[0x0][0x184], RZ, P6, !PT ;  /* 0x00006100161baa10 */ /* 0x000fc400037fe4ff */
[----:B------:R-:W-:Y:S02]  /*09e0*/  @!P2 IADD3.X R29, R22, c[0x0][0x17c], RZ, P0, !PT ;  /* 0x00005f00161daa10 */ /* 0x000fe400007fe4ff */
[C---:B------:R-:W-:Y:S01]  /*09f0*/  @!P3 IADD3.X R31, R0.reuse, c[0x0][0x184], RZ, P4, !PT ;  /* 0x00006100001fba10 */ /* 0x040fe200027fe4ff */
[----:B---3--:R-:W-:Y:S01]  /*0a00*/  CS2R R10, SRZ ;  /* 0x00000000000a7805 */ /* 0x008fe2000001ff00 */
[----:B------:R-:W-:Y:S01]  /*0a10*/  @!P3 IADD3.X R33, R0, c[0x0][0x17c], RZ, P5, !PT ;  /* 0x00005f000021ba10 */ /* 0x000fe20002ffe4ff */
[----:B------:R3:W5:Y:S01]  /*0a20*/  @!P2 LDG.E.64 R2, [R26.64] ;  /* 0x0000000e1a02a981 */ /* 0x000762000c1e1b00 */
[----:B----4-:R-:W-:-:S03]  /*0a30*/  CS2R R12, SRZ ;  /* 0x00000000000c7805 */ /* 0x010fc6000001ff00 */
[----:B------:R3:W5:Y:S04]  /*0a40*/  @!P2 LDG.E.64 R10, [R28.64] ;  /* 0x0000000e1c0aa981 */ /* 0x000768000c1e1b00 */
[----:B------:R3:W5:Y:S04]  /*0a50*/  @!P3 LDG.E.64 R18, [R30.64] ;  /* 0x0000000e1e12b981 */ /* 0x000768000c1e1b00 */
[----:B------:R3:W5:Y:S01]  /*0a60*/  @!P3 LDG.E.64 R12, [R32.64] ;  /* 0x0000000e200cb981 */ /* 0x000762000c1e1b00 */
[----:B------:R-:W-:Y:S01]  /*0a70*/  UMOV UR12, 0x3f800000 ;  /* 0x3f800000000c7882 */ /* 0x000fe20000000000 */
[----:B------:R-:W-:Y:S01]  /*0a80*/  BSSY B0, `(.L_x_1050) ;  /* 0x0000016000007945 */ /* 0x000fe20003800000 */
        /* <DEDUP_REMOVED lines=12> */
[----:B---3--:R-:W-:Y:S01]  /*0b50*/  ISETP.NE.AND P0, PT, RZ, UR16, PT ;  /* 0x00000010ff007c0c */ /* 0x008fe2000bf05270 */
        /* <DEDUP_REMOVED lines=8> */
.L_x_1051:
[----:B---3--:R-:W-:Y:S05]  /*0be0*/  BSYNC B0 ;  /* 0x0000000000007941 */ /* 0x008fea0003800000 */
.L_x_1050:
[----:B------:R-:W-:Y:S01]  /*0bf0*/  ISETP.NE.AND P4, PT, RZ, UR16, PT ;  /* 0x00000010ff007c0c */ /* 0x000fe2000bf85270 */
[C---:B-----5:R-:W-:Y:S01]  /*0c00*/  FADD.FTZ R63, -R4.reuse, R20 ;  /* 0x00000014043f7221 */ /* 0x060fe20000010100 */
[----:B------:R-:W-:Y:S01]  /*0c10*/  MOV R20, R6 ;  /* 0x0000000600147202 */ /* 0x000fe20000000f00 */
[C---:B------:R-:W-:Y:S01]  /*0c20*/  FADD.FTZ R62, -R4.reuse, R21 ;  /* 0x00000015043e7221 */ /* 0x040fe20000010100 */
[----:B------:R-:W-:Y:S01]  /*0c30*/  MOV R21, R7 ;  /* 0x0000000700157202 */ /* 0x000fe20000000f00 */
[C---:B------:R-:W-:Y:S01]  /*0c40*/  FADD.FTZ R61, -R4.reuse, R24 ;  /* 0x00000018043d7221 */ /* 0x040fe20000010100 */
[----:B------:R-:W-:Y:S01]  /*0c50*/  MOV R5, R8 ;  /* 0x0000000800057202 */ /* 0x000fe20000000f00 */
[----:B------:R-:W-:-:S02]  /*0c60*/  FADD.FTZ R60, -R4, R25 ;  /* 0x00000019043c7221 */ /* 0x000fc40000010100 */
[----:B------:R-:W-:Y:S02]  /*0c70*/  FMUL.FTZ R63, R63, UR12 ;  /* 0x0000000c3f3f7c20 */ /* 0x000fe40008410000 */
[----:B------:R-:W-:Y:S02]  /*0c80*/  FMUL.FTZ R62, R62, UR12 ;  /* 0x0000000c3e3e7c20 */ /* 0x000fe40008410000 */
[----:B------:R-:W-:Y:S05]  /*0c90*/  @!P4 BRA `(.L_x_1052) ;  /* 0x000001200000c947 */ /* 0x000fea0003800000 */
[----:B------:R-:W-:Y:S02]  /*0ca0*/  FFMA.FTZ R0, R63, R14, R16 ;  /* 0x0000000e3f007223 */ /* 0x000fe40000010010 */
[----:B------:R-:W-:Y:S02]  /*0cb0*/  FFMA.FTZ R20, R62, R15, R17 ;  /* 0x0000000f3e147223 */ /* 0x000fe40000010011 */
[----:B------:R-:W-:Y:S02]  /*0cc0*/  FMUL.FTZ R21, R0, -1.4426950216293334961 ;  /* 0xbfb8aa3b00157820 */ /* 0x000fe40000410000 */
[----:B------:R-:W-:-:S04]  /*0cd0*/  FMUL.FTZ R24, R20, -1.4426950216293334961 ;  /* 0xbfb8aa3b14187820 */ /* 0x000fc80000410000 */
[----:B------:R-:W1:Y:S08]  /*0ce0*/  MUFU.EX2 R21, R21 ;  /* 0x0000001500157308 */ /* 0x000e700000000800 */
[----:B------:R-:W2:Y:S01]  /*0cf0*/  MUFU.EX2 R24, R24 ;  /* 0x0000001800187308 */ /* 0x000ea20000000800 */
[----:B01----:R-:W-:-:S07]  /*0d00*/  FADD.FTZ R22, R21, 1 ;  /* 0x3f80000015167421 */ /* 0x003fce0000010000 */
[----:B------:R-:W0:Y:S01]  /*0d10*/  MUFU.RCP R23, R22 ;  /* 0x0000001600177308 */ /* 0x000e220000001000 */
[----:B--2---:R-:W-:-:S07]  /*0d20*/  FADD.FTZ R25, R24, 1 ;  /* 0x3f80000018197421 */ /* 0x004fce0000010000 */
        /* <DEDUP_REMOVED lines=9> */
.L_x_1052:
[----:B------:R-:W-:Y:S01]  /*0dc0*/  FMUL.FTZ R0, R20, R14 ;  /* 0x0000000e14007220 */ /* 0x000fe20000410000 */
[----:B0-----:R-:W-:Y:S01]  /*0dd0*/  MOV R22, R9 ;  /* 0x0000000900167202 */ /* 0x001fe20000000f00 */
[----:B------:R-:W-:Y:S02]  /*0de0*/  FMUL.FTZ R61, R61, UR12 ;  /* 0x0000000c3d3d7c20 */ /* 0x000fe40008410000 */
[----:B------:R-:W-:Y:S02]  /*0df0*/  FMUL.FTZ R24, R21, R15 ;  /* 0x0000000f15187220 */ /* 0x000fe40000410000 */
[----:B------:R-:W-:Y:S02]  /*0e00*/  FFMA.FTZ R23, R63, R0, RZ ;  /* 0x000000003f177223 */ /* 0x000fe400000100ff */
[----:B------:R-:W-:-:S02]  /*0e10*/  FADD.FTZ R25, RZ, R0 ;  /* 0x00000000ff197221 */ /* 0x000fc40000010000 */
        /* <DEDUP_REMOVED lines=20> */
.L_x_1053:
[----:B------:R-:W-:Y:S02]  /*0f60*/  FFMA.FTZ R23, R62, R24, R23 ;  /* 0x000000183e177223 */ /* 0x000fe40000010017 */
[----:B------:R-:W-:Y:S02]  /*0f70*/  FMUL.FTZ R0, R5, R14 ;  /* 0x0000000e05007220 */ /* 0x000fe40000410000 */
[----:B------:R-:W-:Y:S01]  /*0f80*/  FADD.FTZ R27, R24, R25 ;  /* 0x00000019181b7221 */ /* 0x000fe20000010000 */
[----:B------:R-:W-:Y:S01]  /*0f90*/  MOV R24, R11 ;  /* 0x0000000b00187202 */ /* 0x000fe20000000f00 */
[----:B------:R-:W-:Y:S01]  /*0fa0*/  FFMA.FTZ R25, R61, R0, R23 ;  /* 0x000000003d197223 */ /* 0x000fe20000010017 */
[----:B------:R-:W-:Y:S01]  /*0fb0*/  MOV R23, R10 ;  /* 0x0000000a00177202 */ /* 0x000fe20000000f00 */
[----:B------:R-:W-:-:S02]  /*0fc0*/  FADD.FTZ R26, R27, R0 ;  /* 0x000000001b1a7221 */ /* 0x000fc40000010000 */
[C---:B------:R-:W-:Y:S02]  /*0fd0*/  FADD.FTZ R0, -R4.reuse, R2 ;  /* 0x0000000204007221 */ /* 0x040fe40000010100 */
[----:B------:R-:W-:Y:S02]  /*0fe0*/  FADD.FTZ R2, -R4, R3 ;  /* 0x0000000304027221 */ /* 0x000fe40000010100 */
[----:B------:R-:W-:Y:S02]  /*0ff0*/  FMUL.FTZ R0, R0, UR12 ;  /* 0x0000000c00007c20 */ /* 0x000fe40008410000 */
[----:B------:R-:W-:Y:S02]  /*1000*/  FMUL.FTZ R3, R22, R15 ;  /* 0x0000000f16037220 */ /* 0x000fe40000410000 */
        /* <DEDUP_REMOVED lines=12> */
[----:B0-----:R-:W-:-:S04]  /*10d0*/  FADD.FTZ R33, -R32, 1 ;  /* 0x3f80000020217421 */ /* 0x001fc80000010100 */
[----:B------:R-:W-:Y:S02]  /*10e0*/  FFMA.FTZ R33, R24, R33, 1 ;  /* 0x3f80000018217423 */ /* 0x000fe40000010021 */
[----:B------:R-:W-:Y:S02]  /*10f0*/  FMUL.FTZ R24, R11, R32 ;  /* 0x000000200b187220 */ /* 0x000fe40000410000 */
[----:B-1----:R-:W-:Y:S02]  /*1100*/  FADD.FTZ R34, -R29, 1 ;  /* 0x3f8000001d227421 */ /* 0x002fe40000010100 */
[----:B------:R-:W-:Y:S02]  /*1110*/  FMUL.FTZ R29, R10, R29 ;  /* 0x0000001d0a1d7220 */ /* 0x000fe40000410000 */
[----:B------:R-:W-:Y:S02]  /*1120*/  FFMA.FTZ R34, R23, R34, 1 ;  /* 0x3f80000017227423 */ /* 0x000fe40000010022 */
[----:B------:R-:W-:-:S02]  /*1130*/  FMUL.FTZ R24, R24, R33 ;  /* 0x0000002118187220 */ /* 0x000fc40000410000 */
[----:B------:R-:W-:Y:S02]  /*1140*/  FMUL.FTZ R23, R29, R34 ;  /* 0x000000221d177220 */ /* 0x000fe40000410000 */
.L_x_1054:
[----:B------:R-:W-:Y:S02]  /*1150*/  FFMA.FTZ R27, R60, R3, R25 ;  /* 0x000000033c1b7223 */ /* 0x000fe40000010019 */
[----:B------:R-:W-:Y:S02]  /*1160*/  FMUL.FTZ R25, R23, R14 ;  /* 0x0000000e17197220 */ /* 0x000fe40000410000 */
[----:B------:R-:W-:Y:S02]  /*1170*/  FADD.FTZ R26, R3, R26 ;  /* 0x0000001a031a7221 */ /* 0x000fe40000010000 */
[C---:B------:R-:W-:Y:S02]  /*1180*/  FADD.FTZ R3, -R4.reuse, R18 ;  /* 0x0000001204037221 */ /* 0x040fe40000010100 */
[----:B------:R-:W-:Y:S02]  /*1190*/  FADD.FTZ R4, -R4, R19 ;  /* 0x0000001304047221 */ /* 0x000fe40000010100 */
[----:B------:R-:W-:Y:S01]  /*11a0*/  FFMA.FTZ R19, R0, R25, R27 ;  /* 0x0000001900137223 */ /* 0x000fe2000001001b */
[----:B------:R-:W-:Y:S01]  /*11b0*/  MOV R27, R13 ;  /* 0x0000000d001b7202 */ /* 0x000fe20000000f00 */
[----:B------:R-:W-:Y:S01]  /*11c0*/  FADD.FTZ R25, R26, R25 ;  /* 0x000000191a197221 */ /* 0x000fe20000010000 */
[----:B------:R-:W-:Y:S01]  /*11d0*/  MOV R26, R12 ;  /* 0x0000000c001a7202 */ /* 0x000fe20000000f00 */
[----:B------:R-:W-:-:S02]  /*11e0*/  FMUL.FTZ R3, R3, UR12 ;  /* 0x0000000c03037c20 */ /* 0x000fc40008410000 */
[----:B------:R-:W-:Y:S02]  /*11f0*/  FMUL.FTZ R18, R24, R15 ;  /* 0x0000000f18127220 */ /* 0x000fe40000410000 */
        /* <DEDUP_REMOVED lines=20> */
.L_x_1055:
[----:B------:R-:W-:Y:S01]  /*1340*/  FFMA.FTZ R19, R2, R18, R19 ;  /* 0x0000001202137223 */ /* 0x000fe20000010013 */
[----:B------:R-:W-:Y:S01]  /*1350*/  ISETP.GT.AND P0, PT, R70, 0x1e, PT ;  /* 0x0000001e4600780c */ /* 0x000fe20003f04270 */
[----:B------:R-:W-:Y:S01]  /*1360*/  FMUL.FTZ R28, R26, R14 ;  /* 0x0000000e1a1c7220 */ /* 0x000fe20000410000 */
[----:B------:R-:W-:Y:S01]  /*1370*/  ISETP.NE.AND P2, PT, R77, RZ, PT ;  /* 0x000000ff4d00720c */ /* 0x000fe20003f45270 */
[----:B------:R-:W-:Y:S01]  /*1380*/  FADD.FTZ R25, R18, R25 ;  /* 0x0000001912197221 */ /* 0x000fe20000010000 */
[----:B------:R-:W-:Y:S01]  /*1390*/  ULDC UR5, c[0x0][0xc] ;  /* 0x0000030000057ab9 */ /* 0x000fe20000000800 */
[----:B------:R-:W-:Y:S01]  /*13a0*/  FMUL.FTZ R18, R27, R15 ;  /* 0x0000000f1b127220 */ /* 0x000fe20000410000 */
[----:B------:R-:W-:Y:S01]  /*13b0*/  BSSY B0, `(.L_x_1056) ;  /* 0x0000067000007945 */ /* 0x000fe20003800000 */
[----:B------:R-:W-:Y:S01]  /*13c0*/  FFMA.FTZ R19, R3, R28, R19 ;  /* 0x0000001c03137223 */ /* 0x000fe20000010013 */
[----:B------:R-:W-:Y:S01]  /*13d0*/  ISETP.GT.U32.AND P3, PT, R77, 0x9, PT ;  /* 0x000000094d00780c */ /* 0x000fe20003f64070 */
[----:B------:R-:W-:Y:S01]  /*13e0*/  FADD.FTZ R25, R25, R28 ;  /* 0x0000001c19197221 */ /* 0x000fe20000010000 */
[----:B------:R-:W-:Y:S01]  /*13f0*/  SHF.L.U32 R79, R77, 0x4, RZ ;  /* 0x000000044d4f7819 */ /* 0x000fe200000006ff */
[----:B------:R-:W-:-:S02]  /*1400*/  FFMA.FTZ R29, R4, R18, R19 ;  /* 0x00000012041d7223 */ /* 0x000fc40000010013 */
[----:B------:R-:W-:-:S03]  /*1410*/  FADD.FTZ R28, R18, R25 ;  /* 0x00000019121c7221 */ /* 0x000fc60000010000 */
        /* <DEDUP_REMOVED lines=20> */
[----:B------:R-:W0:Y:S01]  /*1560*/  SHFL.DOWN PT, R30, R29, 0x10, 0x1f ;  /* 0x0a001f001d1e7f89 */ /* 0x000e2200000e0000 */
[----:B------:R-:W-:Y:S01]  /*1570*/  ISETP.GT.AND P0, PT, R70, 0xf, PT ;  /* 0x0000000f4600780c */ /* 0x000fe20003f04270 */
[----:B------:R-:W-:Y:S02]  /*1580*/  FADD.FTZ R19, RZ, R21 ;  /* 0x00000015ff137221 */ /* 0x000fe40000010000 */
[----:B------:R-:W1:Y:S01]  /*1590*/  SHFL.DOWN PT, R25, R28, 0x10, 0x1f ;  /* 0x0a001f001c197f89 */ /* 0x000e6200000e0000 */
[----:B------:R-:W-:Y:S02]  /*15a0*/  FFMA.FTZ R20, R63, R20, RZ ;  /* 0x000000143f147223 */ /* 0x000fe400000100ff */
[----:B------:R-:W-:-:S02]  /*15b0*/  FFMA.FTZ R21, R62, R21, RZ ;  /* 0x000000153e157223 */ /* 0x000fc400000100ff */
[----:B------:R-:W-:Y:S02]  /*15c0*/  FADD.FTZ R18, R18, R5 ;  /* 0x0000000512127221 */ /* 0x000fe40000010000 */
[----:B------:R-:W-:Y:S02]  /*15d0*/  FFMA.FTZ R20, R61, R5, R20 ;  /* 0x000000053d147223 */ /* 0x000fe40000010014 */
[----:B------:R-:W-:Y:S02]  /*15e0*/  FFMA.FTZ R21, R60, R22, R21 ;  /* 0x000000163c157223 */ /* 0x000fe40000010015 */
[----:B------:R-:W-:Y:S02]  /*15f0*/  FADD.FTZ R19, R19, R22 ;  /* 0x0000001613137221 */ /* 0x000fe40000010000 */
[----:B------:R-:W-:Y:S02]  /*1600*/  FADD.FTZ R5, R18, R23 ;  /* 0x0000001712057221 */ /* 0x000fe40000010000 */
[----:B------:R-:W-:-:S02]  /*1610*/  FFMA.FTZ R20, R0, R23, R20 ;  /* 0x0000001700147223 */ /* 0x000fc40000010014 */
[----:B------:R-:W-:Y:S02]  /*1620*/  FFMA.FTZ R21, R2, R24, R21 ;  /* 0x0000001802157223 */ /* 0x000fe40000010015 */
[----:B------:R-:W-:Y:S02]  /*1630*/  FADD.FTZ R18, R19, R24 ;  /* 0x0000001813127221 */ /* 0x000fe40000010000 */
[----:B0-----:R-:W-:Y:S02]  /*1640*/  @!P0 FADD.FTZ R29, R29, R30 ;  /* 0x0000001e1d1d8221 */ /* 0x001fe40000010000 */
[----:B------:R-:W-:Y:S02]  /*1650*/  FFMA.FTZ R24, R3, R26, R20 ;  /* 0x0000001a03187223 */ /* 0x000fe40000010014 */
[----:B-1----:R-:W-:Y:S01]  /*1660*/  @!P0 FADD.FTZ R28, R28, R25 ;  /* 0x000000191c1c8221 */ /* 0x002fe20000010000 */
[----:B------:R-:W-:Y:S01]  /*1670*/  ISETP.NE.AND P0, PT, R70, RZ, PT ;  /* 0x000000ff4600720c */ /* 0x000fe20003f05270 */
[----:B------:R-:W-:-:S02]  /*1680*/  FFMA.FTZ R25, R4, R27, R21 ;  /* 0x0000001b04197223 */ /* 0x000fc40000010015 */
[----:B------:R-:W-:Y:S01]  /*1690*/  FADD.FTZ R26, R5, R26 ;  /* 0x0000001a051a7221 */ /* 0x000fe20000010000 */
[----:B------:R-:W-:Y:S01]  /*16a0*/  MOV R19, R28 ;  /* 0x0000001c00137202 */ /* 0x000fe20000000f00 */
[----:B------:R-:W-:Y:S01]  /*16b0*/  FADD.FTZ R27, R18, R27 ;  /* 0x0000001b121b7221 */ /* 0x000fe20000010000 */
[----:B------:R-:W-:Y:S01]  /*16c0*/  MOV R18, R29 ;  /* 0x0000001d00127202 */ /* 0x000fe20000000f00 */
[----:B------:R-:W-:-:S03]  /*16d0*/  HFMA2.MMA R5, -RZ, RZ, 0, 2.384185791015625e-07 ;  /* 0x00000004ff057435 */ /* 0x000fc600000001ff */
[----:B------:R0:W-:Y:S04]  /*16e0*/  STS.128 [R77.X16+0xd0], R24 ;  /* 0x0000d0184d007388 */ /* 0x0001e8000000cc00 */
        /* <DEDUP_REMOVED lines=51> */
.L_x_1057:
[----:B------:R-:W-:Y:S05]  /*1a20*/  BSYNC B0 ;  /* 0x0000000000007941 */ /* 0x000fea0003800000 */
.L_x_1056:
[----:B------:R-:W-:Y:S06]  /*1a30*/  BAR.SYNC.DEFER_BLOCKING 0x0 ;  /* 0x0000000000007b1d */ /* 0x000fec0000010000 */
        /* <DEDUP_REMOVED lines=8> */
[----:B------:R-:W0:Y:S04]  /*1ac0*/  LDS.128 R32, [R79+0x530] ;  /* 0x000530004f207984 */ /* 0x000e280000000c00 */
[----:B------:R-:W0:Y:S04]  /*1ad0*/  LDS.128 R28, [R79+0x5d0] ;  /* 0x0005d0004f1c7984 */ /* 0x000e280000000c00 */
[----:B------:R-:W0:Y:S01]  /*1ae0*/  LDS.128 R20, [R79+0x670] ;  /* 0x000670004f147984 */ /* 0x000e220000000c00 */
[----:B-1----:R-:W-:-:S02]  /*1af0*/  FADD.FTZ R85, R24, R56 ;  /* 0x0000003818557221 */ /* 0x002fc40000010000 */
[----:B------:R-:W-:Y:S02]  /*1b00*/  FADD.FTZ R56, R25, R57 ;  /* 0x0000003919387221 */ /* 0x000fe40000010000 */
[----:B------:R-:W-:Y:S02]  /*1b10*/  FADD.FTZ R57, R26, R58 ;  /* 0x0000003a1a397221 */ /* 0x000fe40000010000 */
[----:B------:R-:W-:Y:S02]  /*1b20*/  FADD.FTZ R58, R27, R59 ;  /* 0x0000003b1b3a7221 */ /* 0x000fe40000010000 */
[----:B0-----:R-:W0:Y:S01]  /*1b30*/  LDS.128 R24, [R79+0x710] ;  /* 0x000710004f187984 */ /* 0x001e220000000c00 */
        /* <DEDUP_REMOVED lines=15> */
[----:B-----5:R-:W-:Y:S02]  /*1c30*/  FADD.FTZ R85, R85, R44 ;  /* 0x0000002c55557221 */ /* 0x020fe40000010000 */
[----:B------:R-:W-:Y:S02]  /*1c40*/  FADD.FTZ R56, R56, R45 ;  /* 0x0000002d38387221 */ /* 0x000fe40000010000 */
[----:B------:R-:W-:-:S02]  /*1c50*/  FADD.FTZ R57, R57, R46 ;  /* 0x0000002e39397221 */ /* 0x000fc40000010000 */
[----:B------:R-:W-:Y:S02]  /*1c60*/  FADD.FTZ R58, R58, R47 ;  /* 0x0000002f3a3a7221 */ /* 0x000fe40000010000 */
[----:B------:R-:W4:Y:S01]  /*1c70*/  LDS.128 R44, [R79+0x990] ;  /* 0x000990004f2c7984 */ /* 0x000f220000000c00 */
[----:B------:R-:W-:Y:S02]  /*1c80*/  FADD.FTZ R85, R85, R36 ;  /* 0x0000002455557221 */ /* 0x000fe40000010000 */
[----:B------:R-:W-:Y:S02]  /*1c90*/  FADD.FTZ R56, R56, R37 ;  /* 0x0000002538387221 */ /* 0x000fe40000010000 */
[----:B------:R-:W-:Y:S02]  /*1ca0*/  FADD.FTZ R57, R57, R38 ;  /* 0x0000002639397221 */ /* 0x000fe40000010000 */
[----:B------:R-:W-:Y:S02]  /*1cb0*/  FADD.FTZ R58, R58, R39 ;  /* 0x000000273a3a7221 */ /* 0x000fe40000010000 */
[----:B------:R-:W5:Y:S01]  /*1cc0*/  LDS.128 R36, [R79+0xa30] ;  /* 0x000a30004f247984 */ /* 0x000f620000000c00 */
[----:B------:R-:W-:-:S02]  /*1cd0*/  FADD.FTZ R85, R85, R32 ;  /* 0x0000002055557221 */ /* 0x000fc40000010000 */
        /* <DEDUP_REMOVED lines=39> */
[----:B-----5:R-:W-:Y:S02]  /*1f50*/  FADD.FTZ R85, R85, R36 ;  /* 0x0000002455557221 */ /* 0x020fe40000010000 */
        /* <DEDUP_REMOVED lines=127> */
[----:B------:R-:W-:Y:S01]  /*2750*/  FADD.FTZ R84, R84, R59 ;  /* 0x0000003b54547221 */ /* 0x000fe20000010000 */
        /* <DEDUP_REMOVED lines=25> */
[----:B0-----:R-:W-:Y:S01]  /*28f0*/  FADD.FTZ R85, R85, R44 ;  /* 0x0000002c55557221 */ /* 0x001fe20000010000 */
[----:B------:R-:W0:Y:S01]  /*2900*/  LDS.128 R20, [R79+0x2290] ;  /* 0x002290004f147984 */ /* 0x000e220000000c00 */
[----:B------:R-:W-:-:S02]  /*2910*/  FADD.FTZ R56, R56, R45 ;  /* 0x0000002d38387221 */ /* 0x000fc40000010000 */
[----:B------:R-:W-:Y:S02]  /*2920*/  FADD.FTZ R57, R57, R46 ;  /* 0x0000002e39397221 */ /* 0x000fe40000010000 */
[----:B------:R-:W-:Y:S02]  /*2930*/  FADD.FTZ R84, R84, R47 ;  /* 0x0000002f54547221 */ /* 0x000fe40000010000 */
[----:B-1----:R-:W-:Y:S01]  /*2940*/  FADD.FTZ R85, R85, R24 ;  /* 0x0000001855557221 */ /* 0x002fe20000010000 */
[----:B------:R-:W-:Y:S01]  /*2950*/  LDS.128 R44, [R79+0x23d0] ;  /* 0x0023d0004f2c7984 */ /* 0x000fe20000000c00 */
[----:B------:R-:W-:Y:S02]  /*2960*/  FADD.FTZ R56, R56, R25 ;  /* 0x0000001938387221 */ /* 0x000fe40000010000 */
[----:B------:R-:W-:Y:S02]  /*2970*/  FADD.FTZ R57, R57, R26 ;  /* 0x0000001a39397221 */ /* 0x000fe40000010000 */
[----:B------:R-:W-:-:S02]  /*2980*/  FADD.FTZ R84, R84, R27 ;  /* 0x0000001b54547221 */ /* 0x000fc40000010000 */
[----:B------:R-:W1:Y:S01]  /*2990*/  LDS.128 R24, [R79+0x2330] ;  /* 0x002330004f187984 */ /* 0x000e620000000c00 */
[----:B--2---:R-:W-:Y:S02]  /*29a0*/  FADD.FTZ R85, R85, R40 ;  /* 0x0000002855557221 */ /* 0x004fe40000010000 */
[----:B------:R-:W-:Y:S02]  /*29b0*/  FADD.FTZ R56, R56, R41 ;  /* 0x0000002938387221 */ /* 0x000fe40000010000 */
[----:B------:R-:W-:Y:S02]  /*29c0*/  FADD.FTZ R57, R57, R42 ;  /* 0x0000002a39397221 */ /* 0x000fe40000010000 */
[----:B------:R-:W-:Y:S02]  /*29d0*/  FADD.FTZ R84, R84, R43 ;  /* 0x0000002b54547221 */ /* 0x000fe40000010000 */
[----:B---3--:R-:W-:Y:S01]  /*29e0*/  FADD.FTZ R85, R85, R52 ;  /* 0x0000003455557221 */ /* 0x008fe20000010000 */
[----:B------:R-:W2:Y:S01]  /*29f0*/  LDS.128 R40, [R79+0x2470] ;  /* 0x002470004f287984 */ /* 0x000ea20000000c00 */
[----:B------:R-:W-:-:S02]  /*2a00*/  FADD.FTZ R56, R56, R53 ;  /* 0x0000003538387221 */ /* 0x000fc40000010000 */
[----:B------:R-:W-:Y:S02]  /*2a10*/  FADD.FTZ R57, R57, R54 ;  /* 0x0000003639397221 */ /* 0x000fe40000010000 */
[----:B------:R-:W-:Y:S02]  /*2a20*/  FADD.FTZ R84, R84, R55 ;  /* 0x0000003754547221 */ /* 0x000fe40000010000 */
[----:B----4-:R-:W-:Y:S01]  /*2a30*/  FADD.FTZ R85, R85, R48 ;  /* 0x0000003055557221 */ /* 0x010fe20000010000 */
[----:B------:R-:W3:Y:S01]  /*2a40*/  LDS.128 R52, [R79+0x2510] ;  /* 0x002510004f347984 */ /* 0x000ee20000000c00 */
[----:B------:R-:W-:Y:S02]  /*2a50*/  FADD.FTZ R56, R56, R49 ;  /* 0x0000003138387221 */ /* 0x000fe40000010000 */
[----:B------:R-:W-:Y:S02]  /*2a60*/  FADD.FTZ R57, R57, R50 ;  /* 0x0000003239397221 */ /* 0x000fe40000010000 */
[----:B------:R-:W-:-:S02]  /*2a70*/  FADD.FTZ R84, R84, R51 ;  /* 0x0000003354547221 */ /* 0x000fc40000010000 */
[----:B-----5:R-:W-:Y:S01]  /*2a80*/  FADD.FTZ R85, R85, R36 ;  /* 0x0000002455557221 */ /* 0x020fe20000010000 */
[----:B------:R-:W4:Y:S01]  /*2a90*/  LDS.128 R48, [R79+0x25b0] ;  /* 0x0025b0004f307984 */ /* 0x000f220000000c00 */
[----:B------:R-:W-:Y:S02]  /*2aa0*/  FADD.FTZ R36, R56, R37 ;  /* 0x0000002538247221 */ /* 0x000fe40000010000 */
[----:B------:R-:W-:Y:S02]  /*2ab0*/  FADD.FTZ R37, R57, R38 ;  /* 0x0000002639257221 */ /* 0x000fe40000010000 */
[----:B------:R-:W5:Y:S01]  /*2ac0*/  LDS.128 R56, [R79+0x2650] ;  /* 0x002650004f387984 */ /* 0x000f620000000c00 */
[----:B------:R-:W-:Y:S02]  /*2ad0*/  FADD.FTZ R85, R85, R32 ;  /* 0x0000002055557221 */ /* 0x000fe40000010000 */
[----:B------:R-:W-:Y:S02]  /*2ae0*/  FADD.FTZ R32, R36, R33 ;  /* 0x0000002124207221 */ /* 0x000fe40000010000 */
[----:B------:R-:W-:-:S02]  /*2af0*/  FADD.FTZ R84, R84, R39 ;  /* 0x0000002754547221 */ /* 0x000fc40000010000 */
[----:B------:R-:W-:Y:S02]  /*2b00*/  FADD.FTZ R87, R37, R34 ;  /* 0x0000002225577221 */ /* 0x000fe40000010000 */
[----:B------:R-:W3:Y:S01]  /*2b10*/  LDS.128 R36, [R79+0x26f0] ;  /* 0x0026f0004f247984 */ /* 0x000ee20000000c00 */
[----:B------:R-:W-:Y:S02]  /*2b20*/  FADD.FTZ R84, R84, R35 ;  /* 0x0000002354547221 */ /* 0x000fe40000010000 */
[----:B------:R-:W-:Y:S02]  /*2b30*/  FADD.FTZ R86, R32, R29 ;  /* 0x0000001d20567221 */ /* 0x000fe40000010000 */
[----:B------:R-:W3:Y:S01]  /*2b40*/  LDS.128 R32, [R79+0x2790] ;  /* 0x002790004f207984 */ /* 0x000ee20000000c00 */
[----:B------:R-:W-:Y:S02]  /*2b50*/  FADD.FTZ R85, R85, R28 ;  /* 0x0000001c55557221 */ /* 0x000fe40000010000 */
[----:B------:R-:W-:-:S02]  /*2b60*/  FADD.FTZ R87, R87, R30 ;  /* 0x0000001e57577221 */ /* 0x000fc40000010000 */
[----:B------:R-:W-:Y:S02]  /*2b70*/  FADD.FTZ R84, R84, R31 ;  /* 0x0000001f54547221 */ /* 0x000fe40000010000 */
[----:B------:R-:W4:Y:S01]  /*2b80*/  LDS.128 R28, [R79+0x2830] ;  /* 0x002830004f1c7984 */ /* 0x000f220000000c00 */
        /* <DEDUP_REMOVED lines=8> */
[----:B------:R-:W-:Y:S02]  /*2c10*/  FADD.FTZ R85, R85, R44 ;  /* 0x0000002c55557221 */ /* 0x000fe40000010000 */
[----:B------:R-:W-:Y:S02]  /*2c20*/  FADD.FTZ R86, R86, R45 ;  /* 0x0000002d56567221 */ /* 0x000fe40000010000 */
[----:B------:R-:W-:-:S02]  /*2c30*/  FADD.FTZ R87, R87, R46 ;  /* 0x0000002e57577221 */ /* 0x000fc40000010000 */
[----:B------:R-:W-:Y:S02]  /*2c40*/  FADD.FTZ R84, R84, R47 ;  /* 0x0000002f54547221 */ /* 0x000fe40000010000 */
[----:B--2---:R-:W-:Y:S02]  /*2c50*/  FADD.FTZ R85, R85, R40 ;  /* 0x0000002855557221 */ /* 0x004fe40000010000 */
        /* <DEDUP_REMOVED lines=11> */
[----:B-----5:R-:W-:Y:S02]  /*2d10*/  FADD.FTZ R21, R56, R21 ;  /* 0x0000001538157221 */ /* 0x020fe40000010000 */
[----:B------:R-:W-:Y:S02]  /*2d20*/  FADD.FTZ R20, R57, R20 ;  /* 0x0000001439147221 */ /* 0x000fe40000010000 */
[----:B------:R-:W-:Y:S02]  /*2d30*/  FADD.FTZ R23, R58, R23 ;  /* 0x000000173a177221 */ /* 0x000fe40000010000 */
[----:B------:R-:W-:Y:S02]  /*2d40*/  FADD.FTZ R22, R59, R22 ;  /* 0x000000163b167221 */ /* 0x000fe40000010000 */
[----:B------:R-:W-:-:S02]  /*2d50*/  FADD.FTZ R21, R21, R36 ;  /* 0x0000002415157221 */ /* 0x000fc40000010000 */
[----:B------:R-:W-:Y:S02]  /*2d60*/  FADD.FTZ R20, R20, R37 ;  /* 0x0000002514147221 */ /* 0x000fe40000010000 */
[----:B------:R-:W-:Y:S02]  /*2d70*/  FADD.FTZ R23, R23, R38 ;  /* 0x0000002617177221 */ /* 0x000fe40000010000 */
        /* <DEDUP_REMOVED lines=9> */
.L_x_1059:
[----:B------:R-:W-:Y:S05]  /*2e10*/  BSYNC B0 ;  /* 0x0000000000007941 */ /* 0x000fea0003800000 */
.L_x_1058:
[----:B------:R-:W-:Y:S01]  /*2e20*/  BSSY B0, `(.L_x_1060) ;  /* 0x0000012000007945 */ /* 0x000fe20003800000 */
        /* <DEDUP_REMOVED lines=17> */
.L_x_1061:
[----:B------:R-:W-:Y:S05]  /*2f40*/  BSYNC B0 ;  /* 0x0000000000007941 */ /* 0x000fea0003800000 */
.L_x_1060:
[----:B------:R-:W-:-:S06]  /*2f50*/  UISETP.GE.U32.AND UP0, UPT, UR5, 0x2, UPT ;  /* 0x000000020500788c */ /* 0x000fcc000bf06070 */
[----:B------:R-:W-:-:S13]  /*2f60*/  PLOP3.LUT P0, PT, PT, PT, UP0, 0x80, 0x0 ;  /* 0x000000000000781c */ /* 0x000fda0003f0f008 */
[----:B------:R-:W-:Y:S05]  /*2f70*/  @!P0 BRA `(.L_x_1062) ;  /* 0x0000124000008947 */ /* 0x000fea0003800000 */
[----:B-1----:R-:W1:Y:S01]  /*2f80*/  S2R R22, SR_CTAID.Y ;  /* 0x0000000000167919 */ /* 0x002e620000002600 */
[----:B------:R-:W-:-:S05]  /*2f90*/  LOP3.LUT R20, R72, 0x1, RZ, 0xc0, !PT ;  /* 0x0000000148147812 */ /* 0x000fca00078ec0ff */
[----:B------:R-:W-:-:S04]  /*2fa0*/  IMAD R21, R20, c[0x0][0x10], RZ ;  /* 0x0000040014157a24 */ /* 0x000fc800078e02ff */
[----:B------:R-:W-:-:S05]  /*2fb0*/  IMAD R20, R21, c[0x0][0xc], RZ ;  /* 0x0000030015147a24 */ /* 0x000fca00078e02ff */
[----:B------:R-:W-:Y:S02]  /*2fc0*/  SHF.L.U32 R20, R20, 0x1, RZ ;  /* 0x0000000114147819 */ /* 0x000fe400000006ff */
[----:B01----:R-:W-:-:S03]  /*2fd0*/  IADD3 R26, R21, R22, RZ ;  /* 0x00000016151a7210 */ /* 0x003fc60007ffe0ff */
        /* <DEDUP_REMOVED lines=8> */
[----:B------:R-:W-:Y:S01]  /*3060*/  HFMA2.MMA R5, -RZ, RZ, 0, 5.9604644775390625e-08 ;  /* 0x00000001ff057435 */ /* 0x000fe200000001ff */
[----:B------:R-:W-:Y:S01]  /*3070*/  VOTEU.ANY UR4, UPT, PT ;  /* 0x0000000000047886 */ /* 0x000fe200038e0100 */
[----:B------:R-:W-:Y:S01]  /*3080*/  LOP3.LUT P0, RZ, R72, 0x2, RZ, 0xc0, !PT ;  /* 0x0000000248ff7812 */ /* 0x000fe2000780c0ff */
[----:B------:R-:W-:Y:S01]  /*3090*/  UFLO.U32 UR13, UR4 ;  /* 0x00000004000d72bd */ /* 0x000fe200080e0000 */
[----:B------:R-:W-:-:S00]  /*30a0*/  ERRBAR ;  /* 0x00000000000079ab */ /* 0x000fc00000000000 */
[----:B------:R-:W-:Y:S01]  /*30b0*/  UPOPC UR4, UR4 ;  /* 0x00000004000472bf */ /* 0x000fe20008000000 */
[----:B-1----:R-:W-:-:S03]  /*30c0*/  SEL R24, RZ, c[0x0][0xc], P0 ;  /* 0x00000300ff187a07 */ /* 0x002fc60000000000 */
[----:B0-----:R-:W-:Y:S02]  /*30d0*/  ISETP.EQ.U32.AND P3, PT, R70, UR13, PT ;  /* 0x0000000d46007c0c */ /* 0x001fe4000bf62070 */
[----:B------:R-:W-:Y:S02]  /*30e0*/  SEL R5, R5, 0xffffffff, !P0 ;  /* 0xffffffff05057807 */ /* 0x000fe40004000000 */
[----:B------:R-:W-:-:S03]  /*30f0*/  ISETP.NE.AND P0, PT, R24, -0x1, PT ;  /* 0xffffffff1800780c */ /* 0x000fc60003f05270 */
[----:B------:R-:W-:-:S06]  /*3100*/  IMAD R5, R5, UR4, RZ ;  /* 0x0000000405057c24 */ /* 0x000fcc000f8e02ff */
[----:B------:R0:W-:Y:S04]  /*3110*/  @P3 RED.E.ADD.S32.STRONG.GPU [R26.64], R5 ;  /* 0x000000051a00398e */ /* 0x0001e8000c10e38e */
[----:B------:R-:W-:Y:S05]  /*3120*/  @!P0 BRA `(.L_x_1063) ;  /* 0x0000005000008947 */ /* 0x000fea0003800000 */
.L_x_1064:
[----:B0-----:R-:W2:Y:S01]  /*3130*/  LDG.E.STRONG.GPU R5, [R26.64] ;  /* 0x0000000e1a057981 */ /* 0x001ea2000c1ef900 */
[----:B------:R-:W-:Y:S01]  /*3140*/  YIELD ;  /* 0x0000000000007946 */ /* 0x000fe20003800000 */
[----:B--2---:R-:W-:Y:S01]  /*3150*/  ISETP.NE.AND P0, PT, R5, R24, PT ;  /* 0x000000180500720c */ /* 0x004fe20003f05270 */
[----:B------:R-:W-:-:S12]  /*3160*/  CCTL.IVALL ;  /* 0x00000000ff00798f */ /* 0x000fd80002000000 */
[----:B------:R-:W-:Y:S05]  /*3170*/  @P0 BRA `(.L_x_1064) ;  /* 0xffffffb000000947 */ /* 0x000fea000383ffff */
.L_x_1063:
[----:B------:R-:W-:Y:S01]  /*3180*/  ISETP.NE.AND P0, PT, RZ, c[0x0][0xc], PT ;  /* 0x00000300ff007a0c */ /* 0x000fe20003f05270 */
[----:B------:R-:W-:Y:S01]  /*3190*/  WARPSYNC 0xffffffff ;  /* 0xffffffff00007948 */ /* 0x000fe20003800000 */
[----:B------:R-:W-:Y:S11]  /*31a0*/  BAR.SYNC.DEFER_BLOCKING 0x0 ;  /* 0x0000000000007b1d */ /* 0x000ff60000010000 */
[----:B------:R-:W-:Y:S05]  /*31b0*/  @!P0 BRA `(.L_x_1062) ;  /* 0x0000100000008947 */ /* 0x000fea0003800000 */
[----:B------:R-:W-:Y:S01]  /*31c0*/  UIADD3 UR4, UR5, -0x1, URZ ;  /* 0xffffffff05047890 */ /* 0x000fe2000fffe03f */
[----:B0-----:R-:W-:-:S03]  /*31d0*/  MOV R5, RZ ;  /* 0x000000ff00057202 */ /* 0x001fc60000000f00 */
[----:B------:R-:W-:-:S06]  /*31e0*/  UISETP.GE.U32.AND UP0, UPT, UR4, 0x3, UPT ;  /* 0x000000030400788c */ /* 0x000fcc000bf06070 */
[----:B------:R-:W-:-:S13]  /*31f0*/  PLOP3.LUT P0, PT, PT, PT, UP0, 0x80, 0x0 ;  /* 0x000000000000781c */ /* 0x000fda0003f0f008 */
[----:B------:R-:W-:Y:S05]  /*3200*/  @!P0 BRA `(.L_x_1065) ;  /* 0x00000de000008947 */ /* 0x000fea0003800000 */
[----:B------:R-:W-:Y:S01]  /*3210*/  ULOP3.LUT UR4, UR5, 0x3, URZ, 0xc0, !UPT ;  /* 0x0000000305047892 */ /* 0x000fe2000f8ec03f */
[----:B------:R-:W-:Y:S02]  /*3220*/  HFMA2.MMA R5, -RZ, RZ, 0, 0 ;  /* 0x00000000ff057435 */ /* 0x000fe400000001ff */
        /* <DEDUP_REMOVED lines=9> */
.L_x_1068:
        /* <DEDUP_REMOVED lines=10> */
[----:B------:R-:W-:-:S04]  /*3360*/  @!P5 IMAD R27, R27, c[0x0][0x10], R22 ;  /* 0x000004001b1bda24 */ /* 0x000fc800078e0216 */
        /* <DEDUP_REMOVED lines=105> */
.L_x_1067:
        /* <DEDUP_REMOVED lines=25> */
[----:B--2---:R-:W-:Y:S02]  /*3b90*/  @!P0 FADD.FTZ R18, R18, R24 ;  /* 0x0000001812128221 */ /* 0x004fe40000010000 */
[----:B------:R-:W-:Y:S01]  /*3ba0*/  @!P0 FADD.FTZ R19, R19, R25 ;  /* 0x0000001913138221 */ /* 0x000fe20000010000 */
[CC--:B------:R-:W-:Y:S01]  /*3bb0*/  ISETP.EQ.OR P0, PT, R5.reuse, R71.reuse, P2 ;  /* 0x000000470500720c */ /* 0x0c0fe20001702670 */
[----:B---3--:R-:W-:Y:S01]  /*3bc0*/  @!P5 FADD.FTZ R18, R18, R26 ;  /* 0x0000001a1212d221 */ /* 0x008fe20000010000 */
[----:B------:R-:W-:Y:S01]  /*3bd0*/  IADD3 R26, R5, 0x2, RZ ;  /* 0x00000002051a7810 */ /* 0x000fe20007ffe0ff */
        /* <DEDUP_REMOVED lines=32> */
.L_x_1069:
[----:B------:R-:W-:-:S13]  /*3de0*/  ISETP.NE.OR P0, PT, RZ, UR4, P0 ;  /* 0x00000004ff007c0c */ /* 0x000fda0008705670 */
[----:B------:R-:W-:Y:S05]  /*3df0*/  @!P0 BRA `(.L_x_1065) ;  /* 0x000001f000008947 */ /* 0x000fea0003800000 */
.L_x_1066:
        /* <DEDUP_REMOVED lines=31> */
.L_x_1065:
        /* <DEDUP_REMOVED lines=12> */
.L_x_1071:
[----:B------:R-:W-:Y:S05]  /*40b0*/  BSYNC B0 ;  /* 0x0000000000007941 */ /* 0x000fea0003800000 */
.L_x_1070:
        /* <DEDUP_REMOVED lines=16> */
.L_x_1062:
[----:B------:R-:W-:Y:S04]  /*41c0*/  @!P2 STS.64 [0xc0], R18 ;  /* 0x0000c012ff00a388 */ /* 0x000fe80000000a00 */
[----:B------:R-:W-:Y:S01]  /*41d0*/  BAR.SYNC.DEFER_BLOCKING 0x0 ;  /* 0x0000000000007b1d */ /* 0x000fe20000010000 */
[----:B------:R-:W-:Y:S02]  /*41e0*/  ISETP.GE.U32.AND P0, PT, R75, c[0x0][0x1e0], PT ;  /* 0x000078004b007a0c */ /* 0x000fe40003f06070 */
[----:B------:R-:W-:Y:S02]  /*41f0*/  ISETP.GE.U32.AND P2, PT, R74, c[0x0][0x1e0], PT ;  /* 0x000078004a007a0c */ /* 0x000fe40003f46070 */
[----:B------:R-:W-:Y:S02]  /*4200*/  ISETP.GE.U32.AND P3, PT, R73, c[0x0][0x1e0], PT ;  /* 0x0000780049007a0c */ /* 0x000fe40003f66070 */
[----:B------:R-:W-:-:S02]  /*4210*/  ISETP.GE.AND.EX P0, PT, R68, c[0x0][0x1e4], PT, P0 ;  /* 0x0000790044007a0c */ /* 0x000fc40003f06300 */
[----:B------:R-:W-:Y:S02]  /*4220*/  ISETP.GE.AND.EX P2, PT, R67, c[0x0][0x1e4], PT, P2 ;  /* 0x0000790043007a0c */ /* 0x000fe40003f46320 */
[----:B------:R-:W-:Y:S02]  /*4230*/  ISETP.GE.AND.EX P3, PT, R66, c[0x0][0x1e4], PT, P3 ;  /* 0x0000790042007a0c */ /* 0x000fe40003f66330 */
[C---:B------:R-:W-:Y:S02]  /*4240*/  ISETP.GT.U32.OR P0, PT, R77.reuse, 0x27f, P0 ;  /* 0x0000027f4d00780c */ /* 0x040fe40000704470 */
[C---:B------:R-:W-:Y:S02]  /*4250*/  ISETP.GT.U32.OR P2, PT, R77.reuse, 0x27f, P2 ;  /* 0x0000027f4d00780c */ /* 0x040fe40001744470 */
[----:B------:R-:W-:Y:S01]  /*4260*/  ISETP.GT.U32.OR P3, PT, R77, 0x27f, P3 ;  /* 0x0000027f4d00780c */ /* 0x000fe20001f64470 */
[----:B-1----:R-:W1:Y:S02]  /*4270*/  LDS.64 R20, [0xc0] ;  /* 0x0000c000ff147984 */ /* 0x002e640000000a00 */
[----:B01----:R-:W-:-:S02]  /*4280*/  FMUL.FTZ R5, R20, c[0x0][0x20c] ;  /* 0x0000830014057a20 */ /* 0x003fc40000410000 */
        /* <DEDUP_REMOVED lines=20> */
.L_x_1072:
        /* <DEDUP_REMOVED lines=11> */
[C---:B------:R-:W-:Y:S01]  /*4480*/  LEA R6, P5, R20.reuse, c[0x0][0x160], 0x2 ;  /* 0x0000580014067a11 */ /* 0x040fe200078a10ff */
[----:B------:R-:W-:Y:S02]  /*4490*/  FFMA.FTZ R23, R15, R7, -R62 ;  /* 0x000000070f177223 */ /* 0x000fe4000001083e */
[----:B------:R-:W-:Y:S01]  /*44a0*/  FMUL.FTZ R22, R63, UR12 ;  /* 0x0000000c3f167c20 */ /* 0x000fe20008410000 */
[----:B------:R-:W-:Y:S01]  /*44b0*/  LEA.HI.X R7, R20, c[0x0][0x164], R19, 0x2, P5 ;  /* 0x0000590014077a11 */ /* 0x000fe200028f1413 */
[----:B------:R-:W-:-:S05]  /*44c0*/  FMUL.FTZ R23, R23, UR12 ;  /* 0x0000000c17177c20 */ /* 0x000fca0008410000 */
[----:B------:R0:W-:Y:S03]  /*44d0*/  STG.E.64 [R6.64], R22 ;  /* 0x0000001606007986 */ /* 0x0001e6000c101b0e */
.L_x_1074:
[----:B------:R-:W-:Y:S05]  /*44e0*/  BSYNC B0 ;  /* 0x0000000000007941 */ /* 0x000fea0003800000 */
.L_x_1073:
[----:B------:R-:W-:Y:S05]  /*44f0*/  @!P4 BRA `(.L_x_1075) ;  /* 0x000001200000c947 */ /* 0x000fea0003800000 */
[----:B0-----:R-:W-:Y:S02]  /*4500*/  FFMA.FTZ R6, R61, R14, R16 ;  /* 0x0000000e3d067223 */ /* 0x001fe40000010010 */
        /* <DEDUP_REMOVED lines=17> */
.L_x_1075:
[----:B------:R-:W-:Y:S01]  /*4620*/  BSSY B0, `(.L_x_1076) ;  /* 0x0000011000007945 */ /* 0x000fe20003800000 */
[----:B------:R-:W-:Y:S05]  /*4630*/  @P0 BRA `(.L_x_1077) ;  /* 0x000000f000000947 */ /* 0x000fea0003800000 */
[----:B0-----:R-:W-:Y:S01]  /*4640*/  MOV R6, R80 ;  /* 0x0000005000067202 */ /* 0x001fe20000000f00 */
        /* <DEDUP_REMOVED lines=14> */
.L_x_1077:
[----:B------:R-:W-:Y:S05]  /*4730*/  BSYNC B0 ;  /* 0x0000000000007941 */ /* 0x000fea0003800000 */
.L_x_1076:
        /* <DEDUP_REMOVED lines=19> */
.L_x_1078:
        /* <DEDUP_REMOVED lines=17> */
.L_x_1080:
[----:B------:R-:W-:Y:S05]  /*4980*/  BSYNC B0 ;  /* 0x0000000000007941 */ /* 0x000fea0003800000 */
.L_x_1079:
        /* <DEDUP_REMOVED lines=19> */
.L_x_1081:
[----:B------:R-:W-:Y:S01]  /*4ac0*/  BSSY B0, `(.L_x_1082) ;  /* 0x0000010000007945 */ /* 0x000fe20003800000 */
[----:B------:R-:W-:Y:S05]  /*4ad0*/  @P3 BRA `(.L_x_1083) ;  /* 0x000000e000003947 */ /* 0x000fea0003800000 */
[----:B------:R-:W-:Y:S01]  /*4ae0*/  MOV R81, R83 ;  /* 0x0000005300517202 */ /* 0x000fe20000000f00 */
[----:B------:R-:W-:Y:S02]  /*4af0*/  IMAD R66, R66, c[0x0][0x1d8], RZ ;  /* 0x0000760042427a24 */ /* 0x000fe400078e02ff */
[----:B------:R-:W-:Y:S02]  /*4b00*/  FFMA.FTZ R3, R3, R5, R18 ;  /* 0x0000000503037223 */ /* 0x000fe40000010012 */
[----:B------:R-:W-:-:S04]  /*4b10*/  IMAD.WIDE.U32 R80, R73, c[0x0][0x1d8], R80 ;  /* 0x0000760049507a25 */ /* 0x000fc800078e0050 */
[----:B0-----:R-:W-:Y:S01]  /*4b20*/  IMAD R7, R73, c[0x0][0x1dc], R66 ;  /* 0x0000770049077a24 */ /* 0x001fe200078e0242 */
[----:B------:R-:W-:Y:S01]  /*4b30*/  LEA R2, P0, R80, c[0x0][0x160], 0x2 ;  /* 0x0000580050027a11 */ /* 0x000fe200078010ff */
        /* <DEDUP_REMOVED lines=8> */
.L_x_1083:
[----:B------:R-:W-:Y:S05]  /*4bc0*/  BSYNC B0 ;  /* 0x0000000000007941 */ /* 0x000fea0003800000 */
.L_x_1082:
[----:B------:R-:W-:Y:S01]  /*4bd0*/  ULDC UR4, c[0x0][0x10] ;  /* 0x0000040000047ab9 */ /* 0x000fe20000000800 */
[----:B------:R-:W-:Y:S01]  /*4be0*/  IADD3 R72, R72, 0x1, RZ ;  /* 0x0000000148487810 */ /* 0x000fe20007ffe0ff */
[----:B------:R-:W-:-:S04]  /*4bf0*/  UIADD3 UR7, UR7, UR4, URZ ;  /* 0x0000000407077290 */ /* 0x000fc8000fffe03f */
[----:B------:R-:W-:-:S06]  /*4c00*/  UISETP.GE.AND UP0, UPT, UR7, UR6, UPT ;  /* 0x000000060700728c */ /* 0x000fcc000bf06270 */
[----:B------:R-:W-:-:S13]  /*4c10*/  PLOP3.LUT P0, PT, PT, PT, UP0, 0x80, 0x0 ;  /* 0x000000000000781c */ /* 0x000fda0003f0f008 */
[----:B------:R-:W-:Y:S01]  /*4c20*/  @P0 CALL.REL.NOINC `(.L_x_1049) ;  /* 0x0000001000000944 */ /* 0x000fe20003c00000 */
[----:B------:R-:W-:Y:S05]  /*4c30*/  BRA `(.L_x_1084) ;  /* 0xffffb68000007947 */ /* 0x000fea000383ffff */
.L_x_1049:
        /* <DEDUP_REMOVED lines=18> */
.L_x_1086:
[----:B------:R-:W-:Y:S05]  /*4d60*/  BSYNC B0 ;  /* 0x0000000000007941 */ /* 0x000fea0003800000 */
.L_x_1085:
        /* <DEDUP_REMOVED lines=11> */
.L_x_1088:
[----:B------:R-:W2:Y:S01]  /*4e20*/  LDG.E.STRONG.GPU R5, [R2.64] ;  /* 0x0000000e02057981 */ /* 0x000ea2000c1ef900 */
[----:B------:R-:W-:Y:S01]  /*4e30*/  YIELD ;  /* 0x0000000000007946 */ /* 0x000fe20003800000 */
[----:B--2---:R-:W-:Y:S01]  /*4e40*/  ISETP.NE.AND P0, PT, R5, R0, PT ;  /* 0x000000000500720c */ /* 0x004fe20003f05270 */
[----:B------:R-:W-:-:S12]  /*4e50*/  CCTL.IVALL ;  /* 0x00000000ff00798f */ /* 0x000fd80002000000 */
[----:B------:R-:W-:Y:S05]  /*4e60*/  @P0 BRA `(.L_x_1088) ;  /* 0xffffffb000000947 */ /* 0x000fea000383ffff */
.L_x_1087:
        /* <DEDUP_REMOVED lines=25> */
.L_x_1089:
        /* <DEDUP_REMOVED lines=23> */
.L_x_1090:
        /* <DEDUP_REMOVED lines=9> */
.L_x_2341:


//--------------------- .text._Z35group_norm_nhwc_bwd_one_pass_kernelI11Fp32IOFp32WLi512ELi20ELi640EEv26Group_norm_nhwc_bwd_params --------------------------
	.section	.text._Z35group_norm_nhwc_bwd_one_pass_kernelI11Fp32IOFp32WLi512ELi20ELi640EEv26Group_norm_nhwc_bwd_params,"ax",@progbits
	.sectioninfo	@"SHI_REGISTERS=96"
	.align	128
        .global         _Z35group_norm_nhwc_bwd_one_pass_kernelI11Fp32IOFp32WLi512ELi20ELi640EEv26Group_norm_nhwc_bwd_params
        .type           _Z35group_norm_nhwc_bwd_one_pass_kernelI11Fp32IOFp32WLi512ELi20ELi640EEv26Group_norm_nhwc_bwd_params,@function
        .size           _Z35group_norm_nhwc_bwd_one_pass_kernelI11Fp32IOFp32WLi512ELi20ELi640EEv26Group_norm_nhwc_bwd_params,(.L_x_2342 - _Z35group_norm_nhwc_bwd_one_pass_kernelI11Fp32IOFp32WLi512ELi20ELi640EEv26Group_norm_nhwc_bwd_params)
        .other          _Z35group_norm_nhwc_bwd_one_pass_kernelI11Fp32IOFp32WLi512ELi20ELi640EEv26Group_norm_nhwc_bwd_params,@"STO_CUDA_ENTRY STV_DEFAULT"
_Z35group_norm_nhwc_bwd_one_pass_kernelI11Fp32IOFp32WLi512ELi20ELi640EEv26Group_norm_nhwc_bwd_params:
.text._Z35group_norm_nhwc_bwd_one_pass_kernelI11Fp32IOFp32WLi512ELi20ELi640EEv26Group_norm_nhwc_bwd_params:
        /* <DEDUP_REMOVED lines=47> */
.L_x_1142:
[----:B0-----:R-:W-:Y:S01]  /*02f0*/  IABS R9, c[0x0][0x1f0] ;  /* 0x00007c0000097a13 */ /* 0x001fe20000000000 */
[----:B------:R-:W-:Y:S01]  /*0300*/  CS2R R44, SRZ ;  /* 0x00000000002c7805 */ /* 0x000fe2000001ff00 */
[----:B------:R-:W-:-:S02]  /*0310*/  ISETP.GE.AND P5, PT, R65, RZ, PT ;  /* 0x000000ff4100720c */ /* 0x000fc40003fa6270 */
[----:B------:R-:W0:Y:S01]  /*0320*/  I2F.RP R8, R9 ;  /* 0x0000000900087306 */ /* 0x000e220000209400 */
[----:B------:R-:W-:Y:S02]  /*0330*/  SHF.R.S32.HI R52, RZ, 0x1f, R63 ;  /* 0x0000001fff347819 */ /* 0x000fe4000001143f */
[----:B------:R-:W-:-:S05]  /*0340*/  SHF.R.S32.HI R51, RZ, 0x1f, R62 ;  /* 0x0000001fff337819 */ /* 0x000fca000001143e */
[----:B0-----:R-:W0:Y:S02]  /*0350*/  MUFU.RCP R8, R8 ;  /* 0x0000000800087308 */ /* 0x001e240000001000 */
[----:B01----:R-:W-:-:S06]  /*0360*/  IADD3 R6, R8, 0xffffffe, RZ ;  /* 0x0ffffffe08067810 */ /* 0x003fcc0007ffe0ff */
        /* <DEDUP_REMOVED lines=8> */
[----:B------:R-:W-:-:S05]  /*03f0*/  IMAD.HI.U32 R7, R7, R10, RZ ;  /* 0x0000000a07077227 */ /* 0x000fca00078e00ff */
        /* <DEDUP_REMOVED lines=19> */
[----:B------:R-:W-:Y:S02]  /*0530*/  SHF.R.S32.HI R9, RZ, 0x1f, R67 ;  /* 0x0000001fff097819 */ /* 0x000fe40000011443 */
[----:B------:R-:W-:Y:S02]  /*0540*/  IADD3 R88, P0, R67, R74, RZ ;  /* 0x0000004a43587210 */ /* 0x000fe40007f1e0ff */
[----:B------:R-:W-:-:S02]  /*0550*/  SHF.R.S32.HI R6, RZ, 0x1f, R7 ;  /* 0x0000001fff067819 */ /* 0x000fc40000011407 */
[----:B------:R-:W-:Y:S02]  /*0560*/  ISETP.GT.U32.OR P2, PT, R66, 0x27f, P2 ;  /* 0x0000027f4200780c */ /* 0x000fe40001744470 */
[----:B------:R-:W-:Y:S01]  /*0570*/  LEA.HI.X.SX32 R89, R74, R9, 0x1, P0 ;  /* 0x000000094a597211 */ /* 0x000fe200000f0eff */
[----:B------:R-:W-:Y:S01]  /*0580*/  IMAD R6, R6, c[0x0][0x1e8], RZ ;  /* 0x00007a0006067a24 */ /* 0x000fe200078e02ff */
[----:B------:R-:W-:-:S03]  /*0590*/  ISETP.GE.U32.AND P0, PT, R62, c[0x0][0x1e0], PT ;  /* 0x000078003e007a0c */ /* 0x000fc60003f06070 */
[----:B------:R-:W-:Y:S01]  /*05a0*/  IMAD R91, R7, c[0x0][0x1ec], R6 ;  /* 0x00007b00075b7a24 */ /* 0x000fe200078e0206 */
[----:B------:R-:W-:Y:S01]  /*05b0*/  ISETP.GE.AND.EX P0, PT, R51, c[0x0][0x1e4], PT, P0 ;  /* 0x0000790033007a0c */ /* 0x000fe20003f06300 */
[----:B------:R-:W-:-:S03]  /*05c0*/  IMAD.WIDE.U32 R88, R7, c[0x0][0x1e8], R88 ;  /* 0x00007a0007587a25 */ /* 0x000fc600078e0058 */
[----:B------:R-:W-:Y:S01]  /*05d0*/  ISETP.GT.U32.OR P0, PT, R66, 0x27f, P0 ;  /* 0x0000027f4200780c */ /* 0x000fe20000704470 */
[----:B------:R-:W-:Y:S01]  /*05e0*/  @P1 IMAD R7, R53, c[0x0][0x1d8], RZ ;  /* 0x0000760035071a24 */ /* 0x000fe200078e02ff */
[----:B------:R-:W-:Y:S01]  /*05f0*/  IADD3 R91, R89, R91, RZ ;  /* 0x0000005b595b7210 */ /* 0x000fe20007ffe0ff */
[----:B------:R-:W-:Y:S01]  /*0600*/  @!P2 IMAD R6, R52, c[0x0][0x1d8], RZ ;  /* 0x000076003406aa24 */ /* 0x000fe200078e02ff */
[-C--:B------:R-:W-:Y:S01]  /*0610*/  @P1 MOV R90, R88.reuse ;  /* 0x00000058005a1202 */ /* 0x080fe20000000f00 */
[C---:B------:R-:W-:Y:S01]  /*0620*/  @P1 IMAD R11, R64.reuse, c[0x0][0x1dc], R7 ;  /* 0x00007700400b1a24 */ /* 0x040fe200078e0207 */
[----:B------:R-:W-:Y:S01]  /*0630*/  @!P2 MOV R8, R88 ;  /* 0x000000580008a202 */ /* 0x000fe20000000f00 */
[----:B------:R-:W-:Y:S01]  /*0640*/  @!P2 IMAD R13, R63, c[0x0][0x1dc], R6 ;  /* 0x000077003f0daa24 */ /* 0x000fe200078e0206 */
[----:B------:R-:W-:Y:S01]  /*0650*/  @!P2 MOV R9, R91 ;  /* 0x0000005b0009a202 */ /* 0x000fe20000000f00 */
[----:B------:R-:W-:-:S04]  /*0660*/  @P1 IMAD.WIDE.U32 R6, R64, c[0x0][0x1d8], R90 ;  /* 0x0000760040061a25 */ /* 0x000fc800078e005a */
[----:B------:R-:W-:Y:S01]  /*0670*/  @!P2 IMAD.WIDE.U32 R8, R63, c[0x0][0x1d8], R8 ;  /* 0x000076003f08aa25 */ /* 0x000fe200078e0008 */
[----:B------:R-:W-:Y:S02]  /*0680*/  @P1 IADD3 R7, R7, R11, RZ ;  /* 0x0000000b07071210 */ /* 0x000fe40007ffe0ff */
[----:B------:R-:W-:Y:S02]  /*0690*/  @!P0 MOV R12, R88 ;  /* 0x00000058000c8202 */ /* 0x000fe40000000f00 */
[----:B------:R-:W-:Y:S02]  /*06a0*/  @!P2 IADD3 R11, R9, R13, RZ ;  /* 0x0000000d090ba210 */ /* 0x000fe40007ffe0ff */
[----:B------:R-:W-:Y:S01]  /*06b0*/  @P1 SHF.L.U64.HI R14, R6, 0x2, R7 ;  /* 0x00000002060e1819 */ /* 0x000fe20000010207 */
[----:B------:R-:W-:Y:S01]  /*06c0*/  @!P0 IMAD R7, R51, c[0x0][0x1d8], RZ ;  /* 0x0000760033078a24 */ /* 0x000fe200078e02ff */
[----:B------:R-:W-:Y:S02]  /*06d0*/  @!P0 MOV R13, R91 ;  /* 0x0000005b000d8202 */ /* 0x000fe40000000f00 */
[----:B------:R-:W-:Y:S01]  /*06e0*/  @!P2 SHF.L.U32 R10, R8, 0x2, RZ ;  /* 0x00000002080aa819 */ /* 0x000fe200000006ff */
[----:B------:R-:W-:Y:S01]  /*06f0*/  @!P0 IMAD R7, R62, c[0x0][0x1dc], R7 ;  /* 0x000077003e078a24 */ /* 0x000fe200078e0207 */
[----:B------:R-:W-:Y:S01]  /*0700*/  @P1 SHF.L.U32 R18, R6, 0x2, RZ ;  /* 0x0000000206121819 */ /* 0x000fe200000006ff */
[----:B------:R-:W-:Y:S01]  /*0710*/  @!P0 IMAD.WIDE.U32 R12, R62, c[0x0][0x1d8], R12 ;  /* 0x000076003e0c8a25 */ /* 0x000fe200078e000c */
[----:B------:R-:W-:-:S02]  /*0720*/  @!P2 SHF.L.U64.HI R11, R8, 0x2, R11 ;  /* 0x00000002080ba819 */ /* 0x000fc4000001020b */
[C---:B------:R-:W-:Y:S01]  /*0730*/  @!P2 IADD3 R6, P3, R10.reuse, c[0x0][0x180], RZ ;  /* 0x000060000a06aa10 */ /* 0x040fe20007f7e0ff */
[----:B------:R-:W-:Y:S01]  /*0740*/  CS2R R8, SRZ ;  /* 0x0000000000087805 */ /* 0x000fe2000001ff00 */
[----:B------:R-:W-:Y:S02]  /*0750*/  @!P2 IADD3 R10, P4, R10, c[0x0][0x178], RZ ;  /* 0x00005e000a0aaa10 */ /* 0x000fe40007f9e0ff */
[----:B------:R-:W-:Y:S02]  /*0760*/  @!P0 IADD3 R13, R13, R7, RZ ;  /* 0x000000070d0d8210 */ /* 0x000fe40007ffe0ff */
[C---:B------:R-:W-:Y:S02]  /*0770*/  @!P2 IADD3.X R7, R11.reuse, c[0x0][0x184], RZ, P3, !PT ;  /* 0x000061000b07aa10 */ /* 0x040fe40001ffe4ff */
[----:B------:R-:W-:Y:S02]  /*0780*/  @!P2 IADD3.X R11, R11, c[0x0][0x17c], RZ, P4, !PT ;  /* 0x00005f000b0baa10 */ /* 0x000fe400027fe4ff */
[----:B------:R-:W-:Y:S01]  /*0790*/  ISETP.GE.U32.AND P4, PT, R61, c[0x0][0x1e0], PT ;  /* 0x000078003d007a0c */ /* 0x000fe20003f86070 */
[----:B------:R0:W5:Y:S01]  /*07a0*/  @!P2 LDG.E.64 R44, [R6.64] ;  /* 0x00000006062ca981 */ /* 0x000162000c1e1b00 */
[----:B------:R-:W-:-:S02]  /*07b0*/  SHF.R.S32.HI R50, RZ, 0x1f, R61 ;  /* 0x0000001fff327819 */ /* 0x000fc4000001143d */
[----:B------:R-:W-:Y:S01]  /*07c0*/  @!P0 SHF.L.U32 R16, R12, 0x2, RZ ;  /* 0x000000020c108819 */ /* 0x000fe200000006ff */
[----:B------:R1:W5:Y:S01]  /*07d0*/  @!P2 LDG.E.64 R8, [R10.64] ;  /* 0x000000060a08a981 */ /* 0x000362000c1e1b00 */
[----:B------:R-:W-:Y:S02]  /*07e0*/  ISETP.GE.AND.EX P4, PT, R50, c[0x0][0x1e4], PT, P4 ;  /* 0x0000790032007a0c */ /* 0x000fe40003f86340 */
[----:B------:R-:W-:Y:S02]  /*07f0*/  @!P0 SHF.L.U64.HI R12, R12, 0x2, R13 ;  /* 0x000000020c0c8819 */ /* 0x000fe4000001020d */
[----:B------:R-:W-:Y:S02]  /*0800*/  ISETP.GT.U32.OR P4, PT, R66, 0x27f, P4 ;  /* 0x0000027f4200780c */ /* 0x000fe40002784470 */
[C---:B------:R-:W-:Y:S02]  /*0810*/  @P1 IADD3 R26, P2, R18.reuse, c[0x0][0x180], RZ ;  /* 0x00006000121a1a10 */ /* 0x040fe40007f5e0ff */
[----:B------:R-:W-:-:S02]  /*0820*/  @P1 IADD3 R18, P3, R18, c[0x0][0x178], RZ ;  /* 0x00005e0012121a10 */ /* 0x000fc40007f7e0ff */
[----:B------:R-:W-:Y:S02]  /*0830*/  @P1 IADD3.X R27, R14, c[0x0][0x184], RZ, P2, !PT ;  /* 0x000061000e1b1a10 */ /* 0x000fe400017fe4ff */
[----:B------:R-:W-:Y:S02]  /*0840*/  @!P0 IADD3 R20, P2, R16, c[0x0][0x180], RZ ;  /* 0x0000600010148a10 */ /* 0x000fe40007f5e0ff */
[----:B------:R-:W-:Y:S02]  /*0850*/  @P1 IADD3.X R19, R14, c[0x0][0x17c], RZ, P3, !PT ;  /* 0x00005f000e131a10 */ /* 0x000fe40001ffe4ff */
[----:B------:R-:W-:Y:S01]  /*0860*/  ISETP.GE.U32.AND P5, PT, R60, c[0x0][0x1e0], PT ;  /* 0x000078003c007a0c */ /* 0x000fe20003fa6070 */
[----:B-1----:R-:W-:Y:S01]  /*0870*/  @!P4 IMAD R10, R50, c[0x0][0x1d8], RZ ;  /* 0x00007600320aca24 */ /* 0x002fe200078e02ff */
[----:B------:R-:W-:Y:S02]  /*0880*/  ISETP.GE.U32.AND P3, PT, R59, c[0x0][0x1e0], PT ;  /* 0x000078003b007a0c */ /* 0x000fe40003f66070 */
[----:B------:R-:W-:-:S02]  /*0890*/  @!P0 IADD3 R16, P6, R16, c[0x0][0x178], RZ ;  /* 0x00005e0010108a10 */ /* 0x000fc40007fde0ff */
[----:B------:R-:W-:Y:S02]  /*08a0*/  SHF.R.S32.HI R49, RZ, 0x1f, R60 ;  /* 0x0000001fff317819 */ /* 0x000fe4000001143c */
[----:B------:R-:W-:Y:S01]  /*08b0*/  SHF.R.S32.HI R48, RZ, 0x1f, R59 ;  /* 0x0000001fff307819 */ /* 0x000fe2000001143b */
[----:B------:R-:W-:Y:S01]  /*08c0*/  @!P4 IMAD R25, R61, c[0x0][0x1dc], R10 ;  /* 0x000077003d19ca24 */ /* 0x000fe200078e020a */
[----:B------:R-:W-:Y:S02]  /*08d0*/  @!P0 IADD3.X R17, R12, c[0x0][0x17c], RZ, P6, !PT ;  /* 0x00005f000c118a10 */ /* 0x000fe400037fe4ff */
[----:B------:R-:W-:Y:S02]  /*08e0*/  ISETP.GE.AND.EX P5, PT, R49, c[0x0][0x1e4], PT, P5 ;  /* 0x0000790031007a0c */ /* 0x000fe40003fa6350 */
[----:B------:R-:W-:Y:S02]  /*08f0*/  ISETP.GE.AND.EX P3, PT, R48, c[0x0][0x1e4], PT, P3 ;  /* 0x0000790030007a0c */ /* 0x000fe40003f66330 */
[----:B------:R-:W-:-:S02]  /*0900*/  ISETP.GE.U32.AND P6, PT, R57, c[0x0][0x1e0], PT ;  /* 0x0000780039007a0c */ /* 0x000fc40003fc6070 */
[----:B0-----:R-:W-:Y:S02]  /*0910*/  SHF.R.S32.HI R7, RZ, 0x1f, R57 ;  /* 0x0000001fff077819 */ /* 0x001fe40000011439 */
[----:B------:R-:W-:Y:S02]  /*0920*/  @!P4 MOV R10, R88 ;  /* 0x00000058000ac202 */ /* 0x000fe40000000f00 */
[----:B------:R-:W-:Y:S02]  /*0930*/  @!P4 MOV R11, R91 ;  /* 0x0000005b000bc202 */ /* 0x000fe40000000f00 */
[C---:B------:R-:W-:Y:S02]  /*0940*/  ISETP.GT.U32.OR P5, PT, R66.reuse, 0x27f, P5 ;  /* 0x0000027f4200780c */ /* 0x040fe40002fa4470 */
[----:B------:R-:W-:Y:S02]  /*0950*/  ISETP.GT.U32.OR P3, PT, R66, 0x27f, P3 ;  /* 0x0000027f4200780c */ /* 0x000fe40001f64470 */
[----:B------:R-:W-:Y:S01]  /*0960*/  ISETP.GE.AND.EX P6, PT, R7, c[0x0][0x1e4], PT, P6 ;  /* 0x0000790007007a0c */ /* 0x000fe20003fc6360 */
[----:B------:R-:W-:Y:S01]  /*0970*/  @!P4 IMAD.WIDE.U32 R10, R61, c[0x0][0x1d8], R10 ;  /* 0x000076003d0aca25 */ /* 0x000fe200078e000a */
[----:B------:R-:W-:-:S02]  /*0980*/  @!P0 IADD3.X R21, R12, c[0x0][0x184], RZ, P2, !PT ;  /* 0x000061000c158a10 */ /* 0x000fc400017fe4ff */
[----:B------:R-:W-:Y:S02]  /*0990*/  ISETP.GT.U32.OR P6, PT, R66, 0x27f, P6 ;  /* 0x0000027f4200780c */ /* 0x000fe400037c4470 */
[----:B------:R-:W-:Y:S02]  /*09a0*/  ISETP.GE.U32.AND P2, PT, R58, c[0x0][0x1e0], PT ;  /* 0x000078003a007a0c */ /* 0x000fe40003f46070 */
[----:B------:R-:W-:Y:S02]  /*09b0*/  SHF.R.S32.HI R6, RZ, 0x1f, R58 ;  /* 0x0000001fff067819 */ /* 0x000fe4000001143a */
[----:B------:R-:W-:Y:S02]  /*09c0*/  @!P4 IADD3 R25, R11, R25, RZ ;  /* 0x000000190b19c210 */ /* 0x000fe40007ffe0ff */
[----:B------:R-:W-:Y:S01]  /*09d0*/  ISETP.GE.AND.EX P2, PT, R6, c[0x0][0x1e4], PT, P2 ;  /* 0x0000790006007a0c */ /* 0x000fe20003f46320 */
[----:B------:R-:W-:Y:S01]  /*09e0*/  @!P5 IMAD R11, R49, c[0x0][0x1d8], RZ ;  /* 0x00007600310bda24 */ /* 0x000fe200078e02ff */
[----:B------:R-:W-:-:S02]  /*09f0*/  @!P4 SHF.L.U32 R24, R10, 0x2, RZ ;  /* 0x000000020a18c819 */ /* 0x000fc400000006ff */
[----:B------:R-:W-:Y:S01]  /*0a00*/  @!P4 SHF.L.U64.HI R25, R10, 0x2, R25 ;  /* 0x000000020a19c819 */ /* 0x000fe20000010219 */
[----:B------:R-:W-:Y:S01]  /*0a10*/  @!P3 IMAD R10, R48, c[0x0][0x1d8], RZ ;  /* 0x00007600300aba24 */ /* 0x000fe200078e02ff */
[----:B------:R-:W-:Y:S01]  /*0a20*/  ISETP.GT.U32.OR P2, PT, R66, 0x27f, P2 ;  /* 0x0000027f4200780c */ /* 0x000fe20001744470 */
[----:B------:R-:W-:Y:S01]  /*0a30*/  @!P5 IMAD R15, R60, c[0x0][0x1dc], R11 ;  /* 0x000077003c0fda24 */ /* 0x000fe200078e020b */
[----:B------:R-:W-:Y:S01]  /*0a40*/  @!P6 MOV R11, R91 ;  /* 0x0000005b000be202 */ /* 0x000fe20000000f00 */
[----:B------:R-:W-:Y:S01]  /*0a50*/  @!P3 IMAD R23, R59, c[0x0][0x1dc], R10 ;  /* 0x000077003b17ba24 */ /* 0x000fe200078e020a */
[----:B------:R-:W-:Y:S01]  /*0a60*/  @!P6 MOV R10, R88 ;  /* 0x00000058000ae202 */ /* 0x000fe20000000f00 */
[----:B------:R-:W-:-:S04]  /*0a70*/  @!P6 IMAD R12, R7, c[0x0][0x1d8], RZ ;  /* 0x00007600070cea24 */ /* 0x000fc800078e02ff */
[C---:B------:R-:W-:Y:S02]  /*0a80*/  @!P6 IMAD R47, R57.reuse, c[0x0][0x1dc], R12 ;  /* 0x00007700392fea24 */ /* 0x040fe400078e020c */
[----:B------:R-:W-:Y:S01]  /*0a90*/  @!P6 IMAD.WIDE.U32 R10, R57, c[0x0][0x1d8], R10 ;  /* 0x00007600390aea25 */ /* 0x000fe200078e000a */
[----:B------:R-:W-:-:S03]  /*0aa0*/  MOV R34, 0x8 ;  /* 0x0000000800227802 */ /* 0x000fc60000000f00 */
[----:B------:R-:W-:Y:S01]  /*0ab0*/  @!P2 IMAD R13, R6, c[0x0][0x1d8], RZ ;  /* 0x00007600060daa24 */ /* 0x000fe200078e02ff */
[----:B------:R-:W-:Y:S01]  /*0ac0*/  @!P6 IADD3 R47, R11, R47, RZ ;  /* 0x0000002f0b2fe210 */ /* 0x000fe20007ffe0ff */
[----:B------:R-:W-:Y:S01]  /*0ad0*/  IMAD.WIDE R34, R65, R34, c[0x0][0x198] ;  /* 0x0000660041227625 */ /* 0x000fe200078e0222 */
[-C--:B------:R-:W-:Y:S01]  /*0ae0*/  @!P5 MOV R12, R88.reuse ;  /* 0x00000058000cd202 */ /* 0x080fe20000000f00 */
[----:B------:R-:W-:Y:S01]  /*0af0*/  CS2R R40, SRZ ;  /* 0x0000000000287805 */ /* 0x000fe2000001ff00 */
[----:B------:R-:W-:Y:S01]  /*0b00*/  @!P6 SHF.L.U32 R46, R10, 0x2, RZ ;  /* 0x000000020a2ee819 */ /* 0x000fe200000006ff */
[----:B------:R-:W-:Y:S01]  /*0b10*/  @!P2 IMAD R33, R58, c[0x0][0x1dc], R13 ;  /* 0x000077003a21aa24 */ /* 0x000fe200078e020d */
[-C--:B------:R-:W-:Y:S01]  /*0b20*/  @!P5 MOV R13, R91.reuse ;  /* 0x0000005b000dd202 */ /* 0x080fe20000000f00 */
[----:B------:R-:W2:Y:S01]  /*0b30*/  LDG.E.64 R34, [R34.64] ;  /* 0x0000000622227981 */ /* 0x000ea2000c1e1b00 */
[----:B------:R-:W-:Y:S02]  /*0b40*/  @!P6 SHF.L.U64.HI R47, R10, 0x2, R47 ;  /* 0x000000020a2fe819 */ /* 0x000fe4000001022f */
[----:B------:R-:W-:Y:S01]  /*0b50*/  @!P3 MOV R30, R88 ;  /* 0x00000058001eb202 */ /* 0x000fe20000000f00 */
[----:B------:R-:W-:Y:S01]  /*0b60*/  CS2R R10, SRZ ;  /* 0x00000000000a7805 */ /* 0x000fe2000001ff00 */
[----:B------:R-:W-:Y:S01]  /*0b70*/  @!P3 MOV R31, R91 ;  /* 0x0000005b001fb202 */ /* 0x000fe20000000f00 */
[----:B------:R-:W-:Y:S01]  /*0b80*/  @!P5 IMAD.WIDE.U32 R12, R60, c[0x0][0x1d8], R12 ;  /* 0x000076003c0cda25 */ /* 0x000fe200078e000c */
[----:B------:R0:W5:Y:S03]  /*0b90*/  @!P0 LDG.E.64 R40, [R20.64] ;  /* 0x0000000614288981 */ /* 0x000166000c1e1b00 */
[----:B------:R-:W-:Y:S01]  /*0ba0*/  @!P3 IMAD.WIDE.U32 R30, R59, c[0x0][0x1d8], R30 ;  /* 0x000076003b1eba25 */ /* 0x000fe200078e001e */
[----:B------:R1:W5:Y:S01]  /*0bb0*/  @!P0 LDG.E.64 R10, [R16.64] ;  /* 0x00000006100a8981 */ /* 0x000362000c1e1b00 */
[----:B------:R-:W-:-:S02]  /*0bc0*/  @!P4 IADD3 R22, P0, R24, c[0x0][0x180], RZ ;  /* 0x000060001816ca10 */ /* 0x000fc40007f1e0ff */
[----:B------:R-:W-:Y:S02]  /*0bd0*/  @!P2 MOV R68, R88 ;  /* 0x000000580044a202 */ /* 0x000fe40000000f00 */
[----:B------:R-:W-:Y:S02]  /*0be0*/  @!P2 MOV R69, R91 ;  /* 0x0000005b0045a202 */ /* 0x000fe40000000f00 */
[----:B------:R-:W-:Y:S02]  /*0bf0*/  @!P5 IADD3 R13, R13, R15, RZ ;  /* 0x0000000f0d0dd210 */ /* 0x000fe40007ffe0ff */
[----:B------:R-:W-:Y:S02]  /*0c00*/  @!P3 IADD3 R15, R31, R23, RZ ;  /* 0x000000171f0fb210 */ /* 0x000fe40007ffe0ff */
[----:B------:R-:W-:Y:S01]  /*0c10*/  @!P4 IADD3.X R23, R25, c[0x0][0x184], RZ, P0, !PT ;  /* 0x000061001917ca10 */ /* 0x000fe200007fe4ff */
[----:B------:R-:W-:Y:S01]  /*0c20*/  @!P2 IMAD.WIDE.U32 R68, R58, c[0x0][0x1d8], R68 ;  /* 0x000076003a44aa25 */ /* 0x000fe200078e0044 */
[----:B------:R-:W-:-:S02]  /*0c30*/  @!P4 IADD3 R24, P0, R24, c[0x0][0x178], RZ ;  /* 0x00005e001818ca10 */ /* 0x000fc40007f1e0ff */
[C---:B------:R-:W-:Y:S01]  /*0c40*/  @!P3 SHF.L.U32 R31, R30.reuse, 0x2, RZ ;  /* 0x000000021e1fb819 */ /* 0x040fe200000006ff */
[----:B------:R-:W-:Y:S01]  /*0c50*/  CS2R R38, SRZ ;  /* 0x0000000000267805 */ /* 0x000fe2000001ff00 */
[----:B------:R-:W-:Y:S02]  /*0c60*/  @!P3 SHF.L.U64.HI R30, R30, 0x2, R15 ;  /* 0x000000021e1eb819 */ /* 0x000fe4000001020f */
[----:B------:R-:W-:Y:S01]  /*0c70*/  CS2R R14, SRZ ;  /* 0x00000000000e7805 */ /* 0x000fe2000001ff00 */
[----:B------:R-:W-:Y:S02]  /*0c80*/  @!P4 IADD3.X R25, R25, c[0x0][0x17c], RZ, P0, !PT ;  /* 0x00005f001919ca10 */ /* 0x000fe400007fe4ff */
[C---:B------:R-:W-:Y:S01]  /*0c90*/  @!P5 SHF.L.U64.HI R32, R12.reuse, 0x2, R13 ;  /* 0x000000020c20d819 */ /* 0x040fe2000001020d */
[----:B------:R3:W5:Y:S01]  /*0ca0*/  @!P4 LDG.E.64 R38, [R22.64] ;  /* 0x000000061626c981 */ /* 0x000762000c1e1b00 */
[----:B------:R-:W-:Y:S02]  /*0cb0*/  @!P5 SHF.L.U32 R29, R12, 0x2, RZ ;  /* 0x000000020c1dd819 */ /* 0x000fe400000006ff */
[----:B------:R-:W-:Y:S01]  /*0cc0*/  @!P2 IADD3 R13, R69, R33, RZ ;  /* 0x00000021450da210 */ /* 0x000fe20007ffe0ff */
[----:B------:R4:W5:Y:S01]  /*0cd0*/  @!P4 LDG.E.64 R14, [R24.64] ;  /* 0x00000006180ec981 */ /* 0x000962000c1e1b00 */
[----:B------:R-:W-:-:S02]  /*0ce0*/  @!P2 SHF.L.U32 R72, R68, 0x2, RZ ;  /* 0x000000024448a819 */ /* 0x000fc400000006ff */
[----:B------:R-:W-:Y:S02]  /*0cf0*/  @!P2 SHF.L.U64.HI R68, R68, 0x2, R13 ;  /* 0x000000024444a819 */ /* 0x000fe4000001020d */
[C---:B------:R-:W-:Y:S01]  /*0d00*/  @!P5 IADD3 R28, P0, R29.reuse, c[0x0][0x180], RZ ;  /* 0x000060001d1cda10 */ /* 0x040fe20007f1e0ff */
[----:B------:R-:W-:Y:S01]  /*0d10*/  CS2R R12, SRZ ;  /* 0x00000000000c7805 */ /* 0x000fe2000001ff00 */
[----:B0-----:R-:W-:Y:S02]  /*0d20*/  @!P5 IADD3 R20, P4, R29, c[0x0][0x178], RZ ;  /* 0x00005e001d14da10 */ /* 0x001fe40007f9e0ff */
[C---:B------:R-:W-:Y:S02]  /*0d30*/  @!P5 IADD3.X R29, R32.reuse, c[0x0][0x184], RZ, P0, !PT ;  /* 0x00006100201dda10 */ /* 0x040fe400007fe4ff */
[----:B------:R-:W-:Y:S01]  /*0d40*/  @!P5 IADD3.X R21, R32, c[0x0][0x17c], RZ, P4, !PT ;  /* 0x00005f002015da10 */ /* 0x000fe200027fe4ff */
[----:B------:R0:W5:Y:S01]  /*0d50*/  @P1 LDG.E.64 R12, [R18.64] ;  /* 0x00000006120c1981 */ /* 0x000162000c1e1b00 */
[----:B---3--:R-:W-:-:S02]  /*0d60*/  @!P3 IADD3 R22, P0, R31, c[0x0][0x180], RZ ;  /* 0x000060001f16ba10 */ /* 0x008fc40007f1e0ff */
[----:B----4-:R-:W-:Y:S01]  /*0d70*/  @!P3 IADD3 R24, P4, R31, c[0x0][0x178], RZ ;  /* 0x00005e001f18ba10 */ /* 0x010fe20007f9e0ff */
[----:B------:R-:W-:Y:S01]  /*0d80*/  CS2R R42, SRZ ;  /* 0x00000000002a7805 */ /* 0x000fe2000001ff00 */
[----:B------:R-:W-:Y:S01]  /*0d90*/  CS2R R36, SRZ ;  /* 0x0000000000247805 */ /* 0x000fe2000001ff00 */
[----:B-1----:R-:W-:Y:S01]  /*0da0*/  CS2R R16, SRZ ;  /* 0x0000000000107805 */ /* 0x002fe2000001ff00 */
[----:B------:R-:W-:Y:S01]  /*0db0*/  CS2R R32, SRZ ;  /* 0x0000000000207805 */ /* 0x000fe2000001ff00 */
[C---:B------:R-:W-:Y:S01]  /*0dc0*/  @!P3 IADD3.X R23, R30.reuse, c[0x0][0x184], RZ, P0, !PT ;  /* 0x000061001e17ba10 */ /* 0x040fe200007fe4ff */
[----:B0-----:R-:W-:Y:S01]  /*0dd0*/  CS2R R18, SRZ ;  /* 0x0000000000127805 */ /* 0x001fe2000001ff00 */
[----:B------:R-:W-:Y:S01]  /*0de0*/  @!P3 IADD3.X R25, R30, c[0x0][0x17c], RZ, P4, !PT ;  /* 0x00005f001e19ba10 */ /* 0x000fe200027fe4ff */
[----:B------:R0:W5:Y:S04]  /*0df0*/  @P1 LDG.E.64 R42, [R26.64] ;  /* 0x000000061a2a1981 */ /* 0x000168000c1e1b00 */
[----:B------:R1:W5:Y:S04]  /*0e00*/  @!P5 LDG.E.64 R36, [R28.64] ;  /* 0x000000061c24d981 */ /* 0x000368000c1e1b00 */
[----:B------:R3:W5:Y:S01]  /*0e10*/  @!P5 LDG.E.64 R16, [R20.64] ;  /* 0x000000061410d981 */ /* 0x000762000c1e1b00 */
[----:B0-----:R-:W-:-:S03]  /*0e20*/  @!P2 IADD3 R26, P5, R72, c[0x0][0x180], RZ ;  /* 0x00006000481aaa10 */ /* 0x001fc60007fbe0ff */
[----:B------:R0:W5:Y:S01]  /*0e30*/  @!P3 LDG.E.64 R32, [R22.64] ;  /* 0x000000061620b981 */ /* 0x000162000c1e1b00 */
[----:B------:R-:W-:-:S03]  /*0e40*/  @!P2 IADD3 R72, P0, R72, c[0x0][0x178], RZ ;  /* 0x00005e004848aa10 */ /* 0x000fc60007f1e0ff */
[----:B------:R4:W5:Y:S01]  /*0e50*/  @!P3 LDG.E.64 R18, [R24.64] ;  /* 0x000000061812b981 */ /* 0x000962000c1e1b00 */
[C---:B------:R-:W-:Y:S02]  /*0e60*/  @!P6 IADD3 R70, P3, R46.reuse, c[0x0][0x180], RZ ;  /* 0x000060002e46ea10 */ /* 0x040fe40007f7e0ff */
[----:B------:R-:W-:Y:S01]  /*0e70*/  @!P6 IADD3 R46, P4, R46, c[0x0][0x178], RZ ;  /* 0x00005e002e2eea10 */ /* 0x000fe20007f9e0ff */
[----:B---3--:R-:W-:Y:S01]  /*0e80*/  CS2R R20, SRZ ;  /* 0x0000000000147805 */ /* 0x008fe2000001ff00 */
[----:B-1----:R-:W-:Y:S01]  /*0e90*/  CS2R R28, SRZ ;  /* 0x00000000001c7805 */ /* 0x002fe2000001ff00 */
[----:B0-----:R-:W-:Y:S01]  /*0ea0*/  CS2R R22, SRZ ;  /* 0x0000000000167805 */ /* 0x001fe2000001ff00 */
[C---:B------:R-:W-:Y:S02]  /*0eb0*/  @!P6 IADD3.X R71, R47.reuse, c[0x0][0x184], RZ, P3, !PT ;  /* 0x000061002f47ea10 */ /* 0x040fe40001ffe4ff */
[C---:B------:R-:W-:Y:S02]  /*0ec0*/  @!P2 IADD3.X R73, R68.reuse, c[0x0][0x17c], RZ, P0, !PT ;  /* 0x00005f004449aa10 */ /* 0x040fe400007fe4ff */
[----:B------:R-:W-:Y:S01]  /*0ed0*/  @!P6 IADD3.X R47, R47, c[0x0][0x17c], RZ, P4, !PT ;  /* 0x00005f002f2fea10 */ /* 0x000fe200027fe4ff */
[----:B------:R0:W5:Y:S04]  /*0ee0*/  @!P6 LDG.E.64 R28, [R70.64] ;  /* 0x00000006461ce981 */ /* 0x000168000c1e1b00 */
[----:B------:R0:W5:Y:S04]  /*0ef0*/  @!P2 LDG.E.64 R20, [R72.64] ;  /* 0x000000064814a981 */ /* 0x000168000c1e1b00 */
[----:B------:R0:W5:Y:S01]  /*0f00*/  @!P6 LDG.E.64 R22, [R46.64] ;  /* 0x000000062e16e981 */ /* 0x000162000c1e1b00 */
[----:B------:R-:W-:-:S02]  /*0f10*/  @!P2 IADD3.X R27, R68, c[0x0][0x184], RZ, P5, !PT ;  /* 0x00006100441baa10 */ /* 0x000fc40002ffe4ff */
[----:B------:R-:W-:Y:S01]  /*0f20*/  MOV R68, 0x3f800000 ;  /* 0x3f80000000447802 */ /* 0x000fe20000000f00 */
[----:B------:R-:W-:Y:S01]  /*0f30*/  CS2R R30, SRZ ;  /* 0x00000000001e7805 */ /* 0x000fe2000001ff00 */
[----:B------:R-:W-:Y:S01]  /*0f40*/  BSSY B0, `(.L_x_1092) ;  /* 0x0000013000007945 */ /* 0x000fe20003800000 */
[----:B----4-:R-:W-:-:S04]  /*0f50*/  CS2R R24, SRZ ;  /* 0x0000000000187805 */ /* 0x010fc8000001ff00 */
[----:B------:R1:W5:Y:S02]  /*0f60*/  @!P2 LDG.E.64 R30, [R26.64] ;  /* 0x000000061a1ea981 */ /* 0x000364000c1e1b00 */
[----:B-1----:R-:W-:Y:S01]  /*0f70*/  CS2R R26, SRZ ;  /* 0x00000000001a7805 */ /* 0x002fe2000001ff00 */
[----:B--2---:R-:W-:-:S05]  /*0f80*/  FFMA.FTZ R35, -R34, R34, R35 ;  /* 0x0000002222237223 */ /* 0x004fca0000010123 */
[----:B------:R-:W-:-:S13]  /*0f90*/  FSETP.GTU.FTZ.AND P0, PT, R35, RZ, PT ;  /* 0x000000ff2300720b */ /* 0x000fda0003f1c000 */
        /* <DEDUP_REMOVED lines=13> */
.L_x_1093:
[----:B0-----:R-:W-:Y:S05]  /*1070*/  BSYNC B0 ;  /* 0x0000000000007941 */ /* 0x001fea0003800000 */
.L_x_1092:
        /* <DEDUP_REMOVED lines=8> */
[-C--:B-1----:R-:W-:Y:S02]  /*1100*/  FMUL.FTZ R71, R71, R68.reuse ;  /* 0x0000004447477220 */ /* 0x082fe40000410000 */
[----:B------:R-:W-:Y:S02]  /*1110*/  FMUL.FTZ R72, R35, R68 ;  /* 0x0000004423487220 */ /* 0x000fe40000410000 */
        /* <DEDUP_REMOVED lines=18> */
[----:B------:R-:W-:-:S04]  /*1240*/  FMUL.FTZ R44, R47, R76 ;  /* 0x0000004c2f2c7220 */ /* 0x000fc80000410000 */
.L_x_1094:
[----:B------:R-:W-:Y:S01]  /*1250*/  FMUL.FTZ R74, R44, R24 ;  /* 0x000000182c4a7220 */ /* 0x000fe20000410000 */
[----:B------:R-:W-:Y:S01]  /*1260*/  MOV R35, R9 ;  /* 0x0000000900237202 */ /* 0x000fe20000000f00 */
[----:B------:R-:W-:Y:S02]  /*1270*/  FMUL.FTZ R69, R69, R68 ;  /* 0x0000004445457220 */ /* 0x000fe40000410000 */
[----:B------:R-:W-:Y:S02]  /*1280*/  FFMA.FTZ R46, R71, R74, RZ ;  /* 0x0000004a472e7223 */ /* 0x000fe400000100ff */
[----:B------:R-:W-:Y:S02]  /*1290*/  FMUL.FTZ R47, R43, R25 ;  /* 0x000000192b2f7220 */ /* 0x000fe40000410000 */
[----:B------:R-:W-:Y:S02]  /*12a0*/  FADD.FTZ R74, RZ, R74 ;  /* 0x0000004aff4a7221 */ /* 0x000fe40000010000 */
        /* <DEDUP_REMOVED lines=20> */
.L_x_1095:
[----:B------:R-:W-:Y:S02]  /*13f0*/  FFMA.FTZ R45, R72, R47, R46 ;  /* 0x0000002f482d7223 */ /* 0x000fe4000001002e */
[----:B------:R-:W-:Y:S02]  /*1400*/  FMUL.FTZ R46, R42, R24 ;  /* 0x000000182a2e7220 */ /* 0x000fe40000410000 */
[----:B------:R-:W-:Y:S02]  /*1410*/  FADD.FTZ R47, R47, R74 ;  /* 0x0000004a2f2f7221 */ /* 0x000fe40000010000 */
[C---:B------:R-:W-:Y:S01]  /*1420*/  FADD.FTZ R73, -R34.reuse, R40 ;  /* 0x0000002822497221 */ /* 0x040fe20000010100 */
[----:B------:R-:W-:Y:S01]  /*1430*/  MOV R40, R11 ;  /* 0x0000000b00287202 */ /* 0x000fe20000000f00 */
[----:B------:R-:W-:Y:S01]  /*1440*/  FADD.FTZ R75, -R34, R41 ;  /* 0x00000029224b7221 */ /* 0x000fe20000010100 */
[----:B------:R-:W-:Y:S01]  /*1450*/  MOV R41, R10 ;  /* 0x0000000a00297202 */ /* 0x000fe20000000f00 */
[----:B------:R-:W-:-:S02]  /*1460*/  FFMA.FTZ R45, R69, R46, R45 ;  /* 0x0000002e452d7223 */ /* 0x000fc4000001002d */
[----:B------:R-:W-:Y:S02]  /*1470*/  FADD.FTZ R46, R47, R46 ;  /* 0x0000002e2f2e7221 */ /* 0x000fe40000010000 */
[-C--:B------:R-:W-:Y:S02]  /*1480*/  FMUL.FTZ R73, R73, R68.reuse ;  /* 0x0000004449497220 */ /* 0x080fe40000410000 */
        /* <DEDUP_REMOVED lines=21> */
.L_x_1096:
        /* <DEDUP_REMOVED lines=31> */
.L_x_1097:
        /* <DEDUP_REMOVED lines=29> */
[----:B------:R-:W-:-:S04]  /*19a0*/  FMUL.FTZ R36, R17, R84 ;  /* 0x0000005411247220 */ /* 0x000fc80000410000 */
[----:B------:R-:W-:Y:S02]  /*19b0*/  FMUL.FTZ R36, R36, R87 ;  /* 0x0000005724247220 */ /* 0x000fe40000410000 */
.L_x_1098:
[----:B------:R-:W-:Y:S02]  /*19c0*/  FFMA.FTZ R45, R76, R47, R45 ;  /* 0x0000002f4c2d7223 */ /* 0x000fe4000001002d */
[----:B------:R-:W-:Y:S02]  /*19d0*/  FMUL.FTZ R80, R37, R24 ;  /* 0x0000001825507220 */ /* 0x000fe40000410000 */
[----:B------:R-:W-:Y:S02]  /*19e0*/  FADD.FTZ R79, R47, R46 ;  /* 0x0000002e2f4f7221 */ /* 0x000fe40000010000 */
[----:B------:R-:W-:Y:S02]  /*19f0*/  FMUL.FTZ R47, R36, R25 ;  /* 0x00000019242f7220 */ /* 0x000fe40000410000 */
[----:B------:R-:W-:Y:S02]  /*1a00*/  FFMA.FTZ R45, R77, R80, R45 ;  /* 0x000000504d2d7223 */ /* 0x000fe4000001002d */
[----:B------:R-:W-:-:S02]  /*1a10*/  FADD.FTZ R80, R79, R80 ;  /* 0x000000504f507221 */ /* 0x000fc40000010000 */
[----:B------:R-:W-:Y:S02]  /*1a20*/  FFMA.FTZ R46, R78, R47, R45 ;  /* 0x0000002f4e2e7223 */ /* 0x000fe4000001002d */
[----:B------:R-:W-:Y:S02]  /*1a30*/  FADD.FTZ R45, R47, R80 ;  /* 0x000000502f2d7221 */ /* 0x000fe40000010000 */
[C---:B------:R-:W-:Y:S01]  /*1a40*/  FADD.FTZ R79, -R34.reuse, R32 ;  /* 0x00000020224f7221 */ /* 0x040fe20000010100 */
[----:B------:R-:W-:Y:S01]  /*1a50*/  MOV R32, R18 ;  /* 0x0000001200207202 */ /* 0x000fe20000000f00 */
[----:B------:R-:W-:Y:S01]  /*1a60*/  FADD.FTZ R47, -R34, R33 ;  /* 0x00000021222f7221 */ /* 0x000fe20000010100 */
[----:B------:R-:W-:Y:S01]  /*1a70*/  MOV R33, R19 ;  /* 0x0000001300217202 */ /* 0x000fe20000000f00 */
        /* <DEDUP_REMOVED lines=15> */
[----:B-1----:R-:W-:Y:S02]  /*1b70*/  FADD.FTZ R87, -R84, 1 ;  /* 0x3f80000054577421 */ /* 0x002fe40000010100 */
[----:B------:R-:W-:Y:S02]  /*1b80*/  FMUL.FTZ R84, R19, R84 ;  /* 0x0000005413547220 */ /* 0x000fe40000410000 */
[----:B------:R-:W-:Y:S02]  /*1b90*/  FFMA.FTZ R87, R32, R87, 1 ;  /* 0x3f80000020577423 */ /* 0x000fe40000010057 */
[----:B------:R-:W-:-:S04]  /*1ba0*/  FMUL.FTZ R32, R18, R81 ;  /* 0x0000005112207220 */ /* 0x000fc80000410000 */
[----:B------:R-:W-:Y:S02]  /*1bb0*/  FMUL.FTZ R32, R32, R33 ;  /* 0x0000002120207220 */ /* 0x000fe40000410000 */
[----:B------:R-:W-:Y:S02]  /*1bc0*/  FMUL.FTZ R33, R84, R87 ;  /* 0x0000005754217220 */ /* 0x000fe40000410000 */
.L_x_1099:
[----:B------:R-:W-:Y:S02]  /*1bd0*/  FMUL.FTZ R82, R32, R24 ;  /* 0x0000001820527220 */ /* 0x000fe40000410000 */
[----:B------:R-:W-:Y:S02]  /*1be0*/  FADD.FTZ R83, -R34, R30 ;  /* 0x0000001e22537221 */ /* 0x000fe40000010100 */
[----:B------:R-:W-:Y:S02]  /*1bf0*/  FFMA.FTZ R47, R79, R82, R46 ;  /* 0x000000524f2f7223 */ /* 0x000fe4000001002e */
[----:B------:R-:W-:Y:S02]  /*1c00*/  FADD.FTZ R82, R45, R82 ;  /* 0x000000522d527221 */ /* 0x000fe40000010000 */
[----:B------:R-:W-:-:S02]  /*1c10*/  FMUL.FTZ R45, R33, R25 ;  /* 0x00000019212d7220 */ /* 0x000fc40000410000 */
[C---:B------:R-:W-:Y:S02]  /*1c20*/  FADD.FTZ R87, -R34.reuse, R31 ;  /* 0x0000001f22577221 */ /* 0x040fe40000010100 */
[C---:B------:R-:W-:Y:S01]  /*1c30*/  FADD.FTZ R81, -R34.reuse, R28 ;  /* 0x0000001c22517221 */ /* 0x040fe20000010100 */
[----:B------:R-:W-:Y:S01]  /*1c40*/  MOV R28, R20 ;  /* 0x00000014001c7202 */ /* 0x000fe20000000f00 */
[----:B------:R-:W-:Y:S01]  /*1c50*/  FADD.FTZ R31, -R34, R29 ;  /* 0x0000001d221f7221 */ /* 0x000fe20000010100 */
[----:B------:R-:W-:Y:S01]  /*1c60*/  MOV R29, R21 ;  /* 0x00000015001d7202 */ /* 0x000fe20000000f00 */
[----:B------:R-:W-:Y:S02]  /*1c70*/  FFMA.FTZ R30, R80, R45, R47 ;  /* 0x0000002d501e7223 */ /* 0x000fe4000001002f */
[----:B------:R-:W-:Y:S02]  /*1c80*/  FADD.FTZ R34, R45, R82 ;  /* 0x000000522d227221 */ /* 0x000fe40000010000 */
        /* <DEDUP_REMOVED lines=15> */
[----:B-1----:R-:W-:-:S04]  /*1d80*/  FADD.FTZ R28, -R86, 1 ;  /* 0x3f800000561c7421 */ /* 0x002fc80000010100 */
[----:B------:R-:W-:Y:S02]  /*1d90*/  FFMA.FTZ R92, R29, R28, 1 ;  /* 0x3f8000001d5c7423 */ /* 0x000fe4000001001c */
[----:B------:R-:W-:Y:S02]  /*1da0*/  FMUL.FTZ R28, R20, R47 ;  /* 0x0000002f141c7220 */ /* 0x000fe40000410000 */
[----:B------:R-:W-:Y:S02]  /*1db0*/  FMUL.FTZ R29, R21, R86 ;  /* 0x00000056151d7220 */ /* 0x000fe40000410000 */
[----:B------:R-:W-:Y:S02]  /*1dc0*/  FMUL.FTZ R28, R28, R87 ;  /* 0x000000571c1c7220 */ /* 0x000fe40000410000 */
[----:B------:R-:W-:Y:S02]  /*1dd0*/  FMUL.FTZ R29, R29, R92 ;  /* 0x0000005c1d1d7220 */ /* 0x000fe40000410000 */
.L_x_1100:
[----:B------:R-:W-:Y:S02]  /*1de0*/  FMUL.FTZ R45, R28, R24 ;  /* 0x000000181c2d7220 */ /* 0x000fe40000410000 */
[----:B------:R-:W-:Y:S01]  /*1df0*/  FMUL.FTZ R82, R31, R68 ;  /* 0x000000441f527220 */ /* 0x000fe20000410000 */
[----:B------:R-:W-:Y:S01]  /*1e00*/  MOV R31, R23 ;  /* 0x00000017001f7202 */ /* 0x000fe20000000f00 */
[----:B------:R-:W-:-:S02]  /*1e10*/  FFMA.FTZ R47, R83, R45, R30 ;  /* 0x0000002d532f7223 */ /* 0x000fc4000001001e */
[----:B------:R-:W-:Y:S02]  /*1e20*/  FADD.FTZ R34, R34, R45 ;  /* 0x0000002d22227221 */ /* 0x000fe40000010000 */
[----:B------:R-:W-:Y:S02]  /*1e30*/  FMUL.FTZ R45, R29, R25 ;  /* 0x000000191d2d7220 */ /* 0x000fe40000410000 */
[----:B------:R-:W-:Y:S02]  /*1e40*/  FMUL.FTZ R81, R81, R68 ;  /* 0x0000004451517220 */ /* 0x000fe40000410000 */
[----:B------:R-:W-:Y:S02]  /*1e50*/  FFMA.FTZ R30, R84, R45, R47 ;  /* 0x0000002d541e7223 */ /* 0x000fe4000001002f */
[----:B------:R-:W-:Y:S01]  /*1e60*/  FADD.FTZ R45, R45, R34 ;  /* 0x000000222d2d7221 */ /* 0x000fe20000010000 */
[----:B------:R-:W-:Y:S01]  /*1e70*/  MOV R34, R22 ;  /* 0x0000001600227202 */ /* 0x000fe20000000f00 */
        /* <DEDUP_REMOVED lines=16> */
[----:B------:R-:W-:-:S04]  /*1f80*/  FFMA.FTZ R31, R31, R92, 1 ;  /* 0x3f8000001f1f7423 */ /* 0x000fc8000001005c */
[----:B------:R-:W-:Y:S02]  /*1f90*/  FMUL.FTZ R34, R34, R31 ;  /* 0x0000001f22227220 */ /* 0x000fe40000410000 */
[----:B------:R-:W-:Y:S02]  /*1fa0*/  FMUL.FTZ R31, R86, R93 ;  /* 0x0000005d561f7220 */ /* 0x000fe40000410000 */
.L_x_1101:
[----:B------:R-:W-:Y:S01]  /*1fb0*/  FMUL.FTZ R46, R34, R24 ;  /* 0x00000018222e7220 */ /* 0x000fe20000410000 */
[----:B------:R-:W-:Y:S01]  /*1fc0*/  ISETP.GT.AND P0, PT, R54, 0x1e, PT ;  /* 0x0000001e3600780c */ /* 0x000fe20003f04270 */
[----:B------:R-:W-:Y:S01]  /*1fd0*/  FFMA.FTZ R86, R71, R44, RZ ;  /* 0x0000002c47567223 */ /* 0x000fe200000100ff */
[C---:B------:R-:W-:Y:S01]  /*1fe0*/  ISETP.NE.AND P2, PT, R66.reuse, RZ, PT ;  /* 0x000000ff4200720c */ /* 0x040fe20003f45270 */
[----:B------:R-:W-:Y:S01]  /*1ff0*/  FFMA.FTZ R47, R81, R46, R30 ;  /* 0x0000002e512f7223 */ /* 0x000fe2000001001e */
[----:B------:R-:W-:Y:S01]  /*2000*/  BSSY B0, `(.L_x_1102) ;  /* 0x0000075000007945 */ /* 0x000fe20003800000 */
[----:B------:R-:W-:Y:S01]  /*2010*/  FADD.FTZ R30, R45, R46 ;  /* 0x0000002e2d1e7221 */ /* 0x000fe20000010000 */
[----:B------:R-:W-:Y:S01]  /*2020*/  ISETP.GT.U32.AND P3, PT, R66, 0x9, PT ;  /* 0x000000094200780c */ /* 0x000fe20003f64070 */
[----:B------:R-:W-:-:S04]  /*2030*/  FMUL.FTZ R45, R31, R25 ;  /* 0x000000191f2d7220 */ /* 0x000fc80000410000 */
[----:B------:R-:W-:Y:S02]  /*2040*/  FADD.FTZ R30, R45, R30 ;  /* 0x0000001e2d1e7221 */ /* 0x000fe40000010000 */
[----:B------:R-:W-:-:S03]  /*2050*/  FFMA.FTZ R45, R82, R45, R47 ;  /* 0x0000002d522d7223 */ /* 0x000fc6000001002f */
        /* <DEDUP_REMOVED lines=17> */
[----:B------:R-:W-:Y:S02]  /*2170*/  FFMA.FTZ R44, R69, R42, R86 ;  /* 0x0000002a452c7223 */ /* 0x000fe40000010056 */
[----:B------:R-:W1:Y:S01]  /*2180*/  SHFL.DOWN PT, R46, R45, 0x8, 0x1f ;  /* 0x09001f002d2e7f89 */ /* 0x000e6200000e0000 */
[----:B------:R-:W-:Y:S02]  /*2190*/  FADD.FTZ R86, R47, R42 ;  /* 0x0000002a2f567221 */ /* 0x000fe40000010000 */
[----:B------:R-:W-:-:S02]  /*21a0*/  FFMA.FTZ R47, R72, R43, RZ ;  /* 0x0000002b482f7223 */ /* 0x000fc400000100ff */
[----:B------:R-:W-:Y:S02]  /*21b0*/  FADD.FTZ R42, RZ, R43 ;  /* 0x0000002bff2a7221 */ /* 0x000fe40000010000 */
[----:B------:R-:W-:Y:S02]  /*21c0*/  FFMA.FTZ R43, R70, R35, R47 ;  /* 0x00000023462b7223 */ /* 0x000fe4000001002f */
[----:B------:R-:W-:Y:S02]  /*21d0*/  FADD.FTZ R47, R42, R35 ;  /* 0x000000232a2f7221 */ /* 0x000fe40000010000 */
[----:B------:R-:W-:Y:S02]  /*21e0*/  FFMA.FTZ R44, R73, R41, R44 ;  /* 0x00000029492c7223 */ /* 0x000fe4000001002c */
[----:B------:R-:W-:Y:S02]  /*21f0*/  FADD.FTZ R86, R86, R41 ;  /* 0x0000002956567221 */ /* 0x000fe40000010000 */
[----:B------:R-:W-:-:S02]  /*2200*/  FADD.FTZ R47, R47, R40 ;  /* 0x000000282f2f7221 */ /* 0x000fc40000010000 */
[----:B------:R-:W-:Y:S02]  /*2210*/  FFMA.FTZ R43, R74, R40, R43 ;  /* 0x000000284a2b7223 */ /* 0x000fe4000001002b */
[----:B------:R-:W-:Y:S02]  /*2220*/  FFMA.FTZ R44, R75, R39, R44 ;  /* 0x000000274b2c7223 */ /* 0x000fe4000001002c */
[----:B0-----:R-:W-:Y:S02]  /*2230*/  @!P0 FADD.FTZ R30, R30, R87 ;  /* 0x000000571e1e8221 */ /* 0x001fe40000010000 */
[----:B------:R-:W-:Y:S02]  /*2240*/  FADD.FTZ R86, R86, R39 ;  /* 0x0000002756567221 */ /* 0x000fe40000010000 */
[----:B-1----:R-:W-:Y:S01]  /*2250*/  @!P0 FADD.FTZ R45, R45, R46 ;  /* 0x0000002e2d2d8221 */ /* 0x002fe20000010000 */
[----:B------:R-:W0:Y:S01]  /*2260*/  SHFL.DOWN PT, R35, R30, 0x10, 0x1f ;  /* 0x0a001f001e237f89 */ /* 0x000e2200000e0000 */
[----:B------:R-:W-:Y:S01]  /*2270*/  ISETP.GT.AND P0, PT, R54, 0xf, PT ;  /* 0x0000000f3600780c */ /* 0x000fe20003f04270 */
[----:B------:R-:W-:-:S02]  /*2280*/  FADD.FTZ R47, R47, R38 ;  /* 0x000000262f2f7221 */ /* 0x000fc40000010000 */
[----:B------:R-:W1:Y:S01]  /*2290*/  SHFL.DOWN PT, R42, R45, 0x10, 0x1f ;  /* 0x0a001f002d2a7f89 */ /* 0x000e6200000e0000 */
[----:B------:R-:W-:Y:S02]  /*22a0*/  FFMA.FTZ R43, R76, R38, R43 ;  /* 0x000000264c2b7223 */ /* 0x000fe4000001002b */
[----:B------:R-:W-:Y:S02]  /*22b0*/  FFMA.FTZ R44, R77, R37, R44 ;  /* 0x000000254d2c7223 */ /* 0x000fe4000001002c */
[----:B------:R-:W-:Y:S01]  /*22c0*/  FADD.FTZ R39, R86, R37 ;  /* 0x0000002556277221 */ /* 0x000fe20000010000 */
[----:B------:R-:W-:Y:S01]  /*22d0*/  SHF.L.U32 R86, R66, 0x4, RZ ;  /* 0x0000000442567819 */ /* 0x000fe200000006ff */
[----:B------:R-:W-:Y:S02]  /*22e0*/  FADD.FTZ R38, R47, R36 ;  /* 0x000000242f267221 */ /* 0x000fe40000010000 */
[----:B------:R-:W-:Y:S02]  /*22f0*/  FFMA.FTZ R43, R78, R36, R43 ;  /* 0x000000244e2b7223 */ /* 0x000fe4000001002b */
[----:B------:R-:W-:-:S02]  /*2300*/  FFMA.FTZ R44, R79, R32, R44 ;  /* 0x000000204f2c7223 */ /* 0x000fc4000001002c */
[----:B------:R-:W-:Y:S02]  /*2310*/  FADD.FTZ R39, R39, R32 ;  /* 0x0000002027277221 */ /* 0x000fe40000010000 */
[----:B------:R-:W-:Y:S02]  /*2320*/  FADD.FTZ R38, R38, R33 ;  /* 0x0000002126267221 */ /* 0x000fe40000010000 */
[----:B------:R-:W-:Y:S02]  /*2330*/  FFMA.FTZ R43, R80, R33, R43 ;  /* 0x00000021502b7223 */ /* 0x000fe4000001002b */
[----:B------:R-:W-:Y:S02]  /*2340*/  FFMA.FTZ R44, R83, R28, R44 ;  /* 0x0000001c532c7223 */ /* 0x000fe4000001002c */
[----:B0-----:R-:W-:Y:S02]  /*2350*/  @!P0 FADD.FTZ R30, R30, R35 ;  /* 0x000000231e1e8221 */ /* 0x001fe40000010000 */
[----:B------:R-:W-:-:S02]  /*2360*/  FADD.FTZ R39, R39, R28 ;  /* 0x0000001c27277221 */ /* 0x000fc40000010000 */
[----:B-1----:R-:W-:Y:S01]  /*2370*/  @!P0 FADD.FTZ R45, R45, R42 ;  /* 0x0000002a2d2d8221 */ /* 0x002fe20000010000 */
[----:B------:R-:W-:Y:S01]  /*2380*/  ISETP.NE.AND P0, PT, R54, RZ, PT ;  /* 0x000000ff3600720c */ /* 0x000fe20003f05270 */
[----:B------:R-:W-:Y:S02]  /*2390*/  FADD.FTZ R38, R38, R29 ;  /* 0x0000001d26267221 */ /* 0x000fe40000010000 */
[----:B------:R-:W-:Y:S01]  /*23a0*/  FFMA.FTZ R43, R84, R29, R43 ;  /* 0x0000001d542b7223 */ /* 0x000fe2000001002b */
[----:B------:R-:W-:Y:S01]  /*23b0*/  MOV R28, R45 ;  /* 0x0000002d001c7202 */ /* 0x000fe20000000f00 */
[----:B------:R-:W-:Y:S01]  /*23c0*/  FFMA.FTZ R32, R81, R34, R44 ;  /* 0x0000002251207223 */ /* 0x000fe2000001002c */
[----:B------:R-:W-:Y:S01]  /*23d0*/  MOV R29, R30 ;  /* 0x0000001e001d7202 */ /* 0x000fe20000000f00 */
[----:B------:R-:W-:Y:S02]  /*23e0*/  FADD.FTZ R34, R39, R34 ;  /* 0x0000002227227221 */ /* 0x000fe40000010000 */
[----:B------:R-:W-:-:S02]  /*23f0*/  FFMA.FTZ R33, R82, R31, R43 ;  /* 0x0000001f52217223 */ /* 0x000fc4000001002b */
[----:B------:R-:W-:-:S05]  /*2400*/  FADD.FTZ R35, R38, R31 ;  /* 0x0000001f26237221 */ /* 0x000fca0000010000 */
        /* <DEDUP_REMOVED lines=10> */
[----:B------:R-:W-:Y:S02]  /*24b0*/  FADD.FTZ R28, R28, R47 ;  /* 0x0000002f1c1c7221 */ /* 0x000fe40000010000 */
[----:B--2---:R-:W-:Y:S02]  /*24c0*/  FADD.FTZ R45, R31, R40 ;  /* 0x000000281f2d7221 */ /* 0x004fe40000010000 */
[----:B------:R-:W-:Y:S02]  /*24d0*/  FADD.FTZ R40, R28, R41 ;  /* 0x000000291c287221 */ /* 0x000fe40000010000 */
[----:B------:R-:W0:Y:S01]  /*24e0*/  LDS.128 R28, [0x50] ;  /* 0x00005000ff1c7984 */ /* 0x000e220000000c00 */
[----:B------:R-:W-:-:S02]  /*24f0*/  FADD.FTZ R45, R45, R42 ;  /* 0x0000002a2d2d7221 */ /* 0x000fc40000010000 */
[----:B------:R-:W-:Y:S02]  /*2500*/  FADD.FTZ R92, R40, R43 ;  /* 0x0000002b285c7221 */ /* 0x000fe40000010000 */
[----:B------:R-:W1:Y:S01]  /*2510*/  LDS.128 R40, [0x60] ;  /* 0x00006000ff287984 */ /* 0x000e620000000c00 */
[----:B---3--:R-:W-:Y:S02]  /*2520*/  FADD.FTZ R87, R45, R36 ;  /* 0x000000242d577221 */ /* 0x008fe40000010000 */
[----:B------:R-:W-:Y:S01]  /*2530*/  FADD.FTZ R92, R92, R37 ;  /* 0x000000255c5c7221 */ /* 0x000fe20000010000 */
[----:B------:R-:W2:Y:S01]  /*2540*/  LDS.128 R44, [0x70] ;  /* 0x00007000ff2c7984 */ /* 0x000ea20000000c00 */
[----:B------:R-:W-:Y:S02]  /*2550*/  FADD.FTZ R87, R87, R38 ;  /* 0x0000002657577221 */ /* 0x000fe40000010000 */
[----:B------:R-:W-:Y:S02]  /*2560*/  FADD.FTZ R92, R92, R39 ;  /* 0x000000275c5c7221 */ /* 0x000fe40000010000 */
[----:B------:R-:W-:Y:S01]  /*2570*/  LDS.128 R36, [0x90] ;  /* 0x00009000ff247984 */ /* 0x000fe20000000c00 */
        /* <DEDUP_REMOVED lines=12> */
[----:B------:R-:W2:Y:S01]  /*2640*/  LDS.64 R44, [0xb0] ;  /* 0x0000b000ff2c7984 */ /* 0x000ea20000000a00 */
[----:B------:R-:W-:Y:S02]  /*2650*/  FADD.FTZ R87, R87, R46 ;  /* 0x0000002e57577221 */ /* 0x000fe40000010000 */
[----:B------:R-:W-:-:S02]  /*2660*/  FADD.FTZ R92, R92, R47 ;  /* 0x0000002f5c5c7221 */ /* 0x000fc40000010000 */
[----:B0-----:R-:W-:Y:S02]  /*2670*/  FADD.FTZ R87, R87, R28 ;  /* 0x0000001c57577221 */ /* 0x001fe40000010000 */
[----:B------:R-:W-:Y:S02]  /*2680*/  FADD.FTZ R92, R92, R29 ;  /* 0x0000001d5c5c7221 */ /* 0x000fe40000010000 */
[----:B------:R-:W-:Y:S02]  /*2690*/  FADD.FTZ R87, R87, R30 ;  /* 0x0000001e57577221 */ /* 0x000fe40000010000 */
[----:B------:R-:W-:Y:S02]  /*26a0*/  FADD.FTZ R92, R92, R31 ;  /* 0x0000001f5c5c7221 */ /* 0x000fe40000010000 */
[----:B------:R-:W-:Y:S02]  /*26b0*/  FADD.FTZ R87, R87, R36 ;  /* 0x0000002457577221 */ /* 0x000fe40000010000 */
        /* <DEDUP_REMOVED lines=9> */
.L_x_1103:
[----:B------:R-:W-:Y:S05]  /*2750*/  BSYNC B0 ;  /* 0x0000000000007941 */ /* 0x000fea0003800000 */
.L_x_1102:
        /* <DEDUP_REMOVED lines=8> */
[----:B0-----:R-:W-:Y:S02]  /*27e0*/  FADD.FTZ R33, R34, R46 ;  /* 0x0000002e22217221 */ /* 0x001fe40000010000 */
[----:B------:R-:W-:Y:S02]  /*27f0*/  FADD.FTZ R92, R35, R47 ;  /* 0x0000002f235c7221 */ /* 0x000fe40000010000 */
[----:B------:R-:W0:Y:S01]  /*2800*/  LDS.128 R44, [R86+0x350] ;  /* 0x00035000562c7984 */ /* 0x000e220000000c00 */
[----:B--2---:R-:W-:Y:S02]  /*2810*/  FADD.FTZ R87, R31, R40 ;  /* 0x000000281f577221 */ /* 0x004fe40000010000 */
[----:B------:R-:W-:Y:S02]  /*2820*/  FADD.FTZ R31, R33, R42 ;  /* 0x0000002a211f7221 */ /* 0x000fe40000010000 */
[----:B------:R-:W1:Y:S01]  /*2830*/  LDS.128 R32, [R86+0x3f0] ;  /* 0x0003f00056207984 */ /* 0x000e620000000c00 */
[----:B------:R-:W-:-:S02]  /*2840*/  FADD.FTZ R30, R30, R41 ;  /* 0x000000291e1e7221 */ /* 0x000fc40000010000 */
[----:B------:R-:W-:Y:S02]  /*2850*/  FADD.FTZ R92, R92, R43 ;  /* 0x0000002b5c5c7221 */ /* 0x000fe40000010000 */
[----:B---3--:R-:W-:Y:S01]  /*2860*/  FADD.FTZ R87, R87, R36 ;  /* 0x0000002457577221 */ /* 0x008fe20000010000 */
[----:B------:R-:W2:Y:S01]  /*2870*/  LDS.128 R40, [R86+0x490] ;  /* 0x0004900056287984 */ /* 0x000ea20000000c00 */
[----:B------:R-:W-:Y:S02]  /*2880*/  FADD.FTZ R30, R30, R37 ;  /* 0x000000251e1e7221 */ /* 0x000fe40000010000 */
[----:B------:R-:W-:Y:S02]  /*2890*/  FADD.FTZ R31, R31, R38 ;  /* 0x000000261f1f7221 */ /* 0x000fe40000010000 */
[----:B------:R-:W-:Y:S02]  /*28a0*/  FADD.FTZ R92, R92, R39 ;  /* 0x000000275c5c7221 */ /* 0x000fe40000010000 */
[----:B------:R-:W-:Y:S01]  /*28b0*/  LDS.128 R36, [R86+0x670] ;  /* 0x0006700056247984 */ /* 0x000fe20000000c00 */
        /* <DEDUP_REMOVED lines=44> */
[----:B------:R-:W2:Y:S01]  /*2b80*/  LDS.128 R40, [R86+0xad0] ;  /* 0x000ad00056287984 */ /* 0x000ea20000000c00 */
[----:B0-----:R-:W-:-:S02]  /*2b90*/  FADD.FTZ R87, R87, R44 ;  /* 0x0000002c57577221 */ /* 0x001fc40000010000 */
[----:B------:R-:W-:Y:S02]  /*2ba0*/  FADD.FTZ R30, R30, R45 ;  /* 0x0000002d1e1e7221 */ /* 0x000fe40000010000 */
[----:B------:R-:W-:Y:S02]  /*2bb0*/  FADD.FTZ R31, R31, R46 ;  /* 0x0000002e1f1f7221 */ /* 0x000fe40000010000 */
[----:B------:R-:W-:Y:S02]  /*2bc0*/  FADD.FTZ R92, R92, R47 ;  /* 0x0000002f5c5c7221 */ /* 0x000fe40000010000 */
[----:B------:R-:W-:Y:S01]  /*2bd0*/  LDS.128 R44, [R86+0xc10] ;  /* 0x000c1000562c7984 */ /* 0x000fe20000000c00 */
[----:B-1----:R-:W-:Y:S02]  /*2be0*/  FADD.FTZ R87, R87, R32 ;  /* 0x0000002057577221 */ /* 0x002fe40000010000 */
[----:B------:R-:W-:Y:S02]  /*2bf0*/  FADD.FTZ R30, R30, R33 ;  /* 0x000000211e1e7221 */ /* 0x000fe40000010000 */
[----:B------:R-:W-:-:S02]  /*2c00*/  FADD.FTZ R31, R31, R34 ;  /* 0x000000221f1f7221 */ /* 0x000fc40000010000 */
[----:B------:R-:W-:Y:S02]  /*2c10*/  FADD.FTZ R92, R92, R35 ;  /* 0x000000235c5c7221 */ /* 0x000fe40000010000 */
[----:B------:R-:W0:Y:S01]  /*2c20*/  LDS.128 R32, [R86+0xb70] ;  /* 0x000b700056207984 */ /* 0x000e220000000c00 */
[----:B------:R-:W-:Y:S02]  /*2c30*/  FADD.FTZ R87, R87, R36 ;  /* 0x0000002457577221 */ /* 0x000fe40000010000 */
[----:B------:R-:W-:Y:S02]  /*2c40*/  FADD.FTZ R30, R30, R37 ;  /* 0x000000251e1e7221 */ /* 0x000fe40000010000 */
[----:B------:R-:W-:Y:S02]  /*2c50*/  FADD.FTZ R31, R31, R38 ;  /* 0x000000261f1f7221 */ /* 0x000fe40000010000 */
[----:B------:R-:W-:Y:S02]  /*2c60*/  FADD.FTZ R92, R92, R39 ;  /* 0x000000275c5c7221 */ /* 0x000fe40000010000 */
[----:B--2---:R-:W-:Y:S01]  /*2c70*/  FADD.FTZ R87, R87, R40 ;  /* 0x0000002857577221 */ /* 0x004fe20000010000 */
[----:B------:R-:W1:Y:S01]  /*2c80*/  LDS.128 R36, [R86+0xcb0] ;  /* 0x000cb00056247984 */ /* 0x000e620000000c00 */
[----:B------:R-:W-:-:S02]  /*2c90*/  FADD.FTZ R30, R30, R41 ;  /* 0x000000291e1e7221 */ /* 0x000fc40000010000 */
[----:B------:R-:W-:Y:S02]  /*2ca0*/  FADD.FTZ R31, R31, R42 ;  /* 0x0000002a1f1f7221 */ /* 0x000fe40000010000 */
[----:B------:R-:W-:Y:S02]  /*2cb0*/  FADD.FTZ R92, R92, R43 ;  /* 0x0000002b5c5c7221 */ /* 0x000fe40000010000 */
[----:B------:R-:W-:Y:S01]  /*2cc0*/  LDS.128 R40, [R86+0xdf0] ;  /* 0x000df00056287984 */ /* 0x000fe20000000c00 */
[----:B0-----:R-:W-:Y:S02]  /*2cd0*/  FADD.FTZ R87, R87, R32 ;  /* 0x0000002057577221 */ /* 0x001fe40000010000 */
[----:B------:R-:W-:Y:S02]  /*2ce0*/  FADD.FTZ R30, R30, R33 ;  /* 0x000000211e1e7221 */ /* 0x000fe40000010000 */
[----:B------:R-:W-:Y:S02]  /*2cf0*/  FADD.FTZ R31, R31, R34 ;  /* 0x000000221f1f7221 */ /* 0x000fe40000010000 */
[----:B------:R-:W-:-:S02]  /*2d00*/  FADD.FTZ R92, R92, R35 ;  /* 0x000000235c5c7221 */ /* 0x000fc40000010000 */
[----:B------:R-:W0:Y:S01]  /*2d10*/  LDS.128 R32, [R86+0xd50] ;  /* 0x000d500056207984 */ /* 0x000e220000000c00 */
[----:B------:R-:W-:Y:S02]  /*2d20*/  FADD.FTZ R87, R87, R44 ;  /* 0x0000002c57577221 */ /* 0x000fe40000010000 */
[----:B------:R-:W-:Y:S02]  /*2d30*/  FADD.FTZ R30, R30, R45 ;  /* 0x0000002d1e1e7221 */ /* 0x000fe40000010000 */
[----:B------:R-:W-:Y:S02]  /*2d40*/  FADD.FTZ R31, R31, R46 ;  /* 0x0000002e1f1f7221 */ /* 0x000fe40000010000 */
[----:B------:R-:W-:Y:S02]  /*2d50*/  FADD.FTZ R92, R92, R47 ;  /* 0x0000002f5c5c7221 */ /* 0x000fe40000010000 */
[----:B------:R-:W2:Y:S01]  /*2d60*/  LDS.128 R44, [R86+0xe90] ;  /* 0x000e9000562c7984 */ /* 0x000ea20000000c00 */
[----:B-1----:R-:W-:-:S02]  /*2d70*/  FADD.FTZ R87, R87, R36 ;  /* 0x0000002457577221 */ /* 0x002fc40000010000 */
[----:B------:R-:W-:Y:S02]  /*2d80*/  FADD.FTZ R30, R30, R37 ;  /* 0x000000251e1e7221 */ /* 0x000fe40000010000 */
[----:B------:R-:W-:Y:S02]  /*2d90*/  FADD.FTZ R31, R31, R38 ;  /* 0x000000261f1f7221 */ /* 0x000fe40000010000 */
[----:B------:R-:W-:Y:S02]  /*2da0*/  FADD.FTZ R92, R92, R39 ;  /* 0x000000275c5c7221 */ /* 0x000fe40000010000 */
[----:B------:R-:W1:Y:S01]  /*2db0*/  LDS.128 R36, [R86+0xf30] ;  /* 0x000f300056247984 */ /* 0x000e620000000c00 */
[----:B0-----:R-:W-:Y:S02]  /*2dc0*/  FADD.FTZ R87, R87, R32 ;  /* 0x0000002057577221 */ /* 0x001fe40000010000 */
        /* <DEDUP_REMOVED lines=8> */
[----:B------:R-:W3:Y:S01]  /*2e50*/  LDS.128 R40, [R86+0x1070] ;  /* 0x0010700056287984 */ /* 0x000ee20000000c00 */
[----:B--2---:R-:W-:-:S02]  /*2e60*/  FADD.FTZ R87, R87, R44 ;  /* 0x0000002c57577221 */ /* 0x004fc40000010000 */
[----:B------:R-:W-:Y:S02]  /*2e70*/  FADD.FTZ R30, R30, R45 ;  /* 0x0000002d1e1e7221 */ /* 0x000fe40000010000 */
[----:B------:R-:W-:Y:S02]  /*2e80*/  FADD.FTZ R31, R31, R46 ;  /* 0x0000002e1f1f7221 */ /* 0x000fe40000010000 */
[----:B------:R-:W-:Y:S02]  /*2e90*/  FADD.FTZ R92, R92, R47 ;  /* 0x0000002f5c5c7221 */ /* 0x000fe40000010000 */
[----:B-1----:R-:W-:Y:S02]  /*2ea0*/  FADD.FTZ R45, R87, R36 ;  /* 0x00000024572d7221 */ /* 0x002fe40000010000 */
[----:B------:R-:W-:Y:S02]  /*2eb0*/  FADD.FTZ R30, R30, R37 ;  /* 0x000000251e1e7221 */ /* 0x000fe40000010000 */
[----:B------:R-:W-:-:S02]  /*2ec0*/  FADD.FTZ R31, R31, R38 ;  /* 0x000000261f1f7221 */ /* 0x000fc40000010000 */
[----:B------:R-:W-:Y:S02]  /*2ed0*/  FADD.FTZ R92, R92, R39 ;  /* 0x000000275c5c7221 */ /* 0x000fe40000010000 */
[----:B------:R-:W1:Y:S01]  /*2ee0*/  LDS.128 R36, [R86+0x1110] ;  /* 0x0011100056247984 */ /* 0x000e620000000c00 */
[----:B0-----:R-:W-:Y:S02]  /*2ef0*/  FADD.FTZ R45, R45, R32 ;  /* 0x000000202d2d7221 */ /* 0x001fe40000010000 */
[----:B------:R-:W-:Y:S02]  /*2f00*/  FADD.FTZ R30, R30, R33 ;  /* 0x000000211e1e7221 */ /* 0x000fe40000010000 */
[----:B------:R-:W-:Y:S02]  /*2f10*/  FADD.FTZ R31, R31, R34 ;  /* 0x000000221f1f7221 */ /* 0x000fe40000010000 */
[----:B------:R-:W-:Y:S02]  /*2f20*/  FADD.FTZ R92, R92, R35 ;  /* 0x000000235c5c7221 */ /* 0x000fe40000010000 */
[----:B------:R-:W0:Y:S01]  /*2f30*/  LDS.128 R32, [R86+0x11b0] ;  /* 0x0011b00056207984 */ /* 0x000e220000000c00 */
[----:B---3--:R-:W-:-:S02]  /*2f40*/  FADD.FTZ R87, R45, R40 ;  /* 0x000000282d577221 */ /* 0x008fc40000010000 */
[----:B------:R-:W-:Y:S01]  /*2f50*/  FADD.FTZ R30, R30, R41 ;  /* 0x000000291e1e7221 */ /* 0x000fe20000010000 */
[----:B------:R-:W2:Y:S01]  /*2f60*/  LDS.128 R44, [R86+0x1250] ;  /* 0x00125000562c7984 */ /* 0x000ea20000000c00 */
[----:B------:R-:W-:Y:S02]  /*2f70*/  FADD.FTZ R31, R31, R42 ;  /* 0x0000002a1f1f7221 */ /* 0x000fe40000010000 */
[----:B------:R-:W-:Y:S02]  /*2f80*/  FADD.FTZ R92, R92, R43 ;  /* 0x0000002b5c5c7221 */ /* 0x000fe40000010000 */
[----:B------:R-:W3:Y:S01]  /*2f90*/  LDS.128 R40, [R86+0x12f0] ;  /* 0x0012f00056287984 */ /* 0x000ee20000000c00 */
        /* <DEDUP_REMOVED lines=9> */
[----:B--2---:R-:W-:Y:S01]  /*3030*/  FADD.FTZ R87, R87, R44 ;  /* 0x0000002c57577221 */ /* 0x004fe20000010000 */
[----:B------:R-:W0:Y:S01]  /*3040*/  LDS.128 R32, [R86+0x1430] ;  /* 0x0014300056207984 */ /* 0x000e220000000c00 */
        /* <DEDUP_REMOVED lines=9> */
[----:B-1----:R-:W-:Y:S02]  /*30e0*/  FADD.FTZ R87, R87, R36 ;  /* 0x0000002457577221 */ /* 0x002fe40000010000 */
[----:B------:R-:W-:Y:S02]  /*30f0*/  FADD.FTZ R30, R30, R37 ;  /* 0x000000251e1e7221 */ /* 0x000fe40000010000 */
[----:B------:R-:W-:Y:S02]  /*3100*/  FADD.FTZ R31, R31, R38 ;  /* 0x000000261f1f7221 */ /* 0x000fe40000010000 */
[----:B------:R-:W-:Y:S02]  /*3110*/  FADD.FTZ R92, R92, R39 ;  /* 0x000000275c5c7221 */ /* 0x000fe40000010000 */
[----:B------:R-:W1:Y:S01]  /*3120*/  LDS.128 R36, [R86+0x1610] ;  /* 0x0016100056247984 */ /* 0x000e620000000c00 */
        /* <DEDUP_REMOVED lines=9> */
[----:B------:R-:W-:Y:S01]  /*31c0*/  FADD.FTZ R87, R87, R44 ;  /* 0x0000002c57577221 */ /* 0x000fe20000010000 */
[----:B------:R-:W-:Y:S01]  /*31d0*/  LDS.128 R40, [R86+0x17f0] ;  /* 0x0017f00056287984 */ /* 0x000fe20000000c00 */
        /* <DEDUP_REMOVED lines=8> */
[----:B------:R-:W-:Y:S01]  /*3260*/  LDS.128 R36, [R86+0x19d0] ;  /* 0x0019d00056247984 */ /* 0x000fe20000000c00 */
        /* <DEDUP_REMOVED lines=9> */
[----:B------:R-:W1:Y:S01]  /*3300*/  LDS.128 R44, [R86+0x1930] ;  /* 0x00193000562c7984 */ /* 0x000e620000000c00 */
[----:B------:R-:W-:-:S02]  /*3310*/  FADD.FTZ R87, R87, R40 ;  /* 0x0000002857577221 */ /* 0x000fc40000010000 */
[----:B------:R-:W-:Y:S02]  /*3320*/  FADD.FTZ R30, R30, R41 ;  /* 0x000000291e1e7221 */ /* 0x000fe40000010000 */
[----:B------:R-:W-:Y:S02]  /*3330*/  FADD.FTZ R31, R31, R42 ;  /* 0x0000002a1f1f7221 */ /* 0x000fe40000010000 */
[----:B------:R-:W-:Y:S02]  /*3340*/  FADD.FTZ R92, R92, R43 ;  /* 0x0000002b5c5c7221 */ /* 0x000fe40000010000 */
[----:B------:R-:W2:Y:S01]  /*3350*/  LDS.128 R40, [R86+0x1a70] ;  /* 0x001a700056287984 */ /* 0x000ea20000000c00 */
        /* <DEDUP_REMOVED lines=10> */
[----:B------:R-:W-:-:S02]  /*3400*/  FADD.FTZ R87, R87, R36 ;  /* 0x0000002457577221 */ /* 0x000fc40000010000 */
[----:B------:R-:W-:Y:S02]  /*3410*/  FADD.FTZ R30, R30, R37 ;  /* 0x000000251e1e7221 */ /* 0x000fe40000010000 */
[----:B------:R-:W-:Y:S02]  /*3420*/  FADD.FTZ R31, R31, R38 ;  /* 0x000000261f1f7221 */ /* 0x000fe40000010000 */
[----:B------:R-:W-:Y:S02]  /*3430*/  FADD.FTZ R92, R92, R39 ;  /* 0x000000275c5c7221 */ /* 0x000fe40000010000 */
[----:B--2---:R-:W-:Y:S01]  /*3440*/  FADD.FTZ R87, R87, R40 ;  /* 0x0000002857577221 */ /* 0x004fe20000010000 */
[----:B------:R-:W1:Y:S01]  /*3450*/  LDS.128 R36, [R86+0x1c50] ;  /* 0x001c500056247984 */ /* 0x000e620000000c00 */
[----:B------:R-:W-:Y:S02]  /*3460*/  FADD.FTZ R30, R30, R41 ;  /* 0x000000291e1e7221 */ /* 0x000fe40000010000 */
[----:B------:R-:W-:-:S02]  /*3470*/  FADD.FTZ R31, R31, R42 ;  /* 0x0000002a1f1f7221 */ /* 0x000fc40000010000 */
[----:B------:R-:W-:Y:S02]  /*3480*/  FADD.FTZ R92, R92, R43 ;  /* 0x0000002b5c5c7221 */ /* 0x000fe40000010000 */
[----:B------:R-:W-:Y:S01]  /*3490*/  LDS.128 R40, [R86+0x1d90] ;  /* 0x001d900056287984 */ /* 0x000fe20000000c00 */
[----:B0-----:R-:W-:Y:S02]  /*34a0*/  FADD.FTZ R87, R87, R44 ;  /* 0x0000002c57577221 */ /* 0x001fe40000010000 */
        /* <DEDUP_REMOVED lines=8> */
[----:B-1----:R-:W-:Y:S01]  /*3530*/  FADD.FTZ R87, R87, R36 ;  /* 0x0000002457577221 */ /* 0x002fe20000010000 */
        /* <DEDUP_REMOVED lines=34> */
[----:B------:R-:W2:Y:S01]  /*3760*/  LDS.128 R40, [R86+0x2290] ;  /* 0x0022900056287984 */ /* 0x000ea20000000c00 */
[----:B0-----:R-:W-:Y:S02]  /*3770*/  FADD.FTZ R87, R87, R44 ;  /* 0x0000002c57577221 */ /* 0x001fe40000010000 */
[----:B------:R-:W-:Y:S02]  /*3780*/  FADD.FTZ R30, R30, R45 ;  /* 0x0000002d1e1e7221 */ /* 0x000fe40000010000 */
[----:B------:R-:W-:Y:S02]  /*3790*/  FADD.FTZ R31, R31, R46 ;  /* 0x0000002e1f1f7221 */ /* 0x000fe40000010000 */
[----:B------:R-:W-:Y:S02]  /*37a0*/  FADD.FTZ R92, R92, R47 ;  /* 0x0000002f5c5c7221 */ /* 0x000fe40000010000 */
[----:B------:R-:W-:-:S02]  /*37b0*/  FADD.FTZ R45, R87, R32 ;  /* 0x00000020572d7221 */ /* 0x000fc40000010000 */
[----:B------:R-:W-:Y:S02]  /*37c0*/  FADD.FTZ R30, R30, R33 ;  /* 0x000000211e1e7221 */ /* 0x000fe40000010000 */
[----:B------:R-:W-:Y:S02]  /*37d0*/  FADD.FTZ R31, R31, R34 ;  /* 0x000000221f1f7221 */ /* 0x000fe40000010000 */
[----:B------:R-:W-:Y:S02]  /*37e0*/  FADD.FTZ R92, R92, R35 ;  /* 0x000000235c5c7221 */ /* 0x000fe40000010000 */
[----:B------:R-:W0:Y:S01]  /*37f0*/  LDS.128 R32, [R86+0x2330] ;  /* 0x0023300056207984 */ /* 0x000e220000000c00 */
[----:B-1----:R-:W-:Y:S02]  /*3800*/  FADD.FTZ R87, R45, R36 ;  /* 0x000000242d577221 */ /* 0x002fe40000010000 */
[----:B------:R-:W-:Y:S01]  /*3810*/  FADD.FTZ R30, R30, R37 ;  /* 0x000000251e1e7221 */ /* 0x000fe20000010000 */
[----:B------:R-:W1:Y:S01]  /*3820*/  LDS.128 R44, [R86+0x23d0] ;  /* 0x0023d000562c7984 */ /* 0x000e620000000c00 */
[----:B------:R-:W-:-:S02]  /*3830*/  FADD.FTZ R31, R31, R38 ;  /* 0x000000261f1f7221 */ /* 0x000fc40000010000 */
[----:B------:R-:W-:Y:S02]  /*3840*/  FADD.FTZ R92, R92, R39 ;  /* 0x000000275c5c7221 */ /* 0x000fe40000010000 */
[----:B--2---:R-:W-:Y:S01]  /*3850*/  FADD.FTZ R87, R87, R40 ;  /* 0x0000002857577221 */ /* 0x004fe20000010000 */
        /* <DEDUP_REMOVED lines=14> */
[----:B--2---:R-:W-:Y:S02]  /*3940*/  FADD.FTZ R87, R87, R36 ;  /* 0x0000002457577221 */ /* 0x004fe40000010000 */
        /* <DEDUP_REMOVED lines=9> */
[----:B------:R-:W-:Y:S02]  /*39e0*/  FADD.FTZ R31, R87, R40 ;  /* 0x00000028571f7221 */ /* 0x000fe40000010000 */
[----:B------:R-:W-:Y:S02]  /*39f0*/  FADD.FTZ R30, R30, R41 ;  /* 0x000000291e1e7221 */ /* 0x000fe40000010000 */
[----:B------:R-:W-:-:S02]  /*3a00*/  FADD.FTZ R87, R45, R42 ;  /* 0x0000002a2d577221 */ /* 0x000fc40000010000 */
[----:B------:R-:W-:Y:S01]  /*3a10*/  FADD.FTZ R92, R92, R43 ;  /* 0x0000002b5c5c7221 */ /* 0x000fe20000010000 */
[----:B------:R-:W-:Y:S01]  /*3a20*/  LDS.128 R44, [R86+0x2830] ;  /* 0x00283000562c7984 */ /* 0x000fe20000000c00 */
[----:B-1----:R-:W-:Y:S02]  /*3a30*/  FADD.FTZ R31, R36, R31 ;  /* 0x0000001f241f7221 */ /* 0x002fe40000010000 */
[----:B------:R-:W-:Y:S01]  /*3a40*/  FADD.FTZ R30, R37, R30 ;  /* 0x0000001e251e7221 */ /* 0x000fe20000010000 */
[----:B------:R-:W1:Y:S01]  /*3a50*/  LDS.128 R40, [R86+0x2790] ;  /* 0x0027900056287984 */ /* 0x000e620000000c00 */
[----:B------:R-:W-:Y:S02]  /*3a60*/  FADD.FTZ R87, R38, R87 ;  /* 0x0000005726577221 */ /* 0x000fe40000010000 */
[----:B------:R-:W-:Y:S02]  /*3a70*/  FADD.FTZ R92, R39, R92 ;  /* 0x0000005c275c7221 */ /* 0x000fe40000010000 */
[----:B0-----:R-:W-:-:S02]  /*3a80*/  FADD.FTZ R31, R31, R32 ;  /* 0x000000201f1f7221 */ /* 0x001fc40000010000 */
[----:B------:R-:W-:Y:S02]  /*3a90*/  FADD.FTZ R30, R30, R33 ;  /* 0x000000211e1e7221 */ /* 0x000fe40000010000 */
[----:B------:R-:W-:Y:S02]  /*3aa0*/  FADD.FTZ R87, R87, R34 ;  /* 0x0000002257577221 */ /* 0x000fe40000010000 */
[----:B------:R-:W-:Y:S02]  /*3ab0*/  FADD.FTZ R92, R92, R35 ;  /* 0x000000235c5c7221 */ /* 0x000fe40000010000 */
[----:B-1----:R-:W-:Y:S02]  /*3ac0*/  FADD.FTZ R31, R31, R40 ;  /* 0x000000281f1f7221 */ /* 0x002fe40000010000 */
[----:B------:R-:W-:Y:S02]  /*3ad0*/  FADD.FTZ R30, R30, R41 ;  /* 0x000000291e1e7221 */ /* 0x000fe40000010000 */
[----:B------:R-:W-:-:S02]  /*3ae0*/  FADD.FTZ R87, R87, R42 ;  /* 0x0000002a57577221 */ /* 0x000fc40000010000 */
[----:B------:R-:W-:Y:S02]  /*3af0*/  FADD.FTZ R92, R92, R43 ;  /* 0x0000002b5c5c7221 */ /* 0x000fe40000010000 */
[----:B------:R-:W-:Y:S02]  /*3b00*/  FADD.FTZ R32, R31, R44 ;  /* 0x0000002c1f207221 */ /* 0x000fe40000010000 */
[----:B------:R-:W-:Y:S02]  /*3b10*/  FADD.FTZ R33, R30, R45 ;  /* 0x0000002d1e217221 */ /* 0x000fe40000010000 */
[----:B------:R-:W-:Y:S02]  /*3b20*/  FADD.FTZ R34, R87, R46 ;  /* 0x0000002e57227221 */ /* 0x000fe40000010000 */
[----:B------:R-:W-:Y:S02]  /*3b30*/  FADD.FTZ R35, R92, R47 ;  /* 0x0000002f5c237221 */ /* 0x000fe40000010000 */
.L_x_1105:
[----:B------:R-:W-:Y:S05]  /*3b40*/  BSYNC B0 ;  /* 0x0000000000007941 */ /* 0x000fea0003800000 */
.L_x_1104:
[----:B------:R-:W-:Y:S01]  /*3b50*/  MOV R44, c[0x0][0xc] ;  /* 0x00000300002c7a02 */ /* 0x000fe20000000f00 */
[----:B------:R-:W-:Y:S01]  /*3b60*/  BSSY B0, `(.L_x_1106) ;  /* 0x0000012000007945 */ /* 0x000fe20003800000 */
[----:B------:R-:W-:-:S02]  /*3b70*/  HFMA2.MMA R42, -RZ, RZ, 0, 2.384185791015625e-07 ;  /* 0x00000004ff2a7435 */ /* 0x000fc400000001ff */
[----:B------:R-:W-:Y:S01]  /*3b80*/  ISETP.GE.U32.AND P0, PT, R44, 0x2, PT ;  /* 0x000000022c00780c */ /* 0x000fe20003f06070 */
[----:B------:R-:W-:Y:S07]  /*3b90*/  @P3 BRA `(.L_x_1107) ;  /* 0x000000e000003947 */ /* 0x000fee0003800000 */
        /* <DEDUP_REMOVED lines=14> */
.L_x_1107:
[----:B------:R-:W-:Y:S05]  /*3c80*/  BSYNC B0 ;  /* 0x0000000000007941 */ /* 0x000fea0003800000 */
.L_x_1106:
[----:B------:R-:W-:Y:S05]  /*3c90*/  @!P0 BRA `(.L_x_1108) ;  /* 0x000011f000008947 */ /* 0x000fea0003800000 */
[----:B-1----:R-:W1:Y:S01]  /*3ca0*/  S2R R38, SR_CTAID.Y ;  /* 0x0000000000267919 */ /* 0x002e620000002600 */
[----:B------:R-:W-:-:S05]  /*3cb0*/  LOP3.LUT R30, R56, 0x1, RZ, 0xc0, !PT ;  /* 0x00000001381e7812 */ /* 0x000fca00078ec0ff */
[----:B------:R-:W-:-:S04]  /*3cc0*/  IMAD R31, R30, c[0x0][0x10], RZ ;  /* 0x000004001e1f7a24 */ /* 0x000fc800078e02ff */
[----:B------:R-:W-:-:S05]  /*3cd0*/  IMAD R30, R31, c[0x0][0xc], RZ ;  /* 0x000003001f1e7a24 */ /* 0x000fca00078e02ff */
[----:B------:R-:W-:Y:S02]  /*3ce0*/  SHF.L.U32 R43, R30, 0x1, RZ ;  /* 0x000000011e2b7819 */ /* 0x000fe400000006ff */
[----:B-1----:R-:W-:-:S05]  /*3cf0*/  IADD3 R31, R31, R38, RZ ;  /* 0x000000261f1f7210 */ /* 0x002fca0007ffe0ff */
[----:B------:R-:W-:-:S04]  /*3d00*/  IMAD.WIDE.U32 R30, R31, R42, c[0x0][0x1a8] ;  /* 0x00006a001f1e7625 */ /* 0x000fc800078e002a */
[----:B------:R-:W-:Y:S01]  /*3d10*/  IMAD.WIDE R42, R43, R42, c[0x0][0x1b0] ;  /* 0x00006c002b2a7625 */ /* 0x000fe200078e022a */
[----:B------:R-:W-:Y:S05]  /*3d20*/  @P2 BRA `(.L_x_1109) ;  /* 0x0000017000002947 */ /* 0x000fea0003800000 */
[----:B0-----:R-:W-:Y:S01]  /*3d30*/  IMAD R33, R55, c[0x0][0x10], R38 ;  /* 0x0000040037217a24 */ /* 0x001fe200078e0226 */
        /* <DEDUP_REMOVED lines=17> */
.L_x_1110:
[----:B------:R-:W2:Y:S01]  /*3e50*/  LDG.E.STRONG.GPU R32, [R30.64] ;  /* 0x000000061e207981 */ /* 0x000ea2000c1ef900 */
[----:B------:R-:W-:Y:S01]  /*3e60*/  YIELD ;  /* 0x0000000000007946 */ /* 0x000fe20003800000 */
[----:B--2---:R-:W-:Y:S01]  /*3e70*/  ISETP.NE.AND P0, PT, R32, R35, PT ;  /* 0x000000232000720c */ /* 0x004fe20003f05270 */
[----:B------:R-:W-:-:S12]  /*3e80*/  CCTL.IVALL ;  /* 0x00000000ff00798f */ /* 0x000fd80002000000 */
[----:B------:R-:W-:Y:S05]  /*3e90*/  @P0 BRA `(.L_x_1110) ;  /* 0xffffffb000000947 */ /* 0x000fea000383ffff */
.L_x_1109:
[----:B------:R-:W-:Y:S01]  /*3ea0*/  ISETP.NE.AND P0, PT, RZ, c[0x0][0xc], PT ;  /* 0x00000300ff007a0c */ /* 0x000fe20003f05270 */
[----:B------:R-:W-:Y:S01]  /*3eb0*/  WARPSYNC 0xffffffff ;  /* 0xffffffff00007948 */ /* 0x000fe20003800000 */
[----:B------:R-:W-:Y:S11]  /*3ec0*/  BAR.SYNC.DEFER_BLOCKING 0x0 ;  /* 0x0000000000007b1d */ /* 0x000ff60000010000 */
[----:B------:R-:W-:Y:S05]  /*3ed0*/  @!P0 BRA `(.L_x_1108) ;  /* 0x00000fb000008947 */ /* 0x000fea0003800000 */
[----:B0-----:R-:W-:Y:S01]  /*3ee0*/  IADD3 R30, R44, -0x1, RZ ;  /* 0xffffffff2c1e7810 */ /* 0x001fe20007ffe0ff */
[----:B------:R-:W-:-:S03]  /*3ef0*/  HFMA2.MMA R40, -RZ, RZ, 0, 0 ;  /* 0x00000000ff287435 */ /* 0x000fc600000001ff */
[----:B------:R-:W-:-:S13]  /*3f00*/  ISETP.GE.U32.AND P0, PT, R30, 0x3, PT ;  /* 0x000000031e00780c */ /* 0x000fda0003f06070 */
[----:B------:R-:W-:Y:S05]  /*3f10*/  @!P0 BRA `(.L_x_1111) ;  /* 0x00000da000008947 */ /* 0x000fea0003800000 */
[----:B------:R-:W-:Y:S02]  /*3f20*/  LOP3.LUT R39, R44, 0x3, RZ, 0xc0, !PT ;  /* 0x000000032c277812 */ /* 0x000fe400078ec0ff */
[----:B------:R-:W-:Y:S02]  /*3f30*/  MOV R40, RZ ;  /* 0x000000ff00287202 */ /* 0x000fe40000000f00 */
[----:B------:R-:W-:-:S04]  /*3f40*/  IADD3 R39, -R39, c[0x0][0xc], RZ ;  /* 0x0000030027277a10 */ /* 0x000fc80007ffe1ff */
[----:B------:R-:W-:-:S13]  /*3f50*/  ISETP.GT.AND P0, PT, R39, RZ, PT ;  /* 0x000000ff2700720c */ /* 0x000fda0003f04270 */
[----:B------:R-:W-:Y:S05]  /*3f60*/  @!P0 BRA `(.L_x_1112) ;  /* 0x00000b6000008947 */ /* 0x000fea0003800000 */
[----:B------:R-:W-:Y:S02]  /*3f70*/  ISETP.GT.AND P3, PT, R39, 0xc, PT ;  /* 0x0000000c2700780c */ /* 0x000fe40003f64270 */
[----:B------:R-:W-:-:S11]  /*3f80*/  PLOP3.LUT P0, PT, PT, PT, PT, 0x80, 0x0 ;  /* 0x000000000000781c */ /* 0x000fd60003f0f070 */
[----:B------:R-:W-:Y:S05]  /*3f90*/  @!P3 BRA `(.L_x_1113) ;  /* 0x000007400000b947 */ /* 0x000fea0003800000 */
[----:B------:R-:W-:Y:S02]  /*3fa0*/  PLOP3.LUT P0, PT, PT, PT, PT, 0x8, 0x0 ;  /* 0x000000000000781c */ /* 0x000fe40003f0e170 */
.L_x_1114:
        /* <DEDUP_REMOVED lines=115> */
.L_x_1113:
        /* <DEDUP_REMOVED lines=22> */
[----:B--2---:R-:W-:-:S03]  /*4840*/  @!P0 FADD.FTZ R28, R28, R30 ;  /* 0x0000001e1c1c8221 */ /* 0x004fc60000010000 */
        /* <DEDUP_REMOVED lines=38> */
.L_x_1115:
[----:B------:R-:W-:-:S13]  /*4ab0*/  ISETP.NE.OR P0, PT, R39, RZ, P0 ;  /* 0x000000ff2700720c */ /* 0x000fda0000705670 */
[----:B------:R-:W-:Y:S05]  /*4ac0*/  @!P0 BRA `(.L_x_1111) ;  /* 0x000001f000008947 */ /* 0x000fea0003800000 */
.L_x_1112:
        /* <DEDUP_REMOVED lines=21> */
[----:B--2---:R-:W-:Y:S02]  /*4c20*/  @!P4 FADD.FTZ R28, R28, R30 ;  /* 0x0000001e1c1cc221 */ /* 0x004fe40000010000 */
        /* <DEDUP_REMOVED lines=9> */
.L_x_1111:
        /* <DEDUP_REMOVED lines=12> */
.L_x_1117:
[----:B------:R-:W-:Y:S05]  /*4d80*/  BSYNC B0 ;  /* 0x0000000000007941 */ /* 0x000fea0003800000 */
.L_x_1116:
        /* <DEDUP_REMOVED lines=16> */
.L_x_1108:
[----:B------:R-:W-:Y:S04]  /*4e90*/  @!P2 STS.64 [0xc0], R28 ;  /* 0x0000c01cff00a388 */ /* 0x000fe80000000a00 */
[----:B------:R-:W-:Y:S01]  /*4ea0*/  BAR.SYNC.DEFER_BLOCKING 0x0 ;  /* 0x0000000000007b1d */ /* 0x000fe20000010000 */
[----:B------:R-:W-:Y:S02]  /*4eb0*/  ISETP.GE.U32.AND P0, PT, R63, c[0x0][0x1e0], PT ;  /* 0x000078003f007a0c */ /* 0x000fe40003f06070 */
[----:B------:R-:W-:Y:S02]  /*4ec0*/  ISETP.GE.U32.AND P3, PT, R62, c[0x0][0x1e0], PT ;  /* 0x000078003e007a0c */ /* 0x000fe40003f66070 */
[----:B------:R-:W-:Y:S02]  /*4ed0*/  ISETP.GE.AND.EX P2, PT, R52, c[0x0][0x1e4], PT, P0 ;  /* 0x0000790034007a0c */ /* 0x000fe40003f46300 */
[----:B------:R-:W-:-:S02]  /*4ee0*/  ISETP.GE.AND.EX P3, PT, R51, c[0x0][0x1e4], PT, P3 ;  /* 0x0000790033007a0c */ /* 0x000fc40003f66330 */
[----:B------:R-:W-:Y:S02]  /*4ef0*/  ISETP.GE.U32.AND P4, PT, R61, c[0x0][0x1e0], PT ;  /* 0x000078003d007a0c */ /* 0x000fe40003f86070 */
[----:B------:R-:W-:Y:S02]  /*4f00*/  ISETP.GE.U32.AND P0, PT, R60, c[0x0][0x1e0], PT ;  /* 0x000078003c007a0c */ /* 0x000fe40003f06070 */
[C---:B------:R-:W-:Y:S02]  /*4f10*/  ISETP.GT.U32.OR P2, PT, R66.reuse, 0x27f, P2 ;  /* 0x0000027f4200780c */ /* 0x040fe40001744470 */
[----:B------:R-:W-:Y:S01]  /*4f20*/  ISETP.GT.U32.OR P3, PT, R66, 0x27f, P3 ;  /* 0x0000027f4200780c */ /* 0x000fe20001f64470 */
[----:B01----:R-:W0:Y:S02]  /*4f30*/  LDS.64 R30, [0xc0] ;  /* 0x0000c000ff1e7984 */ /* 0x003e240000000a00 */
[----:B0-----:R-:W-:Y:S02]  /*4f40*/  FMUL.FTZ R32, R30, c[0x0][0x20c] ;  /* 0x000083001e207a20 */ /* 0x001fe40000410000 */
[----:B------:R-:W-:Y:S01]  /*4f50*/  FMUL.FTZ R33, R31, c[0x0][0x20c] ;  /* 0x000083001f217a20 */ /* 0x000fe20000410000 */
        /* <DEDUP_REMOVED lines=19> */
.L_x_1118:
        /* <DEDUP_REMOVED lines=13> */
[-C--:B------:R-:W-:Y:S01]  /*5160*/  FMUL.FTZ R12, R71, R68.reuse ;  /* 0x00000044470c7220 */ /* 0x080fe20000410000 */
[----:B------:R-:W-:Y:S01]  /*5170*/  LEA.HI.X R31, R28, c[0x0][0x164], R31, 0x2, P6 ;  /* 0x000059001c1f7a11 */ /* 0x000fe200030f141f */
[----:B------:R-:W-:-:S05]  /*5180*/  FMUL.FTZ R13, R13, R68 ;  /* 0x000000440d0d7220 */ /* 0x000fca0000410000 */
[----:B------:R0:W-:Y:S03]  /*5190*/  STG.E.64 [R30.64], R12 ;  /* 0x0000000c1e007986 */ /* 0x0001e6000c101b06 */
.L_x_1120:
[----:B------:R-:W-:Y:S05]  /*51a0*/  BSYNC B0 ;  /* 0x0000000000007941 */ /* 0x000fea0003800000 */
.L_x_1119:
        /* <DEDUP_REMOVED lines=19> */
.L_x_1121:
        /* <DEDUP_REMOVED lines=17> */
.L_x_1123:
[----:B------:R-:W-:Y:S05]  /*53f0*/  BSYNC B0 ;  /* 0x0000000000007941 */ /* 0x000fea0003800000 */
.L_x_1122:
        /* <DEDUP_REMOVED lines=19> */
.L_x_1124:
        /* <DEDUP_REMOVED lines=17> */
.L_x_1126:
[----:B------:R-:W-:Y:S05]  /*5640*/  BSYNC B0 ;  /* 0x0000000000007941 */ /* 0x000fea0003800000 */
.L_x_1125:
[----:B------:R-:W-:Y:S02]  /*5650*/  ISETP.GE.U32.AND P2, PT, R59, c[0x0][0x1e0], PT ;  /* 0x000078003b007a0c */ /* 0x000fe40003f46070 */
[----:B------:R-:W-:Y:S02]  /*5660*/  ISETP.GE.U32.AND P3, PT, R58, c[0x0][0x1e0], PT ;  /* 0x000078003a007a0c */ /* 0x000fe40003f66070 */
[----:B------:R-:W-:Y:S02]  /*5670*/  ISETP.GE.U32.AND P6, PT, R57, c[0x0][0x1e0], PT ;  /* 0x0000780039007a0c */ /* 0x000fe40003fc6070 */
[----:B------:R-:W-:Y:S02]  /*5680*/  ISETP.GE.AND.EX P4, PT, R50, c[0x0][0x1e4], PT, P4 ;  /* 0x0000790032007a0c */ /* 0x000fe40003f86340 */
[----:B------:R-:W-:Y:S02]  /*5690*/  ISETP.GE.AND.EX P0, PT, R49, c[0x0][0x1e4], PT, P0 ;  /* 0x0000790031007a0c */ /* 0x000fe40003f06300 */
[----:B------:R-:W-:-:S02]  /*56a0*/  ISETP.GE.AND.EX P2, PT, R48, c[0x0][0x1e4], PT, P2 ;  /* 0x0000790030007a0c */ /* 0x000fc40003f46320 */
[----:B------:R-:W-:Y:S02]  /*56b0*/  ISETP.GE.AND.EX P3, PT, R6, c[0x0][0x1e4], PT, P3 ;  /* 0x0000790006007a0c */ /* 0x000fe40003f66330 */
[----:B------:R-:W-:Y:S02]  /*56c0*/  ISETP.GE.AND.EX P6, PT, R7, c[0x0][0x1e4], PT, P6 ;  /* 0x0000790007007a0c */ /* 0x000fe40003fc6360 */
[C---:B------:R-:W-:Y:S02]  /*56d0*/  ISETP.GT.U32.OR P4, PT, R66.reuse, 0x27f, P4 ;  /* 0x0000027f4200780c */ /* 0x040fe40002784470 */
[C---:B------:R-:W-:Y:S02]  /*56e0*/  ISETP.GT.U32.OR P0, PT, R66.reuse, 0x27f, P0 ;  /* 0x0000027f4200780c */ /* 0x040fe40000704470 */
[C---:B------:R-:W-:Y:S02]  /*56f0*/  ISETP.GT.U32.OR P2, PT, R66.reuse, 0x27f, P2 ;  /* 0x0000027f4200780c */ /* 0x040fe40001744470 */
[----:B------:R-:W-:-:S02]  /*5700*/  ISETP.GT.U32.OR P3, PT, R66, 0x27f, P3 ;  /* 0x0000027f4200780c */ /* 0x000fc40001f64470 */
[----:B------:R-:W-:Y:S01]  /*5710*/  ISETP.GT.U32.OR P6, PT, R66, 0x27f, P6 ;  /* 0x0000027f4200780c */ /* 0x000fe200037c4470 */
[----:B------:R-:W-:Y:S06]  /*5720*/  @!P5 BRA `(.L_x_1127) ;  /* 0x000001200000d947 */ /* 0x000fec0003800000 */
        /* <DEDUP_REMOVED lines=18> */
.L_x_1127:
        /* <DEDUP_REMOVED lines=17> */
.L_x_1129:
[----:B------:R-:W-:Y:S05]  /*5960*/  BSYNC B0 ;  /* 0x0000000000007941 */ /* 0x000fea0003800000 */
.L_x_1128:
        /* <DEDUP_REMOVED lines=19> */
.L_x_1130:
        /* <DEDUP_REMOVED lines=17> */
.L_x_1132:
[----:B------:R-:W-:Y:S05]  /*5bb0*/  BSYNC B0 ;  /* 0x0000000000007941 */ /* 0x000fea0003800000 */
.L_x_1131:
        /* <DEDUP_REMOVED lines=19> */
.L_x_1133:
        /* <DEDUP_REMOVED lines=17> */
.L_x_1135:
[----:B------:R-:W-:Y:S05]  /*5e00*/  BSYNC B0 ;  /* 0x0000000000007941 */ /* 0x000fea0003800000 */
.L_x_1134:
        /* <DEDUP_REMOVED lines=19> */
.L_x_1136:
[----:B------:R-:W-:Y:S01]  /*5f40*/  BSSY B0, `(.L_x_1137) ;  /* 0x0000011000007945 */ /* 0x000fe20003800000 */
[----:B------:R-:W-:Y:S05]  /*5f50*/  @P3 BRA `(.L_x_1138) ;  /* 0x000000f000003947 */ /* 0x000fea0003800000 */
[----:B0-----:R-:W-:Y:S01]  /*5f60*/  IMAD R11, R6, c[0x0][0x1d8], RZ ;  /* 0x00007600060b7a24 */ /* 0x001fe200078e02ff */
[----:B------:R-:W-:Y:S01]  /*5f70*/  MOV R8, R88 ;  /* 0x0000005800087202 */ /* 0x000fe20000000f00 */
[-C--:B------:R-:W-:Y:S01]  /*5f80*/  FFMA.FTZ R83, R83, R32.reuse, R33 ;  /* 0x0000002053537223 */ /* 0x080fe20000010021 */
[----:B------:R-:W-:Y:S01]  /*5f90*/  MOV R9, R91 ;  /* 0x0000005b00097202 */ /* 0x000fe20000000f00 */
[----:B------:R-:W-:Y:S02]  /*5fa0*/  IMAD R13, R58, c[0x0][0x1dc], R11 ;  /* 0x000077003a0d7a24 */ /* 0x000fe400078e020b */
[----:B------:R-:W-:Y:S02]  /*5fb0*/  FFMA.FTZ R84, R84, R32, R33 ;  /* 0x0000002054547223 */ /* 0x000fe40000010021 */
[----:B------:R-:W-:-:S04]  /*5fc0*/  IMAD.WIDE.U32 R10, R58, c[0x0][0x1d8], R8 ;  /* 0x000076003a0a7a25 */ /* 0x000fc800078e0008 */
[----:B------:R-:W-:Y:S01]  /*5fd0*/  FFMA.FTZ R83, R24, R20, -R83 ;  /* 0x0000001418537223 */ /* 0x000fe20000010853 */
[----:B------:R-:W-:Y:S01]  /*5fe0*/  IADD3 R9, R11, R13, RZ ;  /* 0x0000000d0b097210 */ /* 0x000fe20007ffe0ff */
[----:B------:R-:W-:Y:S01]  /*5ff0*/  FFMA.FTZ R13, R25, R21, -R84 ;  /* 0x00000015190d7223 */ /* 0x000fe20000010854 */
[C---:B------:R-:W-:Y:S01]  /*6000*/  LEA R8, P0, R10.reuse, c[0x0][0x160], 0x2 ;  /* 0x000058000a087a11 */ /* 0x040fe200078010ff */
[-C--:B------:R-:W-:Y:S02]  /*6010*/  FMUL.FTZ R12, R83, R68.reuse ;  /* 0x00000044530c7220 */ /* 0x080fe40000410000 */
[----:B------:R-:W-:Y:S01]  /*6020*/  FMUL.FTZ R13, R13, R68 ;  /* 0x000000440d0d7220 */ /* 0x000fe20000410000 */
[----:B------:R-:W-:-:S05]  /*6030*/  LEA.HI.X R9, R10, c[0x0][0x164], R9, 0x2, P0 ;  /* 0x000059000a097a11 */ /* 0x000fca00000f1409 */
[----:B------:R0:W-:Y:S04]  /*6040*/  STG.E.64 [R8.64], R12 ;  /* 0x0000000c08007986 */ /* 0x0001e8000c101b06 */
.L_x_1138:
[----:B------:R-:W-:Y:S05]  /*6050*/  BSYNC B0 ;  /* 0x0000000000007941 */ /* 0x000fea0003800000 */
.L_x_1137:
[----:B------:R-:W-:Y:S05]  /*6060*/  @!P5 BRA `(.L_x_1139) ;  /* 0x000001200000d947 */ /* 0x000fea0003800000 */
[----:B------:R-:W-:Y:S02]  /*6070*/  FFMA.FTZ R26, R81, R24, R26 ;  /* 0x00000018511a7223 */ /* 0x000fe4000001001a */
[----:B------:R-:W-:Y:S02]  /*6080*/  FFMA.FTZ R27, R82, R25, R27 ;  /* 0x00000019521b7223 */ /* 0x000fe4000001001b */
        /* <DEDUP_REMOVED lines=16> */
.L_x_1139:
[----:B------:R-:W-:Y:S01]  /*6190*/  BSSY B0, `(.L_x_1140) ;  /* 0x0000010000007945 */ /* 0x000fe20003800000 */
[----:B------:R-:W-:Y:S05]  /*61a0*/  @P6 BRA `(.L_x_1141) ;  /* 0x000000e000006947 */ /* 0x000fea0003800000 */
[----:B------:R-:W-:Y:S01]  /*61b0*/  MOV R89, R91 ;  /* 0x0000005b00597202 */ /* 0x000fe20000000f00 */
[----:B------:R-:W-:Y:S02]  /*61c0*/  IMAD R6, R7, c[0x0][0x1d8], RZ ;  /* 0x0000760007067a24 */ /* 0x000fe400078e02ff */
[----:B------:R-:W-:Y:S02]  /*61d0*/  FFMA.FTZ R81, R81, R32, R33 ;  /* 0x0000002051517223 */ /* 0x000fe40000010021 */
[----:B------:R-:W-:-:S04]  /*61e0*/  IMAD.WIDE.U32 R88, R57, c[0x0][0x1d8], R88 ;  /* 0x0000760039587a25 */ /* 0x000fc800078e0058 */
[----:B------:R-:W-:Y:S01]  /*61f0*/  IMAD R7, R57, c[0x0][0x1dc], R6 ;  /* 0x0000770039077a24 */ /* 0x000fe200078e0206 */
[----:B------:R-:W-:Y:S01]  /*6200*/  LEA R6, P0, R88, c[0x0][0x160], 0x2 ;  /* 0x0000580058067a11 */ /* 0x000fe200078010ff */
[----:B------:R-:W-:Y:S02]  /*6210*/  FFMA.FTZ R32, R82, R32, R33 ;  /* 0x0000002052207223 */ /* 0x000fe40000010021 */
[----:B------:R-:W-:Y:S01]  /*6220*/  FFMA.FTZ R81, R24, R22, -R81 ;  /* 0x0000001618517223 */ /* 0x000fe20000010851 */
[----:B------:R-:W-:Y:S01]  /*6230*/  IADD3 R7, R89, R7, RZ ;  /* 0x0000000759077210 */ /* 0x000fe20007ffe0ff */
[----:B------:R-:W-:Y:S02]  /*6240*/  FFMA.FTZ R23, R25, R23, -R32 ;  /* 0x0000001719177223 */ /* 0x000fe40000010820 */
[-C--:B------:R-:W-:Y:S01]  /*6250*/  FMUL.FTZ R22, R81, R68.reuse ;  /* 0x0000004451167220 */ /* 0x080fe20000410000 */
[----:B------:R-:W-:Y:S01]  /*6260*/  LEA.HI.X R7, R88, c[0x0][0x164], R7, 0x2, P0 ;  /* 0x0000590058077a11 */ /* 0x000fe200000f1407 */
[----:B------:R-:W-:-:S05]  /*6270*/  FMUL.FTZ R23, R23, R68 ;  /* 0x0000004417177220 */ /* 0x000fca0000410000 */
[----:B------:R1:W-:Y:S02]  /*6280*/  STG.E.64 [R6.64], R22 ;  /* 0x0000001606007986 */ /* 0x0003e4000c101b06 */
.L_x_1141:
[----:B------:R-:W-:Y:S05]  /*6290*/  BSYNC B0 ;  /* 0x0000000000007941 */ /* 0x000fea0003800000 */
.L_x_1140:
[----:B------:R-:W-:Y:S02]  /*62a0*/  IADD3 R65, R65, c[0x0][0x10], RZ ;  /* 0x0000040041417a10 */ /* 0x000fe40007ffe0ff */
[----:B------:R-:W-:Y:S02]  /*62b0*/  IADD3 R56, R56, 0x1, RZ ;  /* 0x0000000138387810 */ /* 0x000fe40007ffe0ff */
[----:B------:R-:W-:-:S13]  /*62c0*/  ISETP.GE.AND P0, PT, R65, UR4, PT ;  /* 0x0000000441007c0c */ /* 0x000fda000bf06270 */
[----:B------:R-:W-:Y:S01]  /*62d0*/  @P0 CALL.REL.NOINC `(.L_x_1091) ;  /* 0x0000001000000944 */ /* 0x000fe20003c00000 */
[----:B------:R-:W-:Y:S05]  /*62e0*/  BRA `(.L_x_1142) ;  /* 0xffffa00000007947 */ /* 0x000fea000383ffff */
.L_x_1091:
        /* <DEDUP_REMOVED lines=18> */
.L_x_1144:
[----:B------:R-:W-:Y:S05]  /*6410*/  BSYNC B0 ;  /* 0x0000000000007941 */ /* 0x000fea0003800000 */
.L_x_1143:
        /* <DEDUP_REMOVED lines=11> */
.L_x_1146:
[----:B------:R-:W2:Y:S01]  /*64d0*/  LDG.E.STRONG.GPU R5, [R2.64] ;  /* 0x0000000602057981 */ /* 0x000ea2000c1ef900 */
[----:B------:R-:W-:Y:S01]  /*64e0*/  YIELD ;  /* 0x0000000000007946 */ /* 0x000fe20003800000 */
[----:B--2---:R-:W-:Y:S01]  /*64f0*/  ISETP.NE.AND P0, PT, R5, R0, PT ;  /* 0x000000000500720c */ /* 0x004fe20003f05270 */
[----:B------:R-:W-:-:S12]  /*6500*/  CCTL.IVALL ;  /* 0x00000000ff00798f */ /* 0x000fd80002000000 */
[----:B------:R-:W-:Y:S05]  /*6510*/  @P0 BRA `(.L_x_1146) ;  /* 0xffffffb000000947 */ /* 0x000fea000383ffff */
.L_x_1145:
        /* <DEDUP_REMOVED lines=17> */
[----:B0-----:R-:W-:Y:S02]  /*6630*/  SHF.L.U64.HI R29, R27, 0x2, R18 ;  /* 0x000000021b1d7819 */ /* 0x001fe40000010212 */
[----:B------:R-:W-:Y:S02]  /*6640*/  SHF.L.U64.HI R19, R20, 0x2, R19 ;  /* 0x0000000214137819 */ /* 0x000fe40000010213 */
[----:B------:R-:W-:-:S04]  /*6650*/  IADD3 R2, R2, UR5, RZ ;  /* 0x0000000502027c10 */ /* 0x000fc8000fffe0ff */
[----:B------:R-:W-:-:S04]  /*6660*/  LEA.HI R23, P0, R2, UR4, RZ, 0x1 ;  /* 0x0000000402177c11 */ /* 0x000fc8000f8108ff */
[----:B------:R-:W-:-:S04]  /*6670*/  IADD3.X R2, RZ, R2, RZ, P0, !PT ;  /* 0x00000002ff027210 */ /* 0x000fc800007fe4ff */
[--C-:B------:R-:W-:Y:S02]  /*6680*/  SHF.R.S64 R23, R23, 0x1, R2.reuse ;  /* 0x0000000117177819 */ /* 0x100fe40000001002 */
[----:B------:R-:W-:-:S04]  /*6690*/  SHF.R.S32.HI R0, RZ, 0x1, R2 ;  /* 0x00000001ff007819 */ /* 0x000fc80000011402 */
[----:B------:R-:W-:Y:S02]  /*66a0*/  SHF.L.U64.HI R21, R23, 0x2, R0 ;  /* 0x0000000217157819 */ /* 0x000fe40000010200 */
.L_x_1147:
        /* <DEDUP_REMOVED lines=23> */
.L_x_1148:
        /* <DEDUP_REMOVED lines=14> */
.L_x_2342:


//--------------------- .text._Z35group_norm_nhwc_bwd_one_pass_kernelI11Fp32IOBf16WLi64ELi20ELi640EEv26Group_norm_nhwc_bwd_params --------------------------
	.section	.text._Z35group_norm_nhwc_bwd_one_pass_kernelI11Fp32IOBf16WLi64ELi20ELi640EEv26Group_norm_nhwc_bwd_params,"ax",@progbits
	.sectioninfo	@"SHI_REGISTERS=48"
	.align	128
        .global         _Z35group_norm_nhwc_bwd_one_pass_kernelI11Fp32IOBf16WLi64ELi20ELi640EEv26Group_norm_nhwc_bwd_params
        .type           _Z35group_norm_nhwc_bwd_one_pass_kernelI11Fp32IOBf16WLi64ELi20ELi640EEv26Group_norm_nhwc_bwd_params,@function
        .size           _Z35group_norm_nhwc_bwd_one_pass_kernelI11Fp32IOBf16WLi64ELi20ELi640EEv26Group_norm_nhwc_bwd_params,(.L_x_2343 - _Z35group_norm_nhwc_bwd_one_pass_kernelI11Fp32IOBf16WLi64ELi20ELi640EEv26Group_norm_nhwc_bwd_params)
        .other          _Z35group_norm_nhwc_bwd_one_pass_kernelI11Fp32IOBf16WLi64ELi20ELi640EEv26Group_norm_nhwc_bwd_params,@"STO_CUDA_ENTRY STV_DEFAULT"
_Z35group_norm_nhwc_bwd_one_pass_kernelI11Fp32IOBf16WLi64ELi20ELi640EEv26Group_norm_nhwc_bwd_params:
.text._Z35group_norm_nhwc_bwd_one_pass_kernelI11Fp32IOBf16WLi64ELi20ELi640EEv26Group_norm_nhwc_bwd_params:
        /* <DEDUP_REMOVED lines=41> */
.L_x_1172:
[----:B------:R-:W-:Y:S01]  /*0290*/  IABS R7, c[0x0][0x1f0] ;  /* 0x00007c0000077a13 */ /* 0x000fe20000000000 */
[----:B------:R-:W-:Y:S02]  /*02a0*/  UMOV UR12, 0x8 ;  /* 0x00000008000c7882 */ /* 0x000fe40000000000 */
[----:B------:R-:W-:Y:S01]  /*02b0*/  ULDC.64 UR4, c[0x0][0x198] ;  /* 0x0000660000047ab9 */ /* 0x000fe20000000a00 */
[----:B0-----:R-:W0:Y:S01]  /*02c0*/  I2F.RP R4, R7 ;  /* 0x0000000700047306 */ /* 0x001e220000209400 */
[----:B------:R-:W-:-:S06]  /*02d0*/  UIMAD.WIDE UR4, UR7, UR12, UR4 ;  /* 0x0000000c070472a5 */ /* 0x000fcc000f8e0204 */
[----:B------:R-:W-:Y:S01]  /*02e0*/  MOV R8, UR4 ;  /* 0x0000000400087c02 */ /* 0x000fe20008000f00 */
        /* <DEDUP_REMOVED lines=45> */
[----:B------:R-:W-:Y:S02]  /*05c0*/  @P1 SHF.L.U32 R14, R6, 0x2, RZ ;  /* 0x00000002060e1819 */ /* 0x000fe400000006ff */
[----:B------:R-:W-:Y:S02]  /*05d0*/  @P1 IADD3 R7, R7, R11, RZ ;  /* 0x0000000b07071210 */ /* 0x000fe40007ffe0ff */
[----:B------:R-:W-:Y:S02]  /*05e0*/  @P1 IADD3 R12, P0, R14, c[0x0][0x180], RZ ;  /* 0x000060000e0c1a10 */ /* 0x000fe40007f1e0ff */
[----:B------:R-:W-:Y:S02]  /*05f0*/  @P1 SHF.L.U64.HI R6, R6, 0x2, R7 ;  /* 0x0000000206061819 */ /* 0x000fe40000010207 */
[----:B------:R-:W-:Y:S01]  /*0600*/  @P1 IADD3 R14, P2, R14, c[0x0][0x178], RZ ;  /* 0x00005e000e0e1a10 */ /* 0x000fe20007f5e0ff */
[----:B------:R-:W-:Y:S01]  /*0610*/  CS2R R10, SRZ ;  /* 0x00000000000a7805 */ /* 0x000fe2000001ff00 */
[----:B------:R-:W-:-:S02]  /*0620*/  @P1 IADD3.X R13, R6, c[0x0][0x184], RZ, P0, !PT ;  /* 0x00006100060d1a10 */ /* 0x000fc400007fe4ff */
[----:B------:R-:W-:Y:S02]  /*0630*/  @P1 IADD3.X R15, R6, c[0x0][0x17c], RZ, P2, !PT ;  /* 0x00005f00060f1a10 */ /* 0x000fe400017fe4ff */
[----:B------:R-:W-:Y:S01]  /*0640*/  CS2R R6, SRZ ;  /* 0x0000000000067805 */ /* 0x000fe2000001ff00 */
[----:B------:R0:W5:Y:S05]  /*0650*/  @P1 LDG.E.64 R10, [R12.64] ;  /* 0x0000000e0c0a1981 */ /* 0x00016a000c1e1b00 */
[----:B------:R0:W5:Y:S01]  /*0660*/  @P1 LDG.E.64 R6, [R14.64] ;  /* 0x0000000e0e061981 */ /* 0x000162000c1e1b00 */
        /* <DEDUP_REMOVED lines=10> */
[----:B------:R-:W1:Y:S02]  /*0710*/  @P0 MUFU.RSQ R4, R4 ;  /* 0x0000000400040308 */ /* 0x000e640000001400 */
[----:B-1----:R-:W1:Y:S01]  /*0720*/  @P0 R2UR UR4, R4 ;  /* 0x00000000040403c2 */ /* 0x002e6200000e0000 */
[----:B------:R-:W-:Y:S01]  /*0730*/  ISETP.GT.U32.AND P0, PT, R39, 0x27f, PT ;  /* 0x0000027f2700780c */ /* 0x000fe20003f04070 */
[----:B-1----:R-:W-:-:S12]  /*0740*/  @UP0 UMOV UR12, UR4 ;  /* 0x00000004000c0c82 */ /* 0x002fd80008000000 */
[----:B------:R-:W-:Y:S05]  /*0750*/  @P0 BRA `(.L_x_1151) ;  /* 0x0000010000000947 */ /* 0x000fea0003800000 */
[----:B0-----:R-:W-:Y:S01]  /*0760*/  ISETP.NE.AND P0, PT, RZ, UR13, PT ;  /* 0x0000000dff007c0c */ /* 0x001fe2000bf05270 */
[----:B------:R-:W-:Y:S01]  /*0770*/  HFMA2.MMA R12, -RZ, RZ, 0, 1.1920928955078125e-07 ;  /* 0x00000002ff0c7435 */ /* 0x000fe200000001ff */
[----:B------:R-:W-:-:S04]  /*0780*/  IADD3 R3, R38, R3, RZ ;  /* 0x0000000326037210 */ /* 0x000fc80007ffe0ff */
[----:B------:R-:W-:-:S05]  /*0790*/  SHF.R.S32.HI R4, RZ, 0x1f, R3 ;  /* 0x0000001fff047819 */ /* 0x000fca0000011403 */
[C---:B------:R-:W-:Y:S02]  /*07a0*/  IMAD.WIDE R12, R3.reuse, R12, c[0x0][0x188] ;  /* 0x00006200030c7625 */ /* 0x040fe400078e020c */
[----:B------:R-:W-:-:S03]  /*07b0*/  @P0 LEA R14, P2, R3, c[0x0][0x190], 0x1 ;  /* 0x00006400030e0a11 */ /* 0x000fc600078408ff */
[----:B------:R-:W2:Y:S01]  /*07c0*/  LDG.E.U16 R32, [R12.64] ;  /* 0x0000000e0c207981 */ /* 0x000ea2000c1e1500 */
[----:B------:R-:W-:-:S03]  /*07d0*/  @P0 LEA.HI.X R15, R3, c[0x0][0x194], R4, 0x1, P2 ;  /* 0x00006500030f0a11 */ /* 0x000fc600010f0c04 */
[----:B------:R-:W3:Y:S04]  /*07e0*/  LDG.E.U16 R33, [R12.64+0x2] ;  /* 0x0000020e0c217981 */ /* 0x000ee8000c1e1500 */
[----:B------:R-:W4:Y:S04]  /*07f0*/  @P0 LDG.E.U16 R4, [R14.64] ;  /* 0x0000000e0e040981 */ /* 0x000f28000c1e1500 */
[----:B------:R-:W4:Y:S01]  /*0800*/  @P0 LDG.E.U16 R3, [R14.64+0x2] ;  /* 0x0000020e0e030981 */ /* 0x000f22000c1e1500 */
[----:B------:R-:W-:Y:S02]  /*0810*/  MOV R34, RZ ;  /* 0x000000ff00227202 */ /* 0x000fe40000000f00 */
[----:B--2---:R-:W-:-:S02]  /*0820*/  PRMT R32, RZ, 0x5410, R32 ;  /* 0x00005410ff207816 */ /* 0x004fc40000000020 */
[----:B---3--:R-:W-:Y:S02]  /*0830*/  PRMT R33, RZ, 0x5410, R33 ;  /* 0x00005410ff217816 */ /* 0x008fe40000000021 */
[----:B----4-:R-:W-:Y:S02]  /*0840*/  @P0 PRMT R35, RZ, 0x5410, R4 ;  /* 0x00005410ff230816 */ /* 0x010fe40000000004 */
[----:B------:R-:W-:Y:S02]  /*0850*/  @P0 PRMT R34, RZ, 0x5410, R3 ;  /* 0x00005410ff220816 */ /* 0x000fe40000000003 */
.L_x_1151:
[----:B0-----:R-:W-:Y:S05]  /*0860*/  BSYNC B0 ;  /* 0x0000000000007941 */ /* 0x001fea0003800000 */
.L_x_1150:
        /* <DEDUP_REMOVED lines=19> */
[----:B-1----:R-:W-:Y:S02]  /*09a0*/  FADD.FTZ R15, -R11, 1 ;  /* 0x3f8000000b0f7421 */ /* 0x002fe40000010100 */
[----:B------:R-:W-:Y:S02]  /*09b0*/  FMUL.FTZ R11, R6, R11 ;  /* 0x0000000b060b7220 */ /* 0x000fe40000410000 */
[----:B------:R-:W-:Y:S02]  /*09c0*/  FFMA.FTZ R8, R8, R15, 1 ;  /* 0x3f80000008087423 */ /* 0x000fe4000001000f */
[----:B------:R-:W-:-:S02]  /*09d0*/  FFMA.FTZ R15, R9, R16, 1 ;  /* 0x3f800000090f7423 */ /* 0x000fc40000010010 */
[----:B------:R-:W-:Y:S02]  /*09e0*/  FMUL.FTZ R9, R11, R8 ;  /* 0x000000080b097220 */ /* 0x000fe40000410000 */
[----:B------:R-:W-:Y:S02]  /*09f0*/  FMUL.FTZ R11, R10, R15 ;  /* 0x0000000f0a0b7220 */ /* 0x000fe40000410000 */
.L_x_1152:
[----:B------:R-:W-:Y:S01]  /*0a00*/  FMUL.FTZ R8, R9, R32 ;  /* 0x0000002009087220 */ /* 0x000fe20000410000 */
[C---:B------:R-:W-:Y:S01]  /*0a10*/  ISETP.GT.AND P0, PT, R30.reuse, 0x1e, PT ;  /* 0x0000001e1e00780c */ /* 0x040fe20003f04270 */
[----:B------:R-:W-:Y:S01]  /*0a20*/  FMUL.FTZ R10, R11, R33 ;  /* 0x000000210b0a7220 */ /* 0x000fe20000410000 */
[C---:B------:R-:W-:Y:S01]  /*0a30*/  ISETP.GT.AND P2, PT, R30.reuse, 0xf, PT ;  /* 0x0000000f1e00780c */ /* 0x040fe20003f44270 */
[----:B------:R-:W-:Y:S01]  /*0a40*/  FFMA.FTZ R13, R3, R8, RZ ;  /* 0x00000008030d7223 */ /* 0x000fe200000100ff */
[----:B------:R-:W-:Y:S01]  /*0a50*/  ISETP.NE.AND P3, PT, R30, RZ, PT ;  /* 0x000000ff1e00720c */ /* 0x000fe20003f65270 */
[----:B------:R-:W-:Y:S01]  /*0a60*/  FADD.FTZ R15, RZ, R8 ;  /* 0x00000008ff0f7221 */ /* 0x000fe20000010000 */
[----:B------:R-:W-:Y:S01]  /*0a70*/  BSSY B0, `(.L_x_1153) ;  /* 0x0000056000007945 */ /* 0x000fe20003800000 */
[----:B------:R-:W-:Y:S01]  /*0a80*/  FFMA.FTZ R28, R4, R10, R13 ;  /* 0x0000000a041c7223 */ /* 0x000fe2000001000d */
[----:B------:R-:W-:Y:S01]  /*0a90*/  ISETP.GT.U32.AND P4, PT, R39, 0x9, PT ;  /* 0x000000092700780c */ /* 0x000fe20003f84070 */
[----:B------:R-:W-:Y:S01]  /*0aa0*/  FADD.FTZ R29, R10, R15 ;  /* 0x0000000f0a1d7221 */ /* 0x000fe20000010000 */
[----:B------:R-:W-:-:S02]  /*0ab0*/  HFMA2.MMA R10, -RZ, RZ, 0, 1.1920928955078125e-07 ;  /* 0x00000002ff0a7435 */ /* 0x000fc400000001ff */
        /* <DEDUP_REMOVED lines=20> */
[----:B------:R-:W-:Y:S01]  /*0c00*/  ISETP.LE.U32.AND P0, PT, R10, c[0x0][0xc], PT ;  /* 0x000003000a007a0c */ /* 0x000fe20003f03070 */
[----:B------:R-:W-:Y:S02]  /*0c10*/  FADD.FTZ R10, RZ, R9 ;  /* 0x00000009ff0a7221 */ /* 0x000fe40000010000 */
[----:B------:R-:W1:Y:S01]  /*0c20*/  SHFL.DOWN PT, R8, R29, 0x10, 0x1f ;  /* 0x0a001f001d087f89 */ /* 0x000e6200000e0000 */
[----:B0-----:R-:W-:Y:S02]  /*0c30*/  @!P2 FADD.FTZ R28, R28, R13 ;  /* 0x0000000d1c1ca221 */ /* 0x001fe40000010000 */
[----:B-1----:R-:W-:Y:S01]  /*0c40*/  @!P2 FADD.FTZ R29, R29, R8 ;  /* 0x000000081d1da221 */ /* 0x002fe20000010000 */
[----:B------:R-:W-:Y:S01]  /*0c50*/  ISETP.NE.AND P2, PT, R39, RZ, PT ;  /* 0x000000ff2700720c */ /* 0x000fe20003f45270 */
[----:B------:R-:W-:Y:S02]  /*0c60*/  FFMA.FTZ R8, R3, R9, RZ ;  /* 0x0000000903087223 */ /* 0x000fe400000100ff */
[----:B------:R-:W-:-:S02]  /*0c70*/  FFMA.FTZ R9, R4, R11, RZ ;  /* 0x0000000b04097223 */ /* 0x000fc400000100ff */
[----:B------:R-:W-:-:S05]  /*0c80*/  FADD.FTZ R11, RZ, R11 ;  /* 0x0000000bff0b7221 */ /* 0x000fca0000010000 */
[----:B------:R0:W-:Y:S04]  /*0c90*/  STS.128 [R39.X16+0xd0], R8 ;  /* 0x0000d00827007388 */ /* 0x0001e8000000cc00 */
        /* <DEDUP_REMOVED lines=9> */
[----:B------:R-:W-:Y:S02]  /*0d30*/  FADD.FTZ R41, R41, R14 ;  /* 0x0000000e29297221 */ /* 0x000fe40000010000 */
[----:B0-----:R-:W-:Y:S02]  /*0d40*/  FADD.FTZ R28, R12, R15 ;  /* 0x0000000f0c1c7221 */ /* 0x001fe40000010000 */
        /* <DEDUP_REMOVED lines=40> */
.L_x_1154:
[----:B------:R-:W-:Y:S05]  /*0fd0*/  BSYNC B0 ;  /* 0x0000000000007941 */ /* 0x000fea0003800000 */
.L_x_1153:
[----:B------:R-:W-:Y:S01]  /*0fe0*/  BAR.SYNC.DEFER_BLOCKING 0x0 ;  /* 0x0000000000007b1d */ /* 0x000fe20000010000 */
[----:B------:R-:W-:-:S05]  /*0ff0*/  SHF.L.U32 R40, R39, 0x4, RZ ;  /* 0x0000000427287819 */ /* 0x000fca00000006ff */
        /* <DEDUP_REMOVED lines=317> */
.L_x_1156:
[----:B------:R-:W-:Y:S05]  /*23d0*/  BSYNC B0 ;  /* 0x0000000000007941 */ /* 0x000fea0003800000 */
.L_x_1155:
[----:B------:R-:W-:Y:S01]  /*23e0*/  BSSY B0, `(.L_x_1157) ;  /* 0x0000013000007945 */ /* 0x000fe20003800000 */
[----:B------:R-:W-:Y:S01]  /*23f0*/  MOV R20, 0x4 ;  /* 0x0000000400147802 */ /* 0x000fe20000000f00 */
        /* <DEDUP_REMOVED lines=17> */
.L_x_1158:
[----:B------:R-:W-:Y:S05]  /*2510*/  BSYNC B0 ;  /* 0x0000000000007941 */ /* 0x000fea0003800000 */
.L_x_1157:
        /* <DEDUP_REMOVED lines=15> */
[----:B-1----:R-:W-:Y:S01]  /*2610*/  HFMA2.MMA R10, -RZ, RZ, 0, 5.9604644775390625e-08 ;  /* 0x00000001ff0a7435 */ /* 0x002fe200000001ff */
[----:B------:R-:W-:Y:S01]  /*2620*/  VOTEU.ANY UR4, UPT, PT ;  /* 0x0000000000047886 */ /* 0x000fe200038e0100 */
[----:B------:R-:W-:Y:S01]  /*2630*/  LOP3.LUT P0, RZ, R36, 0x2, RZ, 0xc0, !PT ;  /* 0x0000000224ff7812 */ /* 0x000fe2000780c0ff */
[----:B------:R-:W-:Y:S01]  /*2640*/  UFLO.U32 UR5, UR4 ;  /* 0x00000004000572bd */ /* 0x000fe200080e0000 */
[----:B------:R-:W-:-:S00]  /*2650*/  ERRBAR ;  /* 0x00000000000079ab */ /* 0x000fc00000000000 */
[----:B------:R-:W-:Y:S01]  /*2660*/  UPOPC UR4, UR4 ;  /* 0x00000004000472bf */ /* 0x000fe20008000000 */
[----:B------:R-:W-:-:S03]  /*2670*/  SEL R13, RZ, c[0x0][0xc], P0 ;  /* 0x00000300ff0d7a07 */ /* 0x000fc60000000000 */
[----:B0-----:R-:W-:Y:S02]  /*2680*/  ISETP.EQ.U32.AND P3, PT, R30, UR5, PT ;  /* 0x000000051e007c0c */ /* 0x001fe4000bf62070 */
[----:B------:R-:W-:Y:S02]  /*2690*/  SEL R10, R10, 0xffffffff, !P0 ;  /* 0xffffffff0a0a7807 */ /* 0x000fe40004000000 */
[----:B------:R-:W-:-:S03]  /*26a0*/  ISETP.NE.AND P0, PT, R13, -0x1, PT ;  /* 0xffffffff0d00780c */ /* 0x000fc60003f05270 */
[----:B------:R-:W-:-:S06]  /*26b0*/  IMAD R11, R10, UR4, RZ ;  /* 0x000000040a0b7c24 */ /* 0x000fcc000f8e02ff */
[----:B------:R0:W-:Y:S04]  /*26c0*/  @P3 RED.E.ADD.S32.STRONG.GPU [R8.64], R11 ;  /* 0x0000000b0800398e */ /* 0x0001e8000c10e38e */
[----:B------:R-:W-:Y:S05]  /*26d0*/  @!P0 BRA `(.L_x_1160) ;  /* 0x0000005000008947 */ /* 0x000fea0003800000 */
.L_x_1161:
[----:B------:R-:W2:Y:S01]  /*26e0*/  LDG.E.STRONG.GPU R10, [R8.64] ;  /* 0x0000000e080a7981 */ /* 0x000ea2000c1ef900 */
[----:B------:R-:W-:Y:S01]  /*26f0*/  YIELD ;  /* 0x0000000000007946 */ /* 0x000fe20003800000 */
[----:B--2---:R-:W-:Y:S01]  /*2700*/  ISETP.NE.AND P0, PT, R10, R13, PT ;  /* 0x0000000d0a00720c */ /* 0x004fe20003f05270 */
[----:B------:R-:W-:-:S12]  /*2710*/  CCTL.IVALL ;  /* 0x00000000ff00798f */ /* 0x000fd80002000000 */
[----:B------:R-:W-:Y:S05]  /*2720*/  @P0 BRA `(.L_x_1161) ;  /* 0xffffffb000000947 */ /* 0x000fea000383ffff */
.L_x_1160:
[----:B------:R-:W-:Y:S01]  /*2730*/  ISETP.NE.AND P0, PT, RZ, c[0x0][0xc], PT ;  /* 0x00000300ff007a0c */ /* 0x000fe20003f05270 */
[----:B------:R-:W-:Y:S01]  /*2740*/  WARPSYNC 0xffffffff ;  /* 0xffffffff00007948 */ /* 0x000fe20003800000 */
[----:B------:R-:W-:Y:S11]  /*2750*/  BAR.SYNC.DEFER_BLOCKING 0x0 ;  /* 0x0000000000007b1d */ /* 0x000ff60000010000 */
[----:B------:R-:W-:Y:S05]  /*2760*/  @!P0 BRA `(.L_x_1159) ;  /* 0x0000100000008947 */ /* 0x000fea0003800000 */
[----:B0-----:R-:W-:Y:S01]  /*2770*/  MOV R8, 0x1 ;  /* 0x0000000100087802 */ /* 0x001fe20000000f00 */
        /* <DEDUP_REMOVED lines=15> */
.L_x_1165:
        /* <DEDUP_REMOVED lines=116> */
.L_x_1164:
        /* <DEDUP_REMOVED lines=24> */
[----:B--2---:R-:W-:-:S02]  /*3130*/  @!P5 FADD.FTZ R28, R28, R8 ;  /* 0x000000081c1cd221 */ /* 0x004fc40000010000 */
        /* <DEDUP_REMOVED lines=37> */
.L_x_1166:
[----:B------:R-:W-:-:S13]  /*3390*/  ISETP.NE.OR P0, PT, RZ, UR4, P0 ;  /* 0x00000004ff007c0c */ /* 0x000fda0008705670 */
[----:B------:R-:W-:Y:S05]  /*33a0*/  @!P0 BRA `(.L_x_1162) ;  /* 0x000001f000008947 */ /* 0x000fea0003800000 */
.L_x_1163:
        /* <DEDUP_REMOVED lines=31> */
.L_x_1162:
        /* <DEDUP_REMOVED lines=12> */
.L_x_1168:
[----:B------:R-:W-:Y:S05]  /*3660*/  BSYNC B0 ;  /* 0x0000000000007941 */ /* 0x000fea0003800000 */
.L_x_1167:
        /* <DEDUP_REMOVED lines=16> */
.L_x_1159:
        /* <DEDUP_REMOVED lines=23> */
.L_x_1169:
        /* <DEDUP_REMOVED lines=8> */
[----:B------:R-:W-:Y:S01]  /*3960*/  IMAD R13, R37, c[0x0][0x1dc], R12 ;  /* 0x00007700250d7a24 */ /* 0x000fe200078e020c */
[----:B------:R-:W-:Y:S01]  /*3970*/  LEA R8, P0, R2, c[0x0][0x160], 0x2 ;  /* 0x0000580002087a11 */ /* 0x000fe200078010ff */
[C---:B------:R-:W-:Y:S02]  /*3980*/  FFMA.FTZ R11, R9.reuse, c[0x0][0x20c], R10 ;  /* 0x00008300090b7a23 */ /* 0x040fe4000001000a */
[----:B------:R-:W-:Y:S01]  /*3990*/  FFMA.FTZ R4, R9, c[0x0][0x20c], R4 ;  /* 0x0000830009047a23 */ /* 0x000fe20000010004 */
[----:B------:R-:W-:Y:S01]  /*39a0*/  IADD3 R13, R3, R13, RZ ;  /* 0x0000000d030d7210 */ /* 0x000fe20007ffe0ff */
[----:B------:R-:W-:Y:S02]  /*39b0*/  FFMA.FTZ R11, R32, R6, -R11 ;  /* 0x00000006200b7223 */ /* 0x000fe4000001080b */
[----:B------:R-:W-:Y:S01]  /*39c0*/  FFMA.FTZ R4, R33, R7, -R4 ;  /* 0x0000000721047223 */ /* 0x000fe20000010804 */
[----:B------:R-:W-:Y:S01]  /*39d0*/  LEA.HI.X R9, R2, c[0x0][0x164], R13, 0x2, P0 ;  /* 0x0000590002097a11 */ /* 0x000fe200000f140d */
[----:B------:R-:W-:-:S02]  /*39e0*/  FMUL.FTZ R2, R11, UR12 ;  /* 0x0000000c0b027c20 */ /* 0x000fc40008410000 */
[----:B------:R-:W-:-:S05]  /*39f0*/  FMUL.FTZ R3, R4, UR12 ;  /* 0x0000000c04037c20 */ /* 0x000fca0008410000 */
[----:B------:R0:W-:Y:S02]  /*3a00*/  STG.E.64 [R8.64], R2 ;  /* 0x0000000208007986 */ /* 0x0001e4000c101b0e */
.L_x_1171:
[----:B------:R-:W-:Y:S05]  /*3a10*/  BSYNC B0 ;  /* 0x0000000000007941 */ /* 0x000fea0003800000 */
.L_x_1170:
[----:B------:R-:W-:Y:S01]  /*3a20*/  ULDC UR4, c[0x0][0x10] ;  /* 0x0000040000047ab9 */ /* 0x000fe20000000800 */
[----:B------:R-:W-:Y:S01]  /*3a30*/  IADD3 R36, R36, 0x1, RZ ;  /* 0x0000000124247810 */ /* 0x000fe20007ffe0ff */
[----:B------:R-:W-:-:S04]  /*3a40*/  UIADD3 UR7, UR7, UR4, URZ ;  /* 0x0000000407077290 */ /* 0x000fc8000fffe03f */
[----:B------:R-:W-:-:S06]  /*3a50*/  UISETP.GE.AND UP0, UPT, UR7, UR6, UPT ;  /* 0x000000060700728c */ /* 0x000fcc000bf06270 */
[----:B------:R-:W-:-:S13]  /*3a60*/  PLOP3.LUT P0, PT, PT, PT, UP0, 0x80, 0x0 ;  /* 0x000000000000781c */ /* 0x000fda0003f0f008 */
[----:B------:R-:W-:Y:S01]  /*3a70*/  @P0 CALL.REL.NOINC `(.L_x_1149) ;  /* 0x0000001000000944 */ /* 0x000fe20003c00000 */
[----:B------:R-:W-:Y:S05]  /*3a80*/  BRA `(.L_x_1172) ;  /* 0xffffc80000007947 */ /* 0x000fea000383ffff */
.L_x_1149:
        /* <DEDUP_REMOVED lines=18> */
.L_x_1174:
[----:B------:R-:W-:Y:S05]  /*3bb0*/  BSYNC B0 ;  /* 0x0000000000007941 */ /* 0x000fea0003800000 */
.L_x_1173:
        /* <DEDUP_REMOVED lines=11> */
.L_x_1176:
[----:B------:R-:W2:Y:S01]  /*3c70*/  LDG.E.STRONG.GPU R5, [R2.64] ;  /* 0x0000000e02057981 */ /* 0x000ea2000c1ef900 */
[----:B------:R-:W-:Y:S01]  /*3c80*/  YIELD ;  /* 0x0000000000007946 */ /* 0x000fe20003800000 */
[----:B--2---:R-:W-:Y:S01]  /*3c90*/  ISETP.NE.AND P0, PT, R5, R0, PT ;  /* 0x000000000500720c */ /* 0x004fe20003f05270 */
[----:B------:R-:W-:-:S12]  /*3ca0*/  CCTL.IVALL ;  /* 0x00000000ff00798f */ /* 0x000fd80002000000 */
[----:B------:R-:W-:Y:S05]  /*3cb0*/  @P0 BRA `(.L_x_1176) ;  /* 0xffffffb000000947 */ /* 0x000fea000383ffff */
.L_x_1175:
        /* <DEDUP_REMOVED lines=25> */
.L_x_1177:
        /* <DEDUP_REMOVED lines=26> */
.L_x_1178:
        /* <DEDUP_REMOVED lines=9> */
.L_x_2343:


//--------------------- .text._Z35group_norm_nhwc_bwd_one_pass_kernelI11Fp32IOBf16WLi128ELi20ELi640EEv26Group_norm_nhwc_bwd_params --------------------------
	.section	.text._Z35group_norm_nhwc_bwd_one_pass_kernelI11Fp32IOBf16WLi128ELi20ELi640EEv26Group_norm_nhwc_bwd_params,"ax",@progbits
	.sectioninfo	@"SHI_REGISTERS=48"
	.align	128
        .global         _Z35group_norm_nhwc_bwd_one_pass_kernelI11Fp32IOBf16WLi128ELi20ELi640EEv26Group_norm_nhwc_bwd_params
        .type           _Z35group_norm_nhwc_bwd_one_pass_kernelI11Fp32IOBf16WLi128ELi20ELi640EEv26Group_norm_nhwc_bwd_params,@function
        .size           _Z35group_norm_nhwc_bwd_one_pass_kernelI11Fp32IOBf16WLi128ELi20ELi640EEv26Group_norm_nhwc_bwd_params,(.L_x_2344 - _Z35group_norm_nhwc_bwd_one_pass_kernelI11Fp32IOBf16WLi128ELi20ELi640EEv26Group_norm_nhwc_bwd_params)
        .other          _Z35group_norm_nhwc_bwd_one_pass_kernelI11Fp32IOBf16WLi128ELi20ELi640EEv26Group_norm_nhwc_bwd_params,@"STO_CUDA_ENTRY STV_DEFAULT"
_Z35group_norm_nhwc_bwd_one_pass_kernelI11Fp32IOBf16WLi128ELi20ELi640EEv26Group_norm_nhwc_bwd_params:
.text._Z35group_norm_nhwc_bwd_one_pass_kernelI11Fp32IOBf16WLi128ELi20ELi640EEv26Group_norm_nhwc_bwd_params:
        /* <DEDUP_REMOVED lines=41> */
.L_x_1206:
[----:B------:R-:W-:Y:S01]  /*0290*/  IABS R5, c[0x0][0x1f0] ;  /* 0x00007c0000057a13 */ /* 0x000fe20000000000 */
[----:B------:R-:W-:Y:S01]  /*02a0*/  UMOV UR12, 0x8 ;  /* 0x00000008000c7882 */ /* 0x000fe20000000000 */
[----:B------:R-:W-:Y:S01]  /*02b0*/  ISETP.LE.AND P4, PT, RZ, UR7, PT ;  /* 0x00000007ff007c0c */ /* 0x000fe2000bf83270 */
[----:B------:R-:W-:Y:S01]  /*02c0*/  ULDC.64 UR4, c[0x0][0x198] ;  /* 0x0000660000047ab9 */ /* 0x000fe20000000a00 */
[----:B0-----:R-:W0:Y:S01]  /*02d0*/  I2F.RP R4, R5 ;  /* 0x0000000500047306 */ /* 0x001e220000209400 */
[----:B------:R-:W-:-:S03]  /*02e0*/  UIMAD.WIDE UR4, UR7, UR12, UR4 ;  /* 0x0000000c070472a5 */ /* 0x000fc6000f8e0204 */
[----:B------:R-:W-:-:S03]  /*02f0*/  ULDC UR12, c[0x0][0x1f0] ;  /* 0x00007c00000c7ab9 */ /* 0x000fc60000000800 */
[----:B------:R-:W-:Y:S01]  /*0300*/  MOV R16, UR4 ;  /* 0x0000000400107c02 */ /* 0x000fe20008000f00 */
[----:B------:R-:W-:Y:S01]  /*0310*/  ULOP3.LUT UR4, UR7, UR12, URZ, 0x3c, !UPT ;  /* 0x0000000c07047292 */ /* 0x000fe2000f8e3c3f */
[----:B------:R-:W-:-:S06]  /*0320*/  MOV R17, UR5 ;  /* 0x0000000500117c02 */ /* 0x000fcc0008000f00 */
[----:B------:R-:W2:Y:S01]  /*0330*/  LDG.E.64 R16, [R16.64] ;  /* 0x0000000e10107981 */ /* 0x000ea2000c1e1b00 */
[----:B0-----:R-:W0:Y:S02]  /*0340*/  MUFU.RCP R4, R4 ;  /* 0x0000000400047308 */ /* 0x001e240000001000 */
[----:B01----:R-:W-:-:S06]  /*0350*/  IADD3 R2, R4, 0xffffffe, RZ ;  /* 0x0ffffffe04027810 */ /* 0x003fcc0007ffe0ff */
        /* <DEDUP_REMOVED lines=9> */
[----:B------:R-:W-:-:S13]  /*03f0*/  ISETP.GT.U32.AND P0, PT, R5, R4, PT ;  /* 0x000000040500720c */ /* 0x000fda0003f04070 */
        /* <DEDUP_REMOVED lines=19> */
[----:B------:R-:W-:Y:S02]  /*0530*/  ISETP.GE.U32.AND P0, PT, R42, c[0x0][0x1e0], PT ;  /* 0x000078002a007a0c */ /* 0x000fe40003f06070 */
[----:B------:R-:W-:Y:S01]  /*0540*/  SHF.R.S32.HI R43, RZ, 0x1f, R42 ;  /* 0x0000001fff2b7819 */ /* 0x000fe2000001142a */
[----:B------:R-:W-:Y:S01]  /*0550*/  IMAD R2, R2, c[0x0][0x1e8], RZ ;  /* 0x00007a0002027a24 */ /* 0x000fe200078e02ff */
[----:B------:R-:W-:-:S02]  /*0560*/  LEA.HI.X.SX32 R5, R3, R6, 0x1, P2 ;  /* 0x0000000603057211 */ /* 0x000fc400010f0eff */
[----:B------:R-:W-:Y:S01]  /*0570*/  ISETP.GE.AND.EX P0, PT, R43, c[0x0][0x1e4], PT, P0 ;  /* 0x000079002b007a0c */ /* 0x000fe20003f06300 */
[C---:B------:R-:W-:Y:S02]  /*0580*/  IMAD R9, R7.reuse, c[0x0][0x1ec], R2 ;  /* 0x00007b0007097a24 */ /* 0x040fe400078e0202 */
[----:B------:R-:W-:Y:S01]  /*0590*/  IMAD.WIDE.U32 R4, R7, c[0x0][0x1e8], R4 ;  /* 0x00007a0007047a25 */ /* 0x000fe200078e0004 */
[----:B------:R-:W-:-:S03]  /*05a0*/  ISETP.GT.U32.OR P0, PT, R0, 0x27f, P0 ;  /* 0x0000027f0000780c */ /* 0x000fc60000704470 */
[----:B------:R-:W-:Y:S01]  /*05b0*/  @P1 IMAD R2, R45, c[0x0][0x1d8], RZ ;  /* 0x000076002d021a24 */ /* 0x000fe200078e02ff */
[----:B------:R-:W-:Y:S02]  /*05c0*/  IADD3 R7, R5, R9, RZ ;  /* 0x0000000905077210 */ /* 0x000fe40007ffe0ff */
[----:B------:R-:W-:Y:S01]  /*05d0*/  @P1 MOV R6, R4 ;  /* 0x0000000400061202 */ /* 0x000fe20000000f00 */
[----:B------:R-:W-:-:S04]  /*05e0*/  @P1 IMAD R9, R31, c[0x0][0x1dc], R2 ;  /* 0x000077001f091a24 */ /* 0x000fc800078e0202 */
[----:B------:R-:W-:Y:S02]  /*05f0*/  @P1 IMAD.WIDE.U32 R10, R31, c[0x0][0x1d8], R6 ;  /* 0x000076001f0a1a25 */ /* 0x000fe400078e0006 */
[----:B------:R-:W-:-:S03]  /*0600*/  @!P0 MOV R8, R4 ;  /* 0x0000000400088202 */ /* 0x000fc60000000f00 */
[----:B------:R-:W-:Y:S01]  /*0610*/  @P1 IADD3 R11, R11, R9, RZ ;  /* 0x000000090b0b1210 */ /* 0x000fe20007ffe0ff */
[----:B------:R-:W-:Y:S01]  /*0620*/  @!P0 IMAD R13, R43, c[0x0][0x1d8], RZ ;  /* 0x000076002b0d8a24 */ /* 0x000fe200078e02ff */
[----:B------:R-:W-:Y:S02]  /*0630*/  @!P0 MOV R9, R7 ;  /* 0x0000000700098202 */ /* 0x000fe40000000f00 */
[----:B------:R-:W-:Y:S01]  /*0640*/  @P1 SHF.L.U32 R18, R10, 0x2, RZ ;  /* 0x000000020a121819 */ /* 0x000fe200000006ff */
[C---:B------:R-:W-:Y:S02]  /*0650*/  @!P0 IMAD R15, R42.reuse, c[0x0][0x1dc], R13 ;  /* 0x000077002a0f8a24 */ /* 0x040fe400078e020d */
[----:B------:R-:W-:Y:S01]  /*0660*/  @!P0 IMAD.WIDE.U32 R8, R42, c[0x0][0x1d8], R8 ;  /* 0x000076002a088a25 */ /* 0x000fe200078e0008 */
[----:B------:R-:W-:Y:S02]  /*0670*/  @P1 SHF.L.U64.HI R10, R10, 0x2, R11 ;  /* 0x000000020a0a1819 */ /* 0x000fe4000001020b */
[----:B------:R-:W-:-:S02]  /*0680*/  @P1 IADD3 R24, P2, R18, c[0x0][0x180], RZ ;  /* 0x0000600012181a10 */ /* 0x000fc40007f5e0ff */
[----:B------:R-:W-:Y:S02]  /*0690*/  @!P0 IADD3 R9, R9, R15, RZ ;  /* 0x0000000f09098210 */ /* 0x000fe40007ffe0ff */
[----:B------:R-:W-:Y:S02]  /*06a0*/  @P1 IADD3.X R25, R10, c[0x0][0x184], RZ, P2, !PT ;  /* 0x000061000a191a10 */ /* 0x000fe400017fe4ff */
[----:B------:R-:W-:Y:S01]  /*06b0*/  @P1 IADD3 R18, P2, R18, c[0x0][0x178], RZ ;  /* 0x00005e0012121a10 */ /* 0x000fe20007f5e0ff */
[----:B------:R-:W-:Y:S01]  /*06c0*/  CS2R R12, SRZ ;  /* 0x00000000000c7805 */ /* 0x000fe2000001ff00 */
[C---:B------:R-:W-:Y:S02]  /*06d0*/  @!P0 SHF.L.U32 R22, R8.reuse, 0x2, RZ ;  /* 0x0000000208168819 */ /* 0x040fe400000006ff */
[----:B------:R-:W-:Y:S02]  /*06e0*/  @!P0 SHF.L.U64.HI R2, R8, 0x2, R9 ;  /* 0x0000000208028819 */ /* 0x000fe40000010209 */
[----:B------:R-:W-:Y:S01]  /*06f0*/  CS2R R8, SRZ ;  /* 0x0000000000087805 */ /* 0x000fe2000001ff00 */
[----:B------:R-:W-:Y:S01]  /*0700*/  @P1 IADD3.X R19, R10, c[0x0][0x17c], RZ, P2, !PT ;  /* 0x00005f000a131a10 */ /* 0x000fe200017fe4ff */
[----:B------:R0:W5:Y:S04]  /*0710*/  @P1 LDG.E.64 R12, [R24.64] ;  /* 0x0000000e180c1981 */ /* 0x000168000c1e1b00 */
[----:B------:R0:W5:Y:S01]  /*0720*/  @P1 LDG.E.64 R8, [R18.64] ;  /* 0x0000000e12081981 */ /* 0x000162000c1e1b00 */
[----:B------:R-:W-:-:S02]  /*0730*/  @!P0 IADD3 R20, P3, R22, c[0x0][0x180], RZ ;  /* 0x0000600016148a10 */ /* 0x000fc40007f7e0ff */
[----:B------:R-:W-:Y:S01]  /*0740*/  @!P0 IADD3 R22, P4, R22, c[0x0][0x178], RZ ;  /* 0x00005e0016168a10 */ /* 0x000fe20007f9e0ff */
[----:B------:R-:W-:Y:S01]  /*0750*/  CS2R R14, SRZ ;  /* 0x00000000000e7805 */ /* 0x000fe2000001ff00 */
[----:B------:R-:W-:Y:S01]  /*0760*/  CS2R R10, SRZ ;  /* 0x00000000000a7805 */ /* 0x000fe2000001ff00 */
[C---:B------:R-:W-:Y:S02]  /*0770*/  @!P0 IADD3.X R21, R2.reuse, c[0x0][0x184], RZ, P3, !PT ;  /* 0x0000610002158a10 */ /* 0x040fe40001ffe4ff */
[----:B------:R-:W-:-:S03]  /*0780*/  @!P0 IADD3.X R23, R2, c[0x0][0x17c], RZ, P4, !PT ;  /* 0x00005f0002178a10 */ /* 0x000fc600027fe4ff */
[----:B------:R0:W5:Y:S04]  /*0790*/  @!P0 LDG.E.64 R14, [R20.64] ;  /* 0x0000000e140e8981 */ /* 0x000168000c1e1b00 */
[----:B------:R0:W5:Y:S01]  /*07a0*/  @!P0 LDG.E.64 R10, [R22.64] ;  /* 0x0000000e160a8981 */ /* 0x000162000c1e1b00 */
[----:B------:R-:W-:Y:S01]  /*07b0*/  UMOV UR12, 0x3f800000 ;  /* 0x3f800000000c7882 */ /* 0x000fe20000000000 */
[----:B------:R-:W-:Y:S01]  /*07c0*/  BSSY B0, `(.L_x_1180) ;  /* 0x000001d000007945 */ /* 0x000fe20003800000 */
[----:B------:R-:W-:Y:S01]  /*07d0*/  MOV R2, RZ ;  /* 0x000000ff00027202 */ /* 0x000fe20000000f00 */
[----:B------:R-:W-:Y:S01]  /*07e0*/  CS2R R32, SRZ ;  /* 0x0000000000207805 */ /* 0x000fe2000001ff00 */
[----:B------:R-:W-:Y:S01]  /*07f0*/  MOV R30, RZ ;  /* 0x000000ff001e7202 */ /* 0x000fe20000000f00 */
        /* <DEDUP_REMOVED lines=20> */
[----:B------:R4:W4:Y:S01]  /*0940*/  LDG.E.U16 R30, [R2.64+0x2] ;  /* 0x0000020e021e7981 */ /* 0x000922000c1e1500 */
[----:B--2---:R-:W-:-:S02]  /*0950*/  @P0 PRMT R33, RZ, 0x5410, R21 ;  /* 0x00005410ff210816 */ /* 0x004fc40000000015 */
[----:B---3--:R-:W-:Y:S02]  /*0960*/  @P0 PRMT R32, RZ, 0x5410, R20 ;  /* 0x00005410ff200816 */ /* 0x008fe40000000014 */
[----:B----4-:R-:W-:Y:S02]  /*0970*/  PRMT R2, RZ, 0x5410, R17 ;  /* 0x00005410ff027816 */ /* 0x010fe40000000011 */
[----:B------:R-:W-:Y:S02]  /*0980*/  PRMT R30, RZ, 0x5410, R30 ;  /* 0x00005410ff1e7816 */ /* 0x000fe4000000001e */
.L_x_1181:
[----:B0-----:R-:W-:Y:S05]  /*0990*/  BSYNC B0 ;  /* 0x0000000000007941 */ /* 0x001fea0003800000 */
.L_x_1180:
        /* <DEDUP_REMOVED lines=29> */
.L_x_1182:
        /* <DEDUP_REMOVED lines=23> */
[----:B------:R-:W-:Y:S02]  /*0ce0*/  FMUL.FTZ R15, R11, R22 ;  /* 0x000000160b0f7220 */ /* 0x000fe40000410000 */
[----:B------:R-:W-:-:S02]  /*0cf0*/  FMUL.FTZ R3, R19, R24 ;  /* 0x0000001813037220 */ /* 0x000fc40000410000 */
[----:B------:R-:W-:Y:S02]  /*0d00*/  FMUL.FTZ R19, R15, R26 ;  /* 0x0000001a0f137220 */ /* 0x000fe40000410000 */
.L_x_1183:
[----:B------:R-:W-:Y:S01]  /*0d10*/  FFMA.FTZ R15, R34, R17, R14 ;  /* 0x00000011220f7223 */ /* 0x000fe2000001000e */
[----:B------:R-:W0:Y:S01]  /*0d20*/  S2R R18, SR_LANEID ;  /* 0x0000000000127919 */ /* 0x000e220000000000 */
[----:B------:R-:W-:Y:S01]  /*0d30*/  FMUL.FTZ R14, R3, R2 ;  /* 0x00000002030e7220 */ /* 0x000fe20000410000 */
[----:B------:R-:W-:Y:S01]  /*0d40*/  BSSY B0, `(.L_x_1184) ;  /* 0x0000061000007945 */ /* 0x000fe20003800000 */
[----:B------:R-:W-:Y:S01]  /*0d50*/  FADD.FTZ R17, R17, R16 ;  /* 0x0000001011117221 */ /* 0x000fe20000010000 */
[----:B------:R-:W-:Y:S01]  /*0d60*/  HFMA2.MMA R16, -RZ, RZ, 0, 1.1920928955078125e-07 ;  /* 0x00000002ff107435 */ /* 0x000fe200000001ff */
[----:B------:R-:W-:Y:S01]  /*0d70*/  FMUL.FTZ R29, R19, R30 ;  /* 0x0000001e131d7220 */ /* 0x000fe20000410000 */
[----:B------:R-:W-:Y:S01]  /*0d80*/  ISETP.GT.U32.AND P5, PT, R0, 0x9, PT ;  /* 0x000000090000780c */ /* 0x000fe20003fa4070 */
[----:B------:R-:W-:Y:S02]  /*0d90*/  FFMA.FTZ R15, R37, R14, R15 ;  /* 0x0000000e250f7223 */ /* 0x000fe4000001000f */
[----:B------:R-:W-:-:S02]  /*0da0*/  FADD.FTZ R14, R17, R14 ;  /* 0x0000000e110e7221 */ /* 0x000fc40000010000 */
[----:B------:R-:W-:Y:S02]  /*0db0*/  FFMA.FTZ R28, R36, R29, R15 ;  /* 0x0000001d241c7223 */ /* 0x000fe4000001000f */
[----:B------:R-:W-:-:S03]  /*0dc0*/  FADD.FTZ R29, R29, R14 ;  /* 0x0000000e1d1d7221 */ /* 0x000fc60000010000 */
[----:B------:R-:W1:Y:S04]  /*0dd0*/  SHFL.DOWN PT, R15, R28, 0x1, 0x1f ;  /* 0x08201f001c0f7f89 */ /* 0x000e6800000e0000 */
[----:B------:R-:W2:Y:S01]  /*0de0*/  SHFL.DOWN PT, R14, R29, 0x1, 0x1f ;  /* 0x08201f001d0e7f89 */ /* 0x000ea200000e0000 */
[C---:B0-----:R-:W-:Y:S02]  /*0df0*/  ISETP.GT.AND P0, PT, R18.reuse, 0x1e, PT ;  /* 0x0000001e1200780c */ /* 0x041fe40003f04270 */
        /* <DEDUP_REMOVED lines=16> */
[----:B------:R-:W-:Y:S02]  /*0f00*/  FFMA.FTZ R18, R35, R12, RZ ;  /* 0x0000000c23127223 */ /* 0x000fe400000100ff */
        /* <DEDUP_REMOVED lines=8> */
[----:B------:R-:W-:Y:S02]  /*0f90*/  FFMA.FTZ R15, R34, R13, RZ ;  /* 0x0000000d220f7223 */ /* 0x000fe400000100ff */
[----:B-1----:R-:W-:Y:S01]  /*0fa0*/  @!P3 FADD.FTZ R29, R29, R14 ;  /* 0x0000000e1d1db221 */ /* 0x002fe20000010000 */
[----:B------:R-:W-:Y:S01]  /*0fb0*/  ISETP.NE.AND P3, PT, R0, RZ, PT ;  /* 0x000000ff0000720c */ /* 0x000fe20003f65270 */
[----:B------:R-:W-:-:S02]  /*0fc0*/  FADD.FTZ R14, RZ, R12 ;  /* 0x0000000cff0e7221 */ /* 0x000fc40000010000 */
[----:B------:R-:W-:Y:S02]  /*0fd0*/  FFMA.FTZ R13, R36, R19, R15 ;  /* 0x00000013240d7223 */ /* 0x000fe4000001000f */
[----:B------:R-:W-:Y:S02]  /*0fe0*/  FFMA.FTZ R12, R37, R3, R18 ;  /* 0x00000003250c7223 */ /* 0x000fe40000010012 */
[----:B------:R-:W-:Y:S02]  /*0ff0*/  FADD.FTZ R14, R14, R3 ;  /* 0x000000030e0e7221 */ /* 0x000fe40000010000 */
        /* <DEDUP_REMOVED lines=10> */
[----:B------:R-:W-:Y:S01]  /*10a0*/  FADD.FTZ R3, R3, R18 ;  /* 0x0000001203037221 */ /* 0x000fe20000010000 */
[----:B0-----:R-:W-:Y:S01]  /*10b0*/  LDS.64 R28, [0xb0] ;  /* 0x0000b000ff1c7984 */ /* 0x001fe20000000a00 */
[----:B------:R-:W-:Y:S02]  /*10c0*/  FADD.FTZ R16, R16, R19 ;  /* 0x0000001310107221 */ /* 0x000fe40000010000 */
[----:B--2---:R-:W-:Y:S02]  /*10d0*/  FADD.FTZ R3, R3, R20 ;  /* 0x0000001403037221 */ /* 0x004fe40000010000 */
[----:B------:R-:W-:Y:S02]  /*10e0*/  FADD.FTZ R20, R16, R21 ;  /* 0x0000001510147221 */ /* 0x000fe40000010000 */
[----:B------:R-:W0:Y:S01]  /*10f0*/  LDS.128 R16, [0x50] ;  /* 0x00005000ff107984 */ /* 0x000e220000000c00 */
[----:B------:R-:W-:-:S02]  /*1100*/  FADD.FTZ R3, R3, R22 ;  /* 0x0000001603037221 */ /* 0x000fc40000010000 */
[----:B------:R-:W-:Y:S02]  /*1110*/  FADD.FTZ R20, R20, R23 ;  /* 0x0000001714147221 */ /* 0x000fe40000010000 */
[----:B---3--:R-:W-:Y:S02]  /*1120*/  FADD.FTZ R3, R3, R24 ;  /* 0x0000001803037221 */ /* 0x008fe40000010000 */
[----:B------:R-:W-:Y:S02]  /*1130*/  FADD.FTZ R24, R20, R25 ;  /* 0x0000001914187221 */ /* 0x000fe40000010000 */
[----:B------:R-:W1:Y:S01]  /*1140*/  LDS.128 R20, [0x60] ;  /* 0x00006000ff147984 */ /* 0x000e620000000c00 */
[----:B------:R-:W-:Y:S02]  /*1150*/  FADD.FTZ R3, R3, R26 ;  /* 0x0000001a03037221 */ /* 0x000fe40000010000 */
[----:B------:R-:W-:Y:S02]  /*1160*/  FADD.FTZ R24, R24, R27 ;  /* 0x0000001b18187221 */ /* 0x000fe40000010000 */
[----:B0-----:R-:W-:-:S02]  /*1170*/  FADD.FTZ R3, R3, R16 ;  /* 0x0000001003037221 */ /* 0x001fc40000010000 */
[----:B------:R-:W-:Y:S02]  /*1180*/  FADD.FTZ R16, R24, R17 ;  /* 0x0000001118107221 */ /* 0x000fe40000010000 */
[----:B------:R-:W0:Y:S01]  /*1190*/  LDS.128 R24, [0x70] ;  /* 0x00007000ff187984 */ /* 0x000e220000000c00 */
[----:B------:R-:W-:Y:S02]  /*11a0*/  FADD.FTZ R3, R3, R18 ;  /* 0x0000001203037221 */ /* 0x000fe40000010000 */
[----:B------:R-:W-:Y:S02]  /*11b0*/  FADD.FTZ R16, R16, R19 ;  /* 0x0000001310107221 */ /* 0x000fe40000010000 */
[----:B-1----:R-:W-:Y:S02]  /*11c0*/  FADD.FTZ R3, R3, R20 ;  /* 0x0000001403037221 */ /* 0x002fe40000010000 */
[----:B------:R-:W-:Y:S02]  /*11d0*/  FADD.FTZ R20, R16, R21 ;  /* 0x0000001510147221 */ /* 0x000fe40000010000 */
[----:B------:R-:W1:Y:S01]  /*11e0*/  LDS.128 R16, [0x80] ;  /* 0x00008000ff107984 */ /* 0x000e620000000c00 */
[----:B------:R-:W-:-:S02]  /*11f0*/  FADD.FTZ R3, R3, R22 ;  /* 0x0000001603037221 */ /* 0x000fc40000010000 */
[----:B------:R-:W-:-:S04]  /*1200*/  FADD.FTZ R20, R20, R23 ;  /* 0x0000001714147221 */ /* 0x000fc80000010000 */
[----:B0-----:R-:W-:Y:S02]  /*1210*/  FADD.FTZ R20, R20, R25 ;  /* 0x0000001914147221 */ /* 0x001fe40000010000 */
[----:B------:R-:W-:Y:S02]  /*1220*/  FADD.FTZ R3, R3, R24 ;  /* 0x0000001803037221 */ /* 0x000fe40000010000 */
[----:B------:R-:W-:Y:S02]  /*1230*/  FADD.FTZ R24, R20, R27 ;  /* 0x0000001b14187221 */ /* 0x000fe40000010000 */
[----:B------:R-:W0:Y:S01]  /*1240*/  LDS.128 R20, [0x90] ;  /* 0x00009000ff147984 */ /* 0x000e220000000c00 */
[----:B------:R-:W-:-:S04]  /*1250*/  FADD.FTZ R3, R3, R26 ;  /* 0x0000001a03037221 */ /* 0x000fc80000010000 */
[----:B-1----:R-:W-:Y:S02]  /*1260*/  FADD.FTZ R3, R3, R16 ;  /* 0x0000001003037221 */ /* 0x002fe40000010000 */
[----:B------:R-:W-:Y:S02]  /*1270*/  FADD.FTZ R16, R24, R17 ;  /* 0x0000001118107221 */ /* 0x000fe40000010000 */
[----:B------:R-:W1:Y:S01]  /*1280*/  LDS.128 R24, [0xa0] ;  /* 0x0000a000ff187984 */ /* 0x000e620000000c00 */
        /* <DEDUP_REMOVED lines=10> */
[----:B------:R-:W-:Y:S02]  /*1330*/  FADD.FTZ R28, R3, R28 ;  /* 0x0000001c031c7221 */ /* 0x000fe40000010000 */
[----:B------:R-:W-:Y:S02]  /*1340*/  FADD.FTZ R29, R16, R29 ;  /* 0x0000001d101d7221 */ /* 0x000fe40000010000 */
.L_x_1185:
[----:B------:R-:W-:Y:S05]  /*1350*/  BSYNC B0 ;  /* 0x0000000000007941 */ /* 0x000fea0003800000 */
.L_x_1184:
        /* <DEDUP_REMOVED lines=319> */
.L_x_1187:
[----:B------:R-:W-:Y:S05]  /*2750*/  BSYNC B0 ;  /* 0x0000000000007941 */ /* 0x000fea0003800000 */
.L_x_1186:
[----:B------:R-:W-:Y:S01]  /*2760*/  BSSY B0, `(.L_x_1188) ;  /* 0x0000013000007945 */ /* 0x000fe20003800000 */
[----:B------:R-:W-:Y:S01]  /*2770*/  MOV R24, 0x4 ;  /* 0x0000000400187802 */ /* 0x000fe20000000f00 */
        /* <DEDUP_REMOVED lines=17> */
.L_x_1189:
[----:B------:R-:W-:Y:S05]  /*2890*/  BSYNC B0 ;  /* 0x0000000000007941 */ /* 0x000fea0003800000 */
.L_x_1188:
        /* <DEDUP_REMOVED lines=28> */
.L_x_1192:
[----:B------:R-:W2:Y:S01]  /*2a60*/  LDG.E.STRONG.GPU R16, [R12.64] ;  /* 0x0000000e0c107981 */ /* 0x000ea2000c1ef900 */
[----:B------:R-:W-:Y:S01]  /*2a70*/  YIELD ;  /* 0x0000000000007946 */ /* 0x000fe20003800000 */
[----:B--2---:R-:W-:Y:S01]  /*2a80*/  ISETP.NE.AND P0, PT, R16, R19, PT ;  /* 0x000000131000720c */ /* 0x004fe20003f05270 */
[----:B------:R-:W-:-:S12]  /*2a90*/  CCTL.IVALL ;  /* 0x00000000ff00798f */ /* 0x000fd80002000000 */
[----:B------:R-:W-:Y:S05]  /*2aa0*/  @P0 BRA `(.L_x_1192) ;  /* 0xffffffb000000947 */ /* 0x000fea000383ffff */
.L_x_1191:
[----:B------:R-:W-:Y:S01]  /*2ab0*/  ISETP.NE.AND P0, PT, RZ, c[0x0][0xc], PT ;  /* 0x00000300ff007a0c */ /* 0x000fe20003f05270 */
[----:B------:R-:W-:Y:S01]  /*2ac0*/  WARPSYNC 0xffffffff ;  /* 0xffffffff00007948 */ /* 0x000fe20003800000 */
[----:B------:R-:W-:Y:S11]  /*2ad0*/  BAR.SYNC.DEFER_BLOCKING 0x0 ;  /* 0x0000000000007b1d */ /* 0x000ff60000010000 */
[----:B------:R-:W-:Y:S05]  /*2ae0*/  @!P0 BRA `(.L_x_1190) ;  /* 0x0000100000008947 */ /* 0x000fea0003800000 */
[----:B0-----:R-:W-:-:S04]  /*2af0*/  MOV R12, 0x1 ;  /* 0x00000001000c7802 */ /* 0x001fc80000000f00 */
[----:B------:R-:W-:-:S04]  /*2b00*/  IADD3 R12, -R12, c[0x0][0xc], RZ ;  /* 0x000003000c0c7a10 */ /* 0x000fc80007ffe1ff */
[----:B------:R-:W-:Y:S01]  /*2b10*/  ISETP.GE.U32.AND P0, PT, R12, 0x3, PT ;  /* 0x000000030c00780c */ /* 0x000fe20003f06070 */
[----:B------:R-:W-:-:S12]  /*2b20*/  HFMA2.MMA R12, -RZ, RZ, 0, 0 ;  /* 0x00000000ff0c7435 */ /* 0x000fd800000001ff */
        /* <DEDUP_REMOVED lines=12> */
.L_x_1196:
        /* <DEDUP_REMOVED lines=116> */
.L_x_1195:
        /* <DEDUP_REMOVED lines=62> */
.L_x_1197:
[----:B------:R-:W-:-:S13]  /*3710*/  ISETP.NE.OR P0, PT, RZ, UR4, P0 ;  /* 0x00000004ff007c0c */ /* 0x000fda0008705670 */
[----:B------:R-:W-:Y:S05]  /*3720*/  @!P0 BRA `(.L_x_1193) ;  /* 0x000001f000008947 */ /* 0x000fea0003800000 */
.L_x_1194:
        /* <DEDUP_REMOVED lines=31> */
.L_x_1193:
        /* <DEDUP_REMOVED lines=12> */
.L_x_1199:
[----:B------:R-:W-:Y:S05]  /*39e0*/  BSYNC B0 ;  /* 0x0000000000007941 */ /* 0x000fea0003800000 */
.L_x_1198:
        /* <DEDUP_REMOVED lines=16> */
.L_x_1190:
        /* <DEDUP_REMOVED lines=27> */
.L_x_1200:
        /* <DEDUP_REMOVED lines=17> */
.L_x_1202:
[----:B------:R-:W-:Y:S05]  /*3db0*/  BSYNC B0 ;  /* 0x0000000000007941 */ /* 0x000fea0003800000 */
.L_x_1201:
        /* <DEDUP_REMOVED lines=19> */
.L_x_1203:
[----:B------:R-:W-:Y:S01]  /*3ef0*/  BSSY B0, `(.L_x_1204) ;  /* 0x0000010000007945 */ /* 0x000fe20003800000 */
[----:B------:R-:W-:Y:S05]  /*3f00*/  @P0 BRA `(.L_x_1205) ;  /* 0x000000e000000947 */ /* 0x000fea0003800000 */
[----:B------:R-:W-:Y:S01]  /*3f10*/  MOV R5, R7 ;  /* 0x0000000700057202 */ /* 0x000fe20000000f00 */
[----:B------:R-:W-:Y:S02]  /*3f20*/  IMAD R43, R43, c[0x0][0x1d8], RZ ;  /* 0x000076002b2b7a24 */ /* 0x000fe400078e02ff */
[----:B------:R-:W-:Y:S02]  /*3f30*/  FFMA.FTZ R37, R37, R3, R16 ;  /* 0x0000000325257223 */ /* 0x000fe40000010010 */
[----:B------:R-:W-:-:S04]  /*3f40*/  IMAD.WIDE.U32 R4, R42, c[0x0][0x1d8], R4 ;  /* 0x000076002a047a25 */ /* 0x000fc800078e0004 */
[----:B------:R-:W-:Y:S02]  /*3f50*/  IMAD R43, R42, c[0x0][0x1dc], R43 ;  /* 0x000077002a2b7a24 */ /* 0x000fe400078e022b */
[----:B------:R-:W-:Y:S02]  /*3f60*/  FFMA.FTZ R3, R36, R3, R16 ;  /* 0x0000000324037223 */ /* 0x000fe40000010010 */
[----:B------:R-:W-:Y:S01]  /*3f70*/  FFMA.FTZ R37, R2, R10, -R37 ;  /* 0x0000000a02257223 */ /* 0x000fe20000010825 */
[----:B------:R-:W-:Y:S01]  /*3f80*/  IADD3 R43, R5, R43, RZ ;  /* 0x0000002b052b7210 */ /* 0x000fe20007ffe0ff */
[----:B------:R-:W-:Y:S01]  /*3f90*/  FFMA.FTZ R11, R30, R11, -R3 ;  /* 0x0000000b1e0b7223 */ /* 0x000fe20000010803 */
[C---:B------:R-:W-:Y:S01]  /*3fa0*/  LEA R2, P0, R4.reuse, c[0x0][0x160], 0x2 ;  /* 0x0000580004027a11 */ /* 0x040fe200078010ff */
[----:B------:R-:W-:Y:S02]  /*3fb0*/  FMUL.FTZ R10, R37, UR12 ;  /* 0x0000000c250a7c20 */ /* 0x000fe40008410000 */
[----:B------:R-:W-:Y:S01]  /*3fc0*/  FMUL.FTZ R11, R11, UR12 ;  /* 0x0000000c0b0b7c20 */ /* 0x000fe20008410000 */
[----:B------:R-:W-:-:S05]  /*3fd0*/  LEA.HI.X R3, R4, c[0x0][0x164], R43, 0x2, P0 ;  /* 0x0000590004037a11 */ /* 0x000fca00000f142b */
[----:B------:R1:W-:Y:S04]  /*3fe0*/  STG.E.64 [R2.64], R10 ;  /* 0x0000000a02007986 */ /* 0x0003e8000c101b0e */
.L_x_1205:
[----:B------:R-:W-:Y:S05]  /*3ff0*/  BSYNC B0 ;  /* 0x0000000000007941 */ /* 0x000fea0003800000 */
.L_x_1204:
[----:B------:R-:W-:Y:S01]  /*4000*/  ULDC UR4, c[0x0][0x10] ;  /* 0x0000040000047ab9 */ /* 0x000fe20000000800 */
[----:B------:R-:W-:Y:S01]  /*4010*/  IADD3 R38, R38, 0x1, RZ ;  /* 0x0000000126267810 */ /* 0x000fe20007ffe0ff */
[----:B------:R-:W-:-:S04]  /*4020*/  UIADD3 UR7, UR7, UR4, URZ ;  /* 0x0000000407077290 */ /* 0x000fc8000fffe03f */
[----:B------:R-:W-:-:S06]  /*4030*/  UISETP.GE.AND UP0, UPT, UR7, UR6, UPT ;  /* 0x000000060700728c */ /* 0x000fcc000bf06270 */
[----:B------:R-:W-:-:S13]  /*4040*/  PLOP3.LUT P0, PT, PT, PT, UP0, 0x80, 0x0 ;  /* 0x000000000000781c */ /* 0x000fda0003f0f008 */
[----:B------:R-:W-:Y:S01]  /*4050*/  @P0 CALL.REL.NOINC `(.L_x_1179) ;  /* 0x0000001000000944 */ /* 0x000fe20003c00000 */
[----:B------:R-:W-:Y:S05]  /*4060*/  BRA `(.L_x_1206) ;  /* 0xffffc22000007947 */ /* 0x000fea000383ffff */
.L_x_1179:
        /* <DEDUP_REMOVED lines=18> */
.L_x_1208:
[----:B------:R-:W-:Y:S05]  /*4190*/  BSYNC B0 ;  /* 0x0000000000007941 */ /* 0x000fea0003800000 */
.L_x_1207:
        /* <DEDUP_REMOVED lines=11> */
.L_x_1210:
[----:B------:R-:W2:Y:S01]  /*4250*/  LDG.E.STRONG.GPU R5, [R2.64] ;  /* 0x0000000e02057981 */ /* 0x000ea2000c1ef900 */
[----:B------:R-:W-:Y:S01]  /*4260*/  YIELD ;  /* 0x0000000000007946 */ /* 0x000fe20003800000 */
[----:B--2---:R-:W-:Y:S01]  /*4270*/  ISETP.NE.AND P0, PT, R5, R4, PT ;  /* 0x000000040500720c */ /* 0x004fe20003f05270 */
[----:B------:R-:W-:-:S12]  /*4280*/  CCTL.IVALL ;  /* 0x00000000ff00798f */ /* 0x000fd80002000000 */
[----:B------:R-:W-:Y:S05]  /*4290*/  @P0 BRA `(.L_x_1210) ;  /* 0xffffffb000000947 */ /* 0x000fea000383ffff */
.L_x_1209:
[----:B------:R-:W-:Y:S02]  /*42a0*/  WARPSYNC 0xffffffff ;  /* 0xffffffff00007948 */ /* 0x000fe40003800000 */
[----:B------:R-:W-:Y:S01]  /*42b0*/  MOV R19, c[0x0][0x1dc] ;  /* 0x0000770000137a02 */ /* 0x000fe20000000f00 */
[----:B------:R-:W-:Y:S03]  /*42c0*/  BAR.SYNC.DEFER_BLOCKING 0x0 ;  /* 0x0000000000007b1d */ /* 0x000fe60000010000 */
[----:B------:R-:W-:-:S04]  /*42d0*/  LEA.HI R2, P0, R19, c[0x0][0x1d8], RZ, 0x1 ;  /* 0x0000760013027a11 */ /* 0x000fc800078108ff */
[----:B------:R-:W-:-:S04]  /*42e0*/  IADD3.X R3, RZ, c[0x0][0x1dc], RZ, P0, !PT ;  /* 0x00007700ff037a10 */ /* 0x000fc800007fe4ff */
[--C-:B------:R-:W-:Y:S02]  /*42f0*/  SHF.R.S64 R25, R2, 0x1, R3.reuse ;  /* 0x0000000102197819 */ /* 0x100fe40000001003 */
[----:B------:R-:W-:Y:S02]  /*4300*/  SHF.R.S32.HI R2, RZ, 0x1f, R0 ;  /* 0x0000001fff027819 */ /* 0x000fe40000011400 */
[----:B0-----:R-:W-:Y:S02]  /*4310*/  SHF.R.S32.HI R14, RZ, 0x1, R3 ;  /* 0x00000001ff0e7819 */ /* 0x001fe40000011403 */
        /* <DEDUP_REMOVED lines=17> */
.L_x_1211:
        /* <DEDUP_REMOVED lines=26> */
.L_x_1212:
        /* <DEDUP_REMOVED lines=11> */
.L_x_2344:


//--------------------- .text._Z35group_norm_nhwc_bwd_one_pass_kernelI11Fp32IOBf16WLi256ELi20ELi640EEv26Group_norm_nhwc_bwd_params --------------------------
	.section	.text._Z35group_norm_nhwc_bwd_one_pass_kernelI11Fp32IOBf16WLi256ELi20ELi640EEv26Group_norm_nhwc_bwd_params,"ax",@progbits
	.sectioninfo	@"SHI_REGISTERS=90"
	.align	128
        .global         _Z35group_norm_nhwc_bwd_one_pass_kernelI11Fp32IOBf16WLi256ELi20ELi640EEv26Group_norm_nhwc_bwd_params
        .type           _Z35group_norm_nhwc_bwd_one_pass_kernelI11Fp32IOBf16WLi256ELi20ELi640EEv26Group_norm_nhwc_bwd_params,@function
        .size           _Z35group_norm_nhwc_bwd_one_pass_kernelI11Fp32IOBf16WLi256ELi20ELi640EEv26Group_norm_nhwc_bwd_params,(.L_x_2345 - _Z35group_norm_nhwc_bwd_one_pass_kernelI11Fp32IOBf16WLi256ELi20ELi640EEv26Group_norm_nhwc_bwd_params)
        .other          _Z35group_norm_nhwc_bwd_one_pass_kernelI11Fp32IOBf16WLi256ELi20ELi640EEv26Group_norm_nhwc_bwd_params,@"STO_CUDA_ENTRY STV_DEFAULT"
_Z35group_norm_nhwc_bwd_one_pass_kernelI11Fp32IOBf16WLi256ELi20ELi640EEv26Group_norm_nhwc_bwd_params:
.text._Z35group_norm_nhwc_bwd_one_pass_kernelI11Fp32IOBf16WLi256ELi20ELi640EEv26Group_norm_nhwc_bwd_params:
        /* <DEDUP_REMOVED lines=40> */
[----:B------:R-:W-:-:S02]  /*0280*/  ISETP.LT.U32.AND P1, PT, R76, 0x280, !P1 ;  /* 0x000002804c00780c */ /* 0x000fc40004f21070 */
[C---:B------:R-:W-:Y:S02]  /*0290*/  IADD3 R74, R75.reuse, 0x40, RZ ;  /* 0x000000404b4a7810 */ /* 0x040fe40007ffe0ff */
[C---:B------:R-:W-:Y:S02]  /*02a0*/  IADD3 R73, R75.reuse, 0x80, RZ ;  /* 0x000000804b497810 */ /* 0x040fe40007ffe0ff */
[----:B-1----:R-:W-:Y:S02]  /*02b0*/  IADD3 R72, R75, 0xc0, RZ ;  /* 0x000000c04b487810 */ /* 0x002fe40007ffe0ff */
.L_x_1248:
[----:B0-----:R-:W-:Y:S01]  /*02c0*/  IABS R5, c[0x0][0x1f0] ;  /* 0x00007c0000057a13 */ /* 0x001fe20000000000 */
[----:B------:R-:W-:Y:S01]  /*02d0*/  ULDC UR4, c[0x0][0x1f0] ;  /* 0x00007c0000047ab9 */ /* 0x000fe20000000800 */
[----:B------:R-:W-:Y:S01]  /*02e0*/  ISETP.LE.AND P3, PT, RZ, UR7, PT ;  /* 0x00000007ff007c0c */ /* 0x000fe2000bf63270 */
[----:B------:R-:W-:Y:S01]  /*02f0*/  ULOP3.LUT UR4, UR7, UR4, URZ, 0x3c, !UPT ;  /* 0x0000000407047292 */ /* 0x000fe2000f8e3c3f */
[----:B------:R-:W0:Y:S01]  /*0300*/  I2F.RP R0, R5 ;  /* 0x0000000500007306 */ /* 0x000e220000209400 */
[----:B------:R-:W-:Y:S01]  /*0310*/  UMOV UR12, 0x8 ;  /* 0x00000008000c7882 */ /* 0x000fe20000000000 */
[----:B------:R-:W-:-:S02]  /*0320*/  SHF.R.S32.HI R62, RZ, 0x1f, R73 ;  /* 0x0000001fff3e7819 */ /* 0x000fc40000011449 */
[----:B------:R-:W-:Y:S02]  /*0330*/  SHF.R.S32.HI R63, RZ, 0x1f, R74 ;  /* 0x0000001fff3f7819 */ /* 0x000fe4000001144a */
[----:B------:R-:W-:Y:S01]  /*0340*/  ISETP.LE.AND P4, PT, RZ, UR4, PT ;  /* 0x00000004ff007c0c */ /* 0x000fe2000bf83270 */
[----:B------:R-:W-:Y:S01]  /*0350*/  ULDC.64 UR4, c[0x0][0x198] ;  /* 0x0000660000047ab9 */ /* 0x000fe20000000a00 */
[----:B------:R-:W-:Y:S01]  /*0360*/  SHF.R.S32.HI R61, RZ, 0x1f, R72 ;  /* 0x0000001fff3d7819 */ /* 0x000fe20000011448 */
        /* <DEDUP_REMOVED lines=15> */
[----:B------:R-:W-:-:S13]  /*0460*/  ISETP.GT.U32.AND P2, PT, R5, R0, PT ;  /* 0x000000000500720c */ /* 0x000fda0003f44070 */
[-C--:B------:R-:W-:Y:S02]  /*0470*/  @!P2 IADD3 R0, R0, -R5.reuse, RZ ;  /* 0x800000050000a210 */ /* 0x080fe40007ffe0ff */
[----:B------:R-:W-:Y:S02]  /*0480*/  @!P2 IADD3 R3, R3, 0x1, RZ ;  /* 0x000000010303a810 */ /* 0x000fe40007ffe0ff */
[CC--:B------:R-:W-:Y:S02]  /*0490*/  ISETP.GE.U32.AND P0, PT, R0.reuse, R5.reuse, PT ;  /* 0x000000050000720c */ /* 0x0c0fe40003f06070 */
[----:B------:R-:W-:Y:S02]  /*04a0*/  ISETP.GT.U32.AND P2, PT, R5, R0, PT ;  /* 0x000000000500720c */ /* 0x000fe40003f44070 */
[----:B------:R-:W-:-:S04]  /*04b0*/  IADD3 R5, R0, -R5, RZ ;  /* 0x8000000500057210 */ /* 0x000fc80007ffe0ff */
[----:B------:R-:W-:Y:S02]  /*04c0*/  SEL R0, R5, R0, !P2 ;  /* 0x0000000005007207 */ /* 0x000fe40005000000 */
[----:B------:R-:W-:Y:S02]  /*04d0*/  ISETP.GE.U32.AND P2, PT, R73, c[0x0][0x1e0], PT ;  /* 0x0000780049007a0c */ /* 0x000fe40003f46070 */
[----:B------:R-:W-:Y:S02]  /*04e0*/  @!P3 IADD3 R0, -R0, RZ, RZ ;  /* 0x000000ff0000b210 */ /* 0x000fe40007ffe1ff */
[----:B------:R-:W-:Y:S02]  /*04f0*/  @P0 IADD3 R3, R3, 0x1, RZ ;  /* 0x0000000103030810 */ /* 0x000fe40007ffe0ff */
        /* <DEDUP_REMOVED lines=8> */
[----:B------:R-:W-:-:S02]  /*0580*/  ISETP.GE.AND.EX P2, PT, R62, c[0x0][0x1e4], PT, P2 ;  /* 0x000079003e007a0c */ /* 0x000fc40003f46320 */
[----:B------:R-:W-:Y:S02]  /*0590*/  ISETP.GE.AND.EX P0, PT, R63, c[0x0][0x1e4], PT, P0 ;  /* 0x000079003f007a0c */ /* 0x000fe40003f06300 */
[----:B------:R-:W-:Y:S02]  /*05a0*/  SHF.R.S32.HI R5, RZ, 0x1f, R77 ;  /* 0x0000001fff057819 */ /* 0x000fe4000001144d */
[----:B------:R-:W-:Y:S02]  /*05b0*/  IADD3 R80, P3, R77, R0, RZ ;  /* 0x000000004d507210 */ /* 0x000fe40007f7e0ff */
[----:B------:R-:W-:Y:S02]  /*05c0*/  SHF.R.S32.HI R2, RZ, 0x1f, R3 ;  /* 0x0000001fff027819 */ /* 0x000fe40000011403 */
[C---:B------:R-:W-:Y:S02]  /*05d0*/  ISETP.GT.U32.OR P2, PT, R76.reuse, 0x27f, P2 ;  /* 0x0000027f4c00780c */ /* 0x040fe40001744470 */
[----:B------:R-:W-:Y:S01]  /*05e0*/  ISETP.GT.U32.OR P0, PT, R76, 0x27f, P0 ;  /* 0x0000027f4c00780c */ /* 0x000fe20000704470 */
[----:B------:R-:W-:Y:S01]  /*05f0*/  IMAD R2, R2, c[0x0][0x1e8], RZ ;  /* 0x00007a0002027a24 */ /* 0x000fe200078e02ff */
[----:B------:R-:W-:-:S02]  /*0600*/  LEA.HI.X.SX32 R81, R0, R5, 0x1, P3 ;  /* 0x0000000500517211 */ /* 0x000fc400018f0eff */
[----:B------:R-:W-:Y:S01]  /*0610*/  ISETP.GE.U32.AND P3, PT, R72, c[0x0][0x1e0], PT ;  /* 0x0000780048007a0c */ /* 0x000fe20003f66070 */
[C---:B------:R-:W-:Y:S02]  /*0620*/  IMAD R83, R3.reuse, c[0x0][0x1ec], R2 ;  /* 0x00007b0003537a24 */ /* 0x040fe400078e0202 */
[----:B------:R-:W-:Y:S01]  /*0630*/  IMAD.WIDE.U32 R80, R3, c[0x0][0x1e8], R80 ;  /* 0x00007a0003507a25 */ /* 0x000fe200078e0050 */
[----:B------:R-:W-:-:S03]  /*0640*/  ISETP.GE.AND.EX P3, PT, R61, c[0x0][0x1e4], PT, P3 ;  /* 0x000079003d007a0c */ /* 0x000fc60003f66330 */
[----:B------:R-:W-:Y:S01]  /*0650*/  @!P2 IMAD R4, R62, c[0x0][0x1d8], RZ ;  /* 0x000076003e04aa24 */ /* 0x000fe200078e02ff */
[----:B------:R-:W-:Y:S01]  /*0660*/  IADD3 R83, R81, R83, RZ ;  /* 0x0000005351537210 */ /* 0x000fe20007ffe0ff */
[----:B------:R-:W-:Y:S01]  /*0670*/  @P1 IMAD R2, R64, c[0x0][0x1d8], RZ ;  /* 0x0000760040021a24 */ /* 0x000fe200078e02ff */
[----:B------:R-:W-:Y:S01]  /*0680*/  ISETP.GT.U32.OR P3, PT, R76, 0x27f, P3 ;  /* 0x0000027f4c00780c */ /* 0x000fe20001f64470 */
[----:B------:R-:W-:Y:S01]  /*0690*/  @!P0 IMAD R3, R63, c[0x0][0x1d8], RZ ;  /* 0x000076003f038a24 */ /* 0x000fe200078e02ff */
[-C--:B------:R-:W-:Y:S01]  /*06a0*/  @P1 MOV R82, R80.reuse ;  /* 0x0000005000521202 */ /* 0x080fe20000000f00 */
[----:B------:R-:W-:Y:S01]  /*06b0*/  @!P2 IMAD R29, R73, c[0x0][0x1dc], R4 ;  /* 0x00007700491daa24 */ /* 0x000fe200078e0204 */
[----:B------:R-:W-:Y:S02]  /*06c0*/  @!P0 MOV R4, R80 ;  /* 0x0000005000048202 */ /* 0x000fe40000000f00 */
[----:B------:R-:W-:Y:S01]  /*06d0*/  @!P0 MOV R5, R83 ;  /* 0x0000005300058202 */ /* 0x000fe20000000f00 */
[----:B------:R-:W-:-:S02]  /*06e0*/  @P1 IMAD R11, R75, c[0x0][0x1dc], R2 ;  /* 0x000077004b0b1a24 */ /* 0x000fc400078e0202 */
[----:B------:R-:W-:Y:S02]  /*06f0*/  @!P0 IMAD R13, R74, c[0x0][0x1dc], R3 ;  /* 0x000077004a0d8a24 */ /* 0x000fe400078e0203 */
[----:B------:R-:W-:-:S04]  /*0700*/  @P1 IMAD.WIDE.U32 R2, R75, c[0x0][0x1d8], R82 ;  /* 0x000076004b021a25 */ /* 0x000fc800078e0052 */
[----:B------:R-:W-:Y:S01]  /*0710*/  @!P0 IMAD.WIDE.U32 R4, R74, c[0x0][0x1d8], R4 ;  /* 0x000076004a048a25 */ /* 0x000fe200078e0004 */
[----:B------:R-:W-:-:S04]  /*0720*/  @P1 IADD3 R11, R3, R11, RZ ;  /* 0x0000000b030b1210 */ /* 0x000fc80007ffe0ff */
[----:B------:R-:W-:Y:S01]  /*0730*/  @!P0 IADD3 R3, R5, R13, RZ ;  /* 0x0000000d05038210 */ /* 0x000fe20007ffe0ff */
[----:B------:R-:W-:Y:S01]  /*0740*/  @!P3 IMAD R5, R61, c[0x0][0x1d8], RZ ;  /* 0x000076003d05ba24 */ /* 0x000fe200078e02ff */
[C---:B------:R-:W-:Y:S02]  /*0750*/  @P1 SHF.L.U32 R14, R2.reuse, 0x2, RZ ;  /* 0x00000002020e1819 */ /* 0x040fe400000006ff */
[----:B------:R-:W-:Y:S01]  /*0760*/  @P1 SHF.L.U64.HI R10, R2, 0x2, R11 ;  /* 0x00000002020a1819 */ /* 0x000fe2000001020b */
[----:B------:R-:W-:Y:S01]  /*0770*/  @!P3 IMAD R11, R72, c[0x0][0x1dc], R5 ;  /* 0x00007700480bba24 */ /* 0x000fe200078e0205 */
[----:B------:R-:W-:Y:S02]  /*0780*/  @!P2 MOV R8, R80 ;  /* 0x000000500008a202 */ /* 0x000fe40000000f00 */
[----:B------:R-:W-:Y:S02]  /*0790*/  @!P2 MOV R9, R83 ;  /* 0x000000530009a202 */ /* 0x000fe40000000f00 */
[----:B------:R-:W-:-:S02]  /*07a0*/  @!P0 SHF.L.U32 R24, R4, 0x2, RZ ;  /* 0x0000000204188819 */ /* 0x000fc400000006ff */
[----:B------:R-:W-:Y:S02]  /*07b0*/  @!P0 SHF.L.U64.HI R16, R4, 0x2, R3 ;  /* 0x0000000204108819 */ /* 0x000fe40000010203 */
[----:B------:R-:W-:Y:S02]  /*07c0*/  @!P3 MOV R4, R80 ;  /* 0x000000500004b202 */ /* 0x000fe40000000f00 */
[----:B------:R-:W-:Y:S02]  /*07d0*/  @!P3 MOV R5, R83 ;  /* 0x000000530005b202 */ /* 0x000fe40000000f00 */
[C---:B------:R-:W-:Y:S01]  /*07e0*/  @P1 IADD3 R12, P4, R14.reuse, c[0x0][0x180], RZ ;  /* 0x000060000e0c1a10 */ /* 0x040fe20007f9e0ff */
[----:B------:R-:W-:Y:S01]  /*07f0*/  @!P2 IMAD.WIDE.U32 R8, R73, c[0x0][0x1d8], R8 ;  /* 0x000076004908aa25 */ /* 0x000fe200078e0008 */
[----:B------:R-:W-:Y:S02]  /*0800*/  @P1 IADD3 R14, P5, R14, c[0x0][0x178], RZ ;  /* 0x00005e000e0e1a10 */ /* 0x000fe40007fbe0ff */
[----:B------:R-:W-:Y:S01]  /*0810*/  @P1 IADD3.X R13, R10, c[0x0][0x184], RZ, P4, !PT ;  /* 0x000061000a0d1a10 */ /* 0x000fe200027fe4ff */
[----:B------:R-:W-:Y:S01]  /*0820*/  @!P3 IMAD.WIDE.U32 R4, R72, c[0x0][0x1d8], R4 ;  /* 0x000076004804ba25 */ /* 0x000fe200078e0004 */
[----:B------:R-:W-:-:S02]  /*0830*/  @P1 IADD3.X R15, R10, c[0x0][0x17c], RZ, P5, !PT ;  /* 0x00005f000a0f1a10 */ /* 0x000fc40002ffe4ff */
[C---:B------:R-:W-:Y:S02]  /*0840*/  @!P0 IADD3 R22, P4, R24.reuse, c[0x0][0x180], RZ ;  /* 0x0000600018168a10 */ /* 0x040fe40007f9e0ff */
[----:B------:R-:W-:Y:S02]  /*0850*/  @!P0 IADD3 R24, P5, R24, c[0x0][0x178], RZ ;  /* 0x00005e0018188a10 */ /* 0x000fe40007fbe0ff */
[----:B------:R-:W-:Y:S01]  /*0860*/  @!P2 IADD3 R29, R9, R29, RZ ;  /* 0x0000001d091da210 */ /* 0x000fe20007ffe0ff */
[----:B------:R-:W-:Y:S01]  /*0870*/  CS2R R20, SRZ ;  /* 0x0000000000147805 */ /* 0x000fe2000001ff00 */
[----:B------:R-:W-:Y:S02]  /*0880*/  @!P3 IADD3 R5, R5, R11, RZ ;  /* 0x0000000b0505b210 */ /* 0x000fe40007ffe0ff */
[----:B------:R-:W-:Y:S01]  /*0890*/  CS2R R10, SRZ ;  /* 0x00000000000a7805 */ /* 0x000fe2000001ff00 */
[C---:B------:R-:W-:Y:S02]  /*08a0*/  @!P0 IADD3.X R23, R16.reuse, c[0x0][0x184], RZ, P4, !PT ;  /* 0x0000610010178a10 */ /* 0x040fe400027fe4ff */
[----:B------:R-:W-:-:S02]  /*08b0*/  @!P0 IADD3.X R25, R16, c[0x0][0x17c], RZ, P5, !PT ;  /* 0x00005f0010198a10 */ /* 0x000fc40002ffe4ff */
[C---:B------:R-:W-:Y:S01]  /*08c0*/  @!P2 SHF.L.U32 R28, R8.reuse, 0x2, RZ ;  /* 0x00000002081ca819 */ /* 0x040fe200000006ff */
[----:B------:R0:W5:Y:S01]  /*08d0*/  @!P0 LDG.E.64 R20, [R22.64] ;  /* 0x0000000e16148981 */ /* 0x000162000c1e1b00 */
[----:B------:R-:W-:Y:S02]  /*08e0*/  @!P2 SHF.L.U64.HI R29, R8, 0x2, R29 ;  /* 0x00000002081da819 */ /* 0x000fe4000001021d */
[----:B------:R-:W-:Y:S01]  /*08f0*/  @!P3 SHF.L.U32 R32, R4, 0x2, RZ ;  /* 0x000000020420b819 */ /* 0x000fe200000006ff */
[----:B------:R-:W-:Y:S01]  /*0900*/  CS2R R8, SRZ ;  /* 0x0000000000087805 */ /* 0x000fe2000001ff00 */
[----:B------:R-:W-:Y:S01]  /*0910*/  MOV R3, RZ ;  /* 0x000000ff00037202 */ /* 0x000fe20000000f00 */
[----:B------:R0:W5:Y:S01]  /*0920*/  @!P0 LDG.E.64 R10, [R24.64] ;  /* 0x0000000e180a8981 */ /* 0x000162000c1e1b00 */
[----:B------:R-:W-:Y:S02]  /*0930*/  MOV R2, RZ ;  /* 0x000000ff00027202 */ /* 0x000fe40000000f00 */
[----:B------:R-:W-:Y:S01]  /*0940*/  @!P2 IADD3 R26, P6, R28, c[0x0][0x180], RZ ;  /* 0x000060001c1aaa10 */ /* 0x000fe20007fde0ff */
[----:B------:R1:W5:Y:S01]  /*0950*/  @P1 LDG.E.64 R8, [R14.64] ;  /* 0x0000000e0e081981 */ /* 0x000362000c1e1b00 */
[----:B------:R-:W-:-:S02]  /*0960*/  @!P3 IADD3 R30, P4, R32, c[0x0][0x180], RZ ;  /* 0x00006000201eba10 */ /* 0x000fc40007f9e0ff */
[----:B------:R-:W-:Y:S01]  /*0970*/  @!P3 SHF.L.U64.HI R18, R4, 0x2, R5 ;  /* 0x000000020412b819 */ /* 0x000fe20000010205 */
[----:B------:R3:W5:Y:S01]  /*0980*/  @P1 LDG.E.64 R2, [R12.64] ;  /* 0x0000000e0c021981 */ /* 0x000762000c1e1b00 */
[----:B------:R-:W-:Y:S02]  /*0990*/  @!P2 IADD3 R28, P0, R28, c[0x0][0x178], RZ ;  /* 0x00005e001c1caa10 */ /* 0x000fe40007f1e0ff */
[----:B------:R-:W-:Y:S01]  /*09a0*/  @!P3 IADD3 R32, P5, R32, c[0x0][0x178], RZ ;  /* 0x00005e002020ba10 */ /* 0x000fe20007fbe0ff */
[----:B------:R-:W-:Y:S01]  /*09b0*/  CS2R R4, SRZ ;  /* 0x0000000000047805 */ /* 0x000fe2000001ff00 */
[C---:B------:R-:W-:Y:S01]  /*09c0*/  @!P2 IADD3.X R27, R29.reuse, c[0x0][0x184], RZ, P6, !PT ;  /* 0x000061001d1baa10 */ /* 0x040fe200037fe4ff */
[----:B------:R-:W-:Y:S01]  /*09d0*/  CS2R R16, SRZ ;  /* 0x0000000000107805 */ /* 0x000fe2000001ff00 */
[----:B-1----:R-:W-:Y:S01]  /*09e0*/  CS2R R14, SRZ ;  /* 0x00000000000e7805 */ /* 0x002fe2000001ff00 */
[----:B------:R-:W-:Y:S01]  /*09f0*/  @!P2 IADD3.X R29, R29, c[0x0][0x17c], RZ, P0, !PT ;  /* 0x00005f001d1daa10 */ /* 0x000fe200007fe4ff */
[----:B---3--:R-:W-:Y:S01]  /*0a00*/  CS2R R12, SRZ ;  /* 0x00000000000c7805 */ /* 0x008fe2000001ff00 */
[C---:B------:R-:W-:Y:S01]  /*0a10*/  @!P3 IADD3.X R31, R18.reuse, c[0x0][0x184], RZ, P4, !PT ;  /* 0x00006100121fba10 */ /* 0x040fe200027fe4ff */
[----:B------:R0:W5:Y:S01]  /*0a20*/  @!P2 LDG.E.64 R4, [R26.64] ;  /* 0x0000000e1a04a981 */ /* 0x000162000c1e1b00 */
[----:B------:R-:W-:-:S03]  /*0a30*/  @!P3 IADD3.X R33, R18, c[0x0][0x17c], RZ, P5, !PT ;  /* 0x00005f001221ba10 */ /* 0x000fc60002ffe4ff */
[----:B------:R0:W5:Y:S04]  /*0a40*/  @!P2 LDG.E.64 R12, [R28.64] ;  /* 0x0000000e1c0ca981 */ /* 0x000168000c1e1b00 */
        /* <DEDUP_REMOVED lines=32> */
.L_x_1215:
[----:B0-----:R-:W-:Y:S05]  /*0c50*/  BSYNC B0 ;  /* 0x0000000000007941 */ /* 0x001fea0003800000 */
.L_x_1214:
[----:B------:R-:W-:Y:S01]  /*0c60*/  ISETP.NE.AND P4, PT, RZ, UR13, PT ;  /* 0x0000000dff007c0c */ /* 0x000fe2000bf85270 */
[C---:B-----5:R-:W-:Y:S01]  /*0c70*/  FADD.FTZ R2, -R6.reuse, R2 ;  /* 0x0000000206027221 */ /* 0x060fe20000010100 */
[----:B------:R-:W-:Y:S01]  /*0c80*/  MOV R23, R9 ;  /* 0x0000000900177202 */ /* 0x000fe20000000f00 */
[C---:B------:R-:W-:Y:S02]  /*0c90*/  FADD.FTZ R0, -R6.reuse, R3 ;  /* 0x0000000306007221 */ /* 0x040fe40000010100 */
[C---:B------:R-:W-:Y:S01]  /*0ca0*/  FADD.FTZ R27, -R6.reuse, R20 ;  /* 0x00000014061b7221 */ /* 0x040fe20000010100 */
[----:B------:R-:W-:Y:S01]  /*0cb0*/  MOV R20, R10 ;  /* 0x0000000a00147202 */ /* 0x000fe20000000f00 */
[----:B------:R-:W-:Y:S01]  /*0cc0*/  FADD.FTZ R28, -R6, R21 ;  /* 0x00000015061c7221 */ /* 0x000fe20000010100 */
[----:B------:R-:W-:Y:S01]  /*0cd0*/  MOV R21, R8 ;  /* 0x0000000800157202 */ /* 0x000fe20000000f00 */
[----:B------:R-:W-:-:S02]  /*0ce0*/  FMUL.FTZ R18, R2, UR12 ;  /* 0x0000000c02127c20 */ /* 0x000fc40008410000 */
        /* <DEDUP_REMOVED lines=20> */
.L_x_1216:
[----:B------:R-:W-:Y:S01]  /*0e30*/  FMUL.FTZ R3, R21, R71 ;  /* 0x0000004715037220 */ /* 0x000fe20000410000 */
[----:B------:R-:W-:Y:S01]  /*0e40*/  MOV R22, R11 ;  /* 0x0000000b00167202 */ /* 0x000fe20000000f00 */
[----:B------:R-:W-:Y:S02]  /*0e50*/  FMUL.FTZ R2, R27, UR12 ;  /* 0x0000000c1b027c20 */ /* 0x000fe40008410000 */
[----:B------:R-:W-:Y:S02]  /*0e60*/  FFMA.FTZ R7, R18, R3, RZ ;  /* 0x0000000312077223 */ /* 0x000fe400000100ff */
[----:B------:R-:W-:Y:S02]  /*0e70*/  FADD.FTZ R25, RZ, R3 ;  /* 0x00000003ff197221 */ /* 0x000fe40000010000 */
        /* <DEDUP_REMOVED lines=21> */
.L_x_1217:
[----:B------:R-:W-:Y:S02]  /*0fd0*/  FFMA.FTZ R26, R0, R24, R7 ;  /* 0x00000018001a7223 */ /* 0x000fe40000010007 */
[----:B------:R-:W-:Y:S02]  /*0fe0*/  FMUL.FTZ R7, R20, R71 ;  /* 0x0000004714077220 */ /* 0x000fe40000410000 */
[----:B------:R-:W-:Y:S01]  /*0ff0*/  FADD.FTZ R28, R24, R25 ;  /* 0x00000019181c7221 */ /* 0x000fe20000010000 */
[----:B------:R-:W-:Y:S01]  /*1000*/  MOV R24, R12 ;  /* 0x0000000c00187202 */ /* 0x000fe20000000f00 */
[C---:B------:R-:W-:Y:S01]  /*1010*/  FADD.FTZ R4, -R6.reuse, R4 ;  /* 0x0000000406047221 */ /* 0x040fe20000010100 */
[----:B------:R-:W-:Y:S01]  /*1020*/  MOV R25, R13 ;  /* 0x0000000d00197202 */ /* 0x000fe20000000f00 */
[----:B------:R-:W-:Y:S02]  /*1030*/  FADD.FTZ R5, -R6, R5 ;  /* 0x0000000506057221 */ /* 0x000fe40000010100 */
[----:B------:R-:W-:-:S02]  /*1040*/  FFMA.FTZ R26, R2, R7, R26 ;  /* 0x00000007021a7223 */ /* 0x000fc4000001001a */
[----:B------:R-:W-:Y:S02]  /*1050*/  FADD.FTZ R28, R28, R7 ;  /* 0x000000071c1c7221 */ /* 0x000fe40000010000 */
[----:B------:R-:W-:Y:S02]  /*1060*/  FMUL.FTZ R4, R4, UR12 ;  /* 0x0000000c04047c20 */ /* 0x000fe40008410000 */
[----:B------:R-:W-:Y:S02]  /*1070*/  FMUL.FTZ R7, R22, R68 ;  /* 0x0000004416077220 */ /* 0x000fe40000410000 */
        /* <DEDUP_REMOVED lines=20> */
.L_x_1218:
[----:B------:R-:W-:Y:S01]  /*11c0*/  FFMA.FTZ R26, R3, R7, R26 ;  /* 0x00000007031a7223 */ /* 0x000fe2000001001a */
[----:B------:R-:W-:Y:S01]  /*11d0*/  MOV R29, R15 ;  /* 0x0000000f001d7202 */ /* 0x000fe20000000f00 */
[----:B------:R-:W-:Y:S02]  /*11e0*/  FMUL.FTZ R27, R24, R71 ;  /* 0x00000047181b7220 */ /* 0x000fe40000410000 */
[----:B------:R-:W-:Y:S02]  /*11f0*/  FADD.FTZ R30, R7, R28 ;  /* 0x0000001c071e7221 */ /* 0x000fe40000010000 */
[C---:B------:R-:W-:Y:S02]  /*1200*/  FADD.FTZ R7, -R6.reuse, R16 ;  /* 0x0000001006077221 */ /* 0x040fe40000010100 */
[----:B------:R-:W-:Y:S02]  /*1210*/  FADD.FTZ R28, -R6, R17 ;  /* 0x00000011061c7221 */ /* 0x000fe40000010100 */
[----:B------:R-:W-:-:S02]  /*1220*/  FFMA.FTZ R16, R4, R27, R26 ;  /* 0x0000001b04107223 */ /* 0x000fc4000001001a */
[----:B------:R-:W-:Y:S01]  /*1230*/  FADD.FTZ R26, R30, R27 ;  /* 0x0000001b1e1a7221 */ /* 0x000fe20000010000 */
[----:B------:R-:W-:Y:S01]  /*1240*/  MOV R27, R14 ;  /* 0x0000000e001b7202 */ /* 0x000fe20000000f00 */
        /* <DEDUP_REMOVED lines=22> */
.L_x_1219:
[----:B------:R-:W-:Y:S01]  /*13b0*/  FFMA.FTZ R16, R5, R17, R16 ;  /* 0x0000001105107223 */ /* 0x000fe20000010010 */
[----:B------:R-:W-:Y:S01]  /*13c0*/  ISETP.GT.AND P0, PT, R65, 0x1e, PT ;  /* 0x0000001e4100780c */ /* 0x000fe20003f04270 */
[----:B------:R-:W-:Y:S01]  /*13d0*/  FMUL.FTZ R31, R27, R71 ;  /* 0x000000471b1f7220 */ /* 0x000fe20000410000 */
[----:B------:R-:W-:Y:S01]  /*13e0*/  ISETP.GT.AND P2, PT, R65, 0xf, PT ;  /* 0x0000000f4100780c */ /* 0x000fe20003f44270 */
[----:B------:R-:W-:Y:S01]  /*13f0*/  FADD.FTZ R26, R17, R26 ;  /* 0x0000001a111a7221 */ /* 0x000fe20000010000 */
[----:B------:R-:W-:Y:S01]  /*1400*/  ISETP.NE.AND P3, PT, R65, RZ, PT ;  /* 0x000000ff4100720c */ /* 0x000fe20003f65270 */
[----:B------:R-:W-:Y:S01]  /*1410*/  FMUL.FTZ R17, R29, R68 ;  /* 0x000000441d117220 */ /* 0x000fe20000410000 */
[----:B------:R-:W-:Y:S01]  /*1420*/  BSSY B0, `(.L_x_1220) ;  /* 0x0000065000007945 */ /* 0x000fe20003800000 */
[----:B------:R-:W-:Y:S01]  /*1430*/  FFMA.FTZ R16, R6, R31, R16 ;  /* 0x0000001f06107223 */ /* 0x000fe20000010010 */
[----:B------:R-:W-:Y:S01]  /*1440*/  ISETP.GT.U32.AND P5, PT, R76, 0x9, PT ;  /* 0x000000094c00780c */ /* 0x000fe20003fa4070 */
[----:B------:R-:W-:-:S02]  /*1450*/  FADD.FTZ R26, R26, R31 ;  /* 0x0000001f1a1a7221 */ /* 0x000fc40000010000 */
[----:B------:R-:W-:Y:S02]  /*1460*/  FFMA.FTZ R16, R7, R17, R16 ;  /* 0x0000001107107223 */ /* 0x000fe40000010010 */
[----:B------:R-:W-:Y:S02]  /*1470*/  FADD.FTZ R28, R17, R26 ;  /* 0x0000001a111c7221 */ /* 0x000fe40000010000 */
[----:B------:R-:W-:Y:S01]  /*1480*/  FFMA.FTZ R35, R18, R21, RZ ;  /* 0x0000001512237223 */ /* 0x000fe200000100ff */
[----:B------:R-:W0:Y:S03]  /*1490*/  SHFL.DOWN PT, R17, R16, 0x1, 0x1f ;  /* 0x08201f0010117f89 */ /* 0x000e2600000e0000 */
[----:B------:R-:W-:Y:S01]  /*14a0*/  FFMA.FTZ R35, R2, R20, R35 ;  /* 0x0000001402237223 */ /* 0x000fe20000010023 */
[----:B------:R-:W1:Y:S03]  /*14b0*/  SHFL.DOWN PT, R31, R28, 0x1, 0x1f ;  /* 0x08201f001c1f7f89 */ /* 0x000e6600000e0000 */
[----:B------:R-:W-:-:S02]  /*14c0*/  FFMA.FTZ R35, R4, R24, R35 ;  /* 0x0000001804237223 */ /* 0x000fc40000010023 */
        /* <DEDUP_REMOVED lines=15> */
[----:B0-----:R-:W-:Y:S01]  /*15c0*/  @!P0 FADD.FTZ R16, R16, R17 ;  /* 0x0000001110108221 */ /* 0x001fe20000010000 */
[----:B------:R-:W-:Y:S01]  /*15d0*/  HFMA2.MMA R17, -RZ, RZ, 0, 1.1920928955078125e-07 ;  /* 0x00000002ff117435 */ /* 0x000fe200000001ff */
[----:B-1----:R-:W-:-:S03]  /*15e0*/  @!P0 FADD.FTZ R28, R28, R31 ;  /* 0x0000001f1c1c8221 */ /* 0x002fc60000010000 */
[----:B------:R-:W0:Y:S04]  /*15f0*/  SHFL.DOWN PT, R31, R16, 0x10, 0x1f ;  /* 0x0a001f00101f7f89 */ /* 0x000e2800000e0000 */
[----:B------:R-:W1:Y:S02]  /*1600*/  SHFL.DOWN PT, R33, R28, 0x10, 0x1f ;  /* 0x0a001f001c217f89 */ /* 0x000e6400000e0000 */
[----:B------:R-:W-:Y:S01]  /*1610*/  ISETP.LE.U32.AND P0, PT, R17, c[0x0][0xc], PT ;  /* 0x0000030011007a0c */ /* 0x000fe20003f03070 */
[----:B------:R-:W-:Y:S02]  /*1620*/  FADD.FTZ R17, RZ, R21 ;  /* 0x00000015ff117221 */ /* 0x000fe40000010000 */
[----:B------:R-:W-:Y:S02]  /*1630*/  FADD.FTZ R21, RZ, R23 ;  /* 0x00000017ff157221 */ /* 0x000fe40000010000 */
[----:B------:R-:W-:-:S02]  /*1640*/  FFMA.FTZ R23, R0, R23, RZ ;  /* 0x0000001700177223 */ /* 0x000fc400000100ff */
[----:B------:R-:W-:Y:S02]  /*1650*/  FADD.FTZ R17, R17, R20 ;  /* 0x0000001411117221 */ /* 0x000fe40000010000 */
[----:B------:R-:W-:Y:S02]  /*1660*/  FADD.FTZ R20, R21, R22 ;  /* 0x0000001615147221 */ /* 0x000fe40000010000 */
[----:B------:R-:W-:Y:S02]  /*1670*/  FFMA.FTZ R22, R3, R22, R23 ;  /* 0x0000001603167223 */ /* 0x000fe40000010017 */
[----:B------:R-:W-:Y:S02]  /*1680*/  FADD.FTZ R26, R17, R24 ;  /* 0x00000018111a7221 */ /* 0x000fe40000010000 */
[----:B------:R-:W-:Y:S02]  /*1690*/  FADD.FTZ R20, R20, R25 ;  /* 0x0000001914147221 */ /* 0x000fe40000010000 */
[----:B------:R-:W-:-:S02]  /*16a0*/  FFMA.FTZ R22, R5, R25, R22 ;  /* 0x0000001905167223 */ /* 0x000fc40000010016 */
[----:B0-----:R-:W-:Y:S02]  /*16b0*/  @!P2 FADD.FTZ R16, R16, R31 ;  /* 0x0000001f1010a221 */ /* 0x001fe40000010000 */
[----:B------:R-:W-:Y:S02]  /*16c0*/  FFMA.FTZ R24, R6, R27, R35 ;  /* 0x0000001b06187223 */ /* 0x000fe40000010023 */
[----:B-1----:R-:W-:Y:S01]  /*16d0*/  @!P2 FADD.FTZ R28, R28, R33 ;  /* 0x000000211c1ca221 */ /* 0x002fe20000010000 */
[----:B------:R-:W-:Y:S01]  /*16e0*/  ISETP.NE.AND P2, PT, R76, RZ, PT ;  /* 0x000000ff4c00720c */ /* 0x000fe20003f45270 */
[----:B------:R-:W-:Y:S02]  /*16f0*/  FADD.FTZ R26, R26, R27 ;  /* 0x0000001b1a1a7221 */ /* 0x000fe40000010000 */
[----:B------:R-:W-:Y:S01]  /*1700*/  FFMA.FTZ R25, R7, R29, R22 ;  /* 0x0000001d07197223 */ /* 0x000fe20000010016 */
[----:B------:R-:W-:Y:S01]  /*1710*/  MOV R17, R28 ;  /* 0x0000001c00117202 */ /* 0x000fe20000000f00 */
[----:B------:R-:W-:-:S05]  /*1720*/  FADD.FTZ R27, R20, R29 ;  /* 0x0000001d141b7221 */ /* 0x000fca0000010000 */
        /* <DEDUP_REMOVED lines=52> */
.L_x_1221:
[----:B------:R-:W-:Y:S05]  /*1a70*/  BSYNC B0 ;  /* 0x0000000000007941 */ /* 0x000fea0003800000 */
.L_x_1220:
        /* <DEDUP_REMOVED lines=320> */
.L_x_1223:
[----:B------:R-:W-:Y:S05]  /*2e80*/  BSYNC B0 ;  /* 0x0000000000007941 */ /* 0x000fea0003800000 */
.L_x_1222:
        /* <DEDUP_REMOVED lines=18> */
.L_x_1225:
[----:B------:R-:W-:Y:S05]  /*2fb0*/  BSYNC B0 ;  /* 0x0000000000007941 */ /* 0x000fea0003800000 */
.L_x_1224:
        /* <DEDUP_REMOVED lines=21> */
[----:B0-----:R-:W-:-:S03]  /*3110*/  SEL R25, RZ, c[0x0][0xc], P0 ;  /* 0x00000300ff197a07 */ /* 0x001fc60000000000 */
[----:B-1----:R-:W-:Y:S02]  /*3120*/  ISETP.EQ.U32.AND P3, PT, R65, UR5, PT ;  /* 0x0000000541007c0c */ /* 0x002fe4000bf62070 */
[----:B------:R-:W-:Y:S02]  /*3130*/  SEL R20, R20, 0xffffffff, !P0 ;  /* 0xffffffff14147807 */ /* 0x000fe40004000000 */
[----:B------:R-:W-:-:S03]  /*3140*/  ISETP.NE.AND P0, PT, R25, -0x1, PT ;  /* 0xffffffff1900780c */ /* 0x000fc60003f05270 */
[----:B------:R-:W-:-:S06]  /*3150*/  IMAD R21, R20, UR4, RZ ;  /* 0x0000000414157c24 */ /* 0x000fcc000f8e02ff */
[----:B------:R0:W-:Y:S04]  /*3160*/  @P3 RED.E.ADD.S32.STRONG.GPU [R22.64], R21 ;  /* 0x000000151600398e */ /* 0x0001e8000c10e38e */
[----:B------:R-:W-:Y:S05]  /*3170*/  @!P0 BRA `(.L_x_1227) ;  /* 0x0000005000008947 */ /* 0x000fea0003800000 */
.L_x_1228:
[----:B------:R-:W2:Y:S01]  /*3180*/  LDG.E.STRONG.GPU R20, [R22.64] ;  /* 0x0000000e16147981 */ /* 0x000ea2000c1ef900 */
[----:B------:R-:W-:Y:S01]  /*3190*/  YIELD ;  /* 0x0000000000007946 */ /* 0x000fe20003800000 */
[----:B--2---:R-:W-:Y:S01]  /*31a0*/  ISETP.NE.AND P0, PT, R20, R25, PT ;  /* 0x000000191400720c */ /* 0x004fe20003f05270 */
[----:B------:R-:W-:-:S12]  /*31b0*/  CCTL.IVALL ;  /* 0x00000000ff00798f */ /* 0x000fd80002000000 */
[----:B------:R-:W-:Y:S05]  /*31c0*/  @P0 BRA `(.L_x_1228) ;  /* 0xffffffb000000947 */ /* 0x000fea000383ffff */
.L_x_1227:
[----:B------:R-:W-:Y:S01]  /*31d0*/  ISETP.NE.AND P0, PT, RZ, c[0x0][0xc], PT ;  /* 0x00000300ff007a0c */ /* 0x000fe20003f05270 */
[----:B------:R-:W-:Y:S01]  /*31e0*/  WARPSYNC 0xffffffff ;  /* 0xffffffff00007948 */ /* 0x000fe20003800000 */
[----:B------:R-:W-:Y:S11]  /*31f0*/  BAR.SYNC.DEFER_BLOCKING 0x0 ;  /* 0x0000000000007b1d */ /* 0x000ff60000010000 */
[----:B------:R-:W-:Y:S05]  /*3200*/  @!P0 BRA `(.L_x_1226) ;  /* 0x0000100000008947 */ /* 0x000fea0003800000 */
[----:B------:R-:W-:-:S04]  /*3210*/  MOV R20, 0x1 ;  /* 0x0000000100147802 */ /* 0x000fc80000000f00 */
        /* <DEDUP_REMOVED lines=15> */
.L_x_1232:
        /* <DEDUP_REMOVED lines=116> */
.L_x_1231:
        /* <DEDUP_REMOVED lines=23> */
[----:B--2---:R-:W-:Y:S02]  /*3bc0*/  @!P0 FADD.FTZ R16, R16, R22 ;  /* 0x0000001610108221 */ /* 0x004fe40000010000 */
[----:B------:R-:W-:Y:S01]  /*3bd0*/  @!P0 FADD.FTZ R17, R17, R23 ;  /* 0x0000001711118221 */ /* 0x000fe20000010000 */
[----:B------:R-:W-:-:S02]  /*3be0*/  IADD3 R23, R30, 0x1, RZ ;  /* 0x000000011e177810 */ /* 0x000fc40007ffe0ff */
[-C--:B------:R-:W-:Y:S01]  /*3bf0*/  ISETP.EQ.OR P0, PT, R30, R66.reuse, P2 ;  /* 0x000000421e00720c */ /* 0x080fe20001702670 */
[----:B---3--:R-:W-:Y:S02]  /*3c00*/  @!P5 FADD.FTZ R16, R16, R24 ;  /* 0x000000181010d221 */ /* 0x008fe40000010000 */
[----:B------:R-:W-:Y:S01]  /*3c10*/  @!P5 FADD.FTZ R17, R17, R25 ;  /* 0x000000191111d221 */ /* 0x000fe20000010000 */
[----:B------:R-:W-:Y:S02]  /*3c20*/  IADD3 R25, R30, 0x2, RZ ;  /* 0x000000021e197810 */ /* 0x000fe40007ffe0ff */
[-C--:B------:R-:W-:Y:S01]  /*3c30*/  ISETP.EQ.OR P5, PT, R23, R66.reuse, P2 ;  /* 0x000000421700720c */ /* 0x080fe200017a2670 */
[----:B----4-:R-:W-:Y:S02]  /*3c40*/  @!P6 FADD.FTZ R16, R16, R26 ;  /* 0x0000001a1010e221 */ /* 0x010fe40000010000 */
[----:B------:R-:W-:Y:S01]  /*3c50*/  @!P6 FADD.FTZ R17, R17, R27 ;  /* 0x0000001b1111e221 */ /* 0x000fe20000010000 */
[----:B------:R-:W-:Y:S01]  /*3c60*/  ISETP.EQ.OR P6, PT, R25, R66, P2 ;  /* 0x000000421900720c */ /* 0x000fe200017c2670 */
[----:B-----5:R-:W-:Y:S01]  /*3c70*/  @!P3 FADD.FTZ R16, R16, R28 ;  /* 0x0000001c1010b221 */ /* 0x020fe20000010000 */
[----:B------:R-:W-:Y:S01]  /*3c80*/  IADD3 R27, R30, 0x3, RZ ;  /* 0x000000031e1b7810 */ /* 0x000fe20007ffe0ff */
[----:B------:R-:W-:-:S02]  /*3c90*/  @!P3 FADD.FTZ R17, R17, R29 ;  /* 0x0000001d1111b221 */ /* 0x000fc40000010000 */
[----:B------:R-:W-:Y:S01]  /*3ca0*/  @!P0 IMAD R21, R30, c[0x0][0x10], R19 ;  /* 0x000004001e158a24 */ /* 0x000fe200078e0213 */
[----:B------:R-:W-:-:S03]  /*3cb0*/  ISETP.EQ.OR P3, PT, R27, R66, P2 ;  /* 0x000000421b00720c */ /* 0x000fc60001762670 */
        /* <DEDUP_REMOVED lines=13> */
[----:B--2---:R-:W-:Y:S01]  /*3d90*/  @!P0 FADD.FTZ R16, R16, R20 ;  /* 0x0000001410108221 */ /* 0x004fe20000010000 */
[----:B------:R-:W-:Y:S01]  /*3da0*/  IADD3 R20, R30, 0x4, RZ ;  /* 0x000000041e147810 */ /* 0x000fe20007ffe0ff */
        /* <DEDUP_REMOVED lines=8> */
.L_x_1233:
[----:B------:R-:W-:-:S13]  /*3e30*/  ISETP.NE.OR P0, PT, RZ, UR4, P0 ;  /* 0x00000004ff007c0c */ /* 0x000fda0008705670 */
[----:B------:R-:W-:Y:S05]  /*3e40*/  @!P0 BRA `(.L_x_1229) ;  /* 0x000001f000008947 */ /* 0x000fea0003800000 */
.L_x_1230:
        /* <DEDUP_REMOVED lines=31> */
.L_x_1229:
[----:B0-----:R-:W-:-:S04]  /*4040*/  MOV R21, c[0x0][0xc] ;  /* 0x0000030000157a02 */ /* 0x001fc80000000f00 */
        /* <DEDUP_REMOVED lines=11> */
.L_x_1235:
[----:B------:R-:W-:Y:S05]  /*4100*/  BSYNC B0 ;  /* 0x0000000000007941 */ /* 0x000fea0003800000 */
.L_x_1234:
        /* <DEDUP_REMOVED lines=16> */
.L_x_1226:
        /* <DEDUP_REMOVED lines=11> */
[----:B01----:R-:W0:Y:S02]  /*42c0*/  LDS.64 R20, [0xc0] ;  /* 0x0000c000ff147984 */ /* 0x003e240000000a00 */
        /* <DEDUP_REMOVED lines=21> */
.L_x_1236:
[----:B------:R-:W-:Y:S01]  /*4420*/  BSSY B0, `(.L_x_1237) ;  /* 0x0000011000007945 */ /* 0x000fe20003800000 */
[----:B------:R-:W-:Y:S05]  /*4430*/  @!P1 BRA `(.L_x_1238) ;  /* 0x000000f000009947 */ /* 0x000fea0003800000 */
[--C-:B------:R-:W-:Y:S01]  /*4440*/  FFMA.FTZ R20, R18, R17, R16.reuse ;  /* 0x0000001112147223 */ /* 0x100fe20000010010 */
[----:B------:R-:W-:Y:S01]  /*4450*/  MOV R18, R80 ;  /* 0x0000005000127202 */ /* 0x000fe20000000f00 */
[----:B------:R-:W-:Y:S01]  /*4460*/  IMAD R22, R64, c[0x0][0x1d8], RZ ;  /* 0x0000760040167a24 */ /* 0x000fe200078e02ff */
[----:B------:R-:W-:Y:S01]  /*4470*/  MOV R19, R83 ;  /* 0x0000005300137202 */ /* 0x000fe20000000f00 */
[----:B------:R-:W-:Y:S02]  /*4480*/  FFMA.FTZ R0, R0, R17, R16 ;  /* 0x0000001100007223 */ /* 0x000fe40000010010 */
[C---:B------:R-:W-:Y:S02]  /*4490*/  IMAD R21, R75.reuse, c[0x0][0x1dc], R22 ;  /* 0x000077004b157a24 */ /* 0x040fe400078e0216 */
[----:B------:R-:W-:-:S04]  /*44a0*/  IMAD.WIDE.U32 R18, R75, c[0x0][0x1d8], R18 ;  /* 0x000076004b127a25 */ /* 0x000fc800078e0012 */
[----:B------:R-:W-:Y:S01]  /*44b0*/  FFMA.FTZ R20, R71, R8, -R20 ;  /* 0x0000000847147223 */ /* 0x000fe20000010814 */
[----:B------:R-:W-:Y:S01]  /*44c0*/  IADD3 R21, R19, R21, RZ ;  /* 0x0000001513157210 */ /* 0x000fe20007ffe0ff */
[----:B------:R-:W-:Y:S01]  /*44d0*/  FFMA.FTZ R0, R68, R9, -R0 ;  /* 0x0000000944007223 */ /* 0x000fe20000010800 */
[----:B------:R-:W-:Y:S01]  /*44e0*/  LEA R8, P5, R18, c[0x0][0x160], 0x2 ;  /* 0x0000580012087a11 */ /* 0x000fe200078a10ff */
[----:B------:R-:W-:-:S03]  /*44f0*/  FMUL.FTZ R20, R20, UR12 ;  /* 0x0000000c14147c20 */ /* 0x000fc60008410000 */
[----:B------:R-:W-:Y:S01]  /*4500*/  LEA.HI.X R9, R18, c[0x0][0x164], R21, 0x2, P5 ;  /* 0x0000590012097a11 */ /* 0x000fe200028f1415 */
[----:B------:R-:W-:-:S05]  /*4510*/  FMUL.FTZ R21, R0, UR12 ;  /* 0x0000000c00157c20 */ /* 0x000fca0008410000 */
[----:B------:R0:W-:Y:S03]  /*4520*/  STG.E.64 [R8.64], R20 ;  /* 0x0000001408007986 */ /* 0x0001e6000c101b0e */
.L_x_1238:
[----:B------:R-:W-:Y:S05]  /*4530*/  BSYNC B0 ;  /* 0x0000000000007941 */ /* 0x000fea0003800000 */
.L_x_1237:
[----:B------:R-:W-:Y:S05]  /*4540*/  @!P4 BRA `(.L_x_1239) ;  /* 0x000001200000c947 */ /* 0x000fea0003800000 */
[----:B------:R-:W-:Y:S02]  /*4550*/  FFMA.FTZ R0, R2, R71, R69 ;  /* 0x0000004702007223 */ /* 0x000fe40000010045 */
[----:B0-----:R-:W-:Y:S02]  /*4560*/  FFMA.FTZ R8, R3, R68, R67 ;  /* 0x0000004403087223 */ /* 0x001fe40000010043 */
        /* <DEDUP_REMOVED lines=16> */
.L_x_1239:
        /* <DEDUP_REMOVED lines=17> */
.L_x_1241:
[----:B------:R-:W-:Y:S05]  /*4780*/  BSYNC B0 ;  /* 0x0000000000007941 */ /* 0x000fea0003800000 */
.L_x_1240:
        /* <DEDUP_REMOVED lines=19> */
.L_x_1242:
        /* <DEDUP_REMOVED lines=17> */
.L_x_1244:
[----:B------:R-:W-:Y:S05]  /*49d0*/  BSYNC B0 ;  /* 0x0000000000007941 */ /* 0x000fea0003800000 */
.L_x_1243:
        /* <DEDUP_REMOVED lines=19> */
.L_x_1245:
        /* <DEDUP_REMOVED lines=16> */
.L_x_1247:
[----:B------:R-:W-:Y:S05]  /*4c10*/  BSYNC B0 ;  /* 0x0000000000007941 */ /* 0x000fea0003800000 */
.L_x_1246:
[----:B------:R-:W-:Y:S01]  /*4c20*/  ULDC UR4, c[0x0][0x10] ;  /* 0x0000040000047ab9 */ /* 0x000fe20000000800 */
[----:B------:R-:W-:Y:S01]  /*4c30*/  IADD3 R70, R70, 0x1, RZ ;  /* 0x0000000146467810 */ /* 0x000fe20007ffe0ff */
[----:B------:R-:W-:-:S04]  /*4c40*/  UIADD3 UR7, UR7, UR4, URZ ;  /* 0x0000000407077290 */ /* 0x000fc8000fffe03f */
[----:B------:R-:W-:-:S06]  /*4c50*/  UISETP.GE.AND UP0, UPT, UR7, UR6, UPT ;  /* 0x000000060700728c */ /* 0x000fcc000bf06270 */
[----:B------:R-:W-:-:S13]  /*4c60*/  PLOP3.LUT P0, PT, PT, PT, UP0, 0x80, 0x0 ;  /* 0x000000000000781c */ /* 0x000fda0003f0f008 */
[----:B------:R-:W-:Y:S01]  /*4c70*/  @P0 CALL.REL.NOINC `(.L_x_1213) ;  /* 0x0000001000000944 */ /* 0x000fe20003c00000 */
[----:B------:R-:W-:Y:S05]  /*4c80*/  BRA `(.L_x_1248) ;  /* 0xffffb63000007947 */ /* 0x000fea000383ffff */
.L_x_1213:
        /* <DEDUP_REMOVED lines=18> */
.L_x_1250:
[----:B------:R-:W-:Y:S05]  /*4db0*/  BSYNC B0 ;  /* 0x0000000000007941 */ /* 0x000fea0003800000 */
.L_x_1249:
        /* <DEDUP_REMOVED lines=11> */
.L_x_1252:
[----:B------:R-:W2:Y:S01]  /*4e70*/  LDG.E.STRONG.GPU R5, [R2.64] ;  /* 0x0000000e02057981 */ /* 0x000ea2000c1ef900 */
[----:B------:R-:W-:Y:S01]  /*4e80*/  YIELD ;  /* 0x0000000000007946 */ /* 0x000fe20003800000 */
[----:B--2---:R-:W-:Y:S01]  /*4e90*/  ISETP.NE.AND P0, PT, R5, R0, PT ;  /* 0x000000000500720c */ /* 0x004fe20003f05270 */
[----:B------:R-:W-:-:S12]  /*4ea0*/  CCTL.IVALL ;  /* 0x00000000ff00798f */ /* 0x000fd80002000000 */
[----:B------:R-:W-:Y:S05]  /*4eb0*/  @P0 BRA `(.L_x_1252) ;  /* 0xffffffb000000947 */ /* 0x000fea000383ffff */
.L_x_1251:
        /* <DEDUP_REMOVED lines=25> */
.L_x_1253:
        /* <DEDUP_REMOVED lines=26> */
.L_x_1254:
        /* <DEDUP_REMOVED lines=9> */
.L_x_2345:


//--------------------- .text._Z35group_norm_nhwc_bwd_one_pass_kernelI11Fp32IOBf16WLi512ELi20ELi640EEv26Group_norm_nhwc_bwd_params --------------------------
	.section	.text._Z35group_norm_nhwc_bwd_one_pass_kernelI11Fp32IOBf16WLi512ELi20ELi640EEv26Group_norm_nhwc_bwd_params,"ax",@progbits
	.sectioninfo	@"SHI_REGISTERS=96"
	.align	128
        .global         _Z35group_norm_nhwc_bwd_one_pass_kernelI11Fp32IOBf16WLi512ELi20ELi640EEv26Group_norm_nhwc_bwd_params
        .type           _Z35group_norm_nhwc_bwd_one_pass_kernelI11Fp32IOBf16WLi512ELi20ELi640EEv26Group_norm_nhwc_bwd_params,@function
        .size           _Z35group_norm_nhwc_bwd_one_pass_kernelI11Fp32IOBf16WLi512ELi20ELi640EEv26Group_norm_nhwc_bwd_params,(.L_x_2346 - _Z35group_norm_nhwc_bwd_one_pass_kernelI11Fp32IOBf16WLi512ELi20ELi640EEv26Group_norm_nhwc_bwd_params)
        .other          _Z35group_norm_nhwc_bwd_one_pass_kernelI11Fp32IOBf16WLi512ELi20ELi640EEv26Group_norm_nhwc_bwd_params,@"STO_CUDA_ENTRY STV_DEFAULT"
_Z35group_norm_nhwc_bwd_one_pass_kernelI11Fp32IOBf16WLi512ELi20ELi640EEv26Group_norm_nhwc_bwd_params:
.text._Z35group_norm_nhwc_bwd_one_pass_kernelI11Fp32IOBf16WLi512ELi20ELi640EEv26Group_norm_nhwc_bwd_params:
        /* <DEDUP_REMOVED lines=47> */
.L_x_1306:
[----:B------:R-:W-:Y:S01]  /*02f0*/  IABS R9, c[0x0][0x1f0] ;  /* 0x00007c0000097a13 */ /* 0x000fe20000000000 */
[----:B------:R-:W-:Y:S01]  /*0300*/  CS2R R42, SRZ ;  /* 0x00000000002a7805 */ /* 0x000fe2000001ff00 */
[----:B------:R-:W-:-:S02]  /*0310*/  ISETP.GE.AND P5, PT, R65, RZ, PT ;  /* 0x000000ff4100720c */ /* 0x000fc40003fa6270 */
[----:B0-----:R-:W0:Y:S01]  /*0320*/  I2F.RP R8, R9 ;  /* 0x0000000900087306 */ /* 0x001e220000209400 */
[----:B------:R-:W-:Y:S02]  /*0330*/  SHF.R.S32.HI R50, RZ, 0x1f, R63 ;  /* 0x0000001fff327819 */ /* 0x000fe4000001143f */
[----:B------:R-:W-:-:S05]  /*0340*/  SHF.R.S32.HI R49, RZ, 0x1f, R62 ;  /* 0x0000001fff317819 */ /* 0x000fca000001143e */
        /* <DEDUP_REMOVED lines=53> */
[----:B------:R-:W-:Y:S01]  /*06a0*/  @!P2 IADD3 R7, R9, R11, RZ ;  /* 0x0000000b0907a210 */ /* 0x000fe20007ffe0ff */
[----:B------:R-:W-:Y:S01]  /*06b0*/  @!P0 IMAD R11, R49, c[0x0][0x1d8], RZ ;  /* 0x00007600310b8a24 */ /* 0x000fe200078e02ff */
[C---:B------:R-:W-:Y:S02]  /*06c0*/  @!P2 SHF.L.U32 R9, R8.reuse, 0x2, RZ ;  /* 0x000000020809a819 */ /* 0x040fe400000006ff */
[----:B------:R-:W-:Y:S02]  /*06d0*/  @!P0 MOV R13, R91 ;  /* 0x0000005b000d8202 */ /* 0x000fe40000000f00 */
[----:B------:R-:W-:Y:S01]  /*06e0*/  @!P2 SHF.L.U64.HI R14, R8, 0x2, R7 ;  /* 0x00000002080ea819 */ /* 0x000fe20000010207 */
[C---:B------:R-:W-:Y:S01]  /*06f0*/  @!P0 IMAD R7, R62.reuse, c[0x0][0x1dc], R11 ;  /* 0x000077003e078a24 */ /* 0x040fe200078e020b */
[----:B------:R-:W-:Y:S01]  /*0700*/  @!P2 IADD3 R8, P4, R9, c[0x0][0x178], RZ ;  /* 0x00005e000908aa10 */ /* 0x000fe20007f9e0ff */
[----:B------:R-:W-:Y:S01]  /*0710*/  @!P0 IMAD.WIDE.U32 R12, R62, c[0x0][0x1d8], R12 ;  /* 0x000076003e0c8a25 */ /* 0x000fe200078e000c */
[C---:B------:R-:W-:Y:S01]  /*0720*/  @P1 SHF.L.U32 R20, R6.reuse, 0x2, RZ ;  /* 0x0000000206141819 */ /* 0x040fe200000006ff */
[----:B------:R-:W-:Y:S01]  /*0730*/  CS2R R10, SRZ ;  /* 0x00000000000a7805 */ /* 0x000fe2000001ff00 */
[----:B------:R-:W-:-:S02]  /*0740*/  @P1 SHF.L.U64.HI R15, R6, 0x2, R15 ;  /* 0x00000002060f1819 */ /* 0x000fc4000001020f */
[----:B------:R-:W-:Y:S02]  /*0750*/  @!P2 IADD3 R6, P3, R9, c[0x0][0x180], RZ ;  /* 0x000060000906aa10 */ /* 0x000fe40007f7e0ff */
[C---:B------:R-:W-:Y:S02]  /*0760*/  @!P2 IADD3.X R9, R14.reuse, c[0x0][0x17c], RZ, P4, !PT ;  /* 0x00005f000e09aa10 */ /* 0x040fe400027fe4ff */
[----:B------:R-:W-:Y:S02]  /*0770*/  ISETP.GE.U32.AND P4, PT, R61, c[0x0][0x1e0], PT ;  /* 0x000078003d007a0c */ /* 0x000fe40003f86070 */
[----:B------:R-:W-:Y:S01]  /*0780*/  SHF.R.S32.HI R48, RZ, 0x1f, R61 ;  /* 0x0000001fff307819 */ /* 0x000fe2000001143d */
[----:B------:R0:W5:Y:S01]  /*0790*/  @!P2 LDG.E.64 R10, [R8.64] ;  /* 0x00000008080aa981 */ /* 0x000162000c1e1b00 */
[----:B------:R-:W-:Y:S02]  /*07a0*/  @!P0 IADD3 R13, R13, R7, RZ ;  /* 0x000000070d0d8210 */ /* 0x000fe40007ffe0ff */
[----:B------:R-:W-:-:S02]  /*07b0*/  @!P2 IADD3.X R7, R14, c[0x0][0x184], RZ, P3, !PT ;  /* 0x000061000e07aa10 */ /* 0x000fc40001ffe4ff */
[----:B------:R-:W-:Y:S02]  /*07c0*/  ISETP.GE.AND.EX P4, PT, R48, c[0x0][0x1e4], PT, P4 ;  /* 0x0000790030007a0c */ /* 0x000fe40003f86340 */
[----:B------:R-:W-:Y:S01]  /*07d0*/  @!P0 SHF.L.U32 R18, R12, 0x2, RZ ;  /* 0x000000020c128819 */ /* 0x000fe200000006ff */
[----:B------:R1:W5:Y:S01]  /*07e0*/  @!P2 LDG.E.64 R42, [R6.64] ;  /* 0x00000008062aa981 */ /* 0x000362000c1e1b00 */
[----:B------:R-:W-:Y:S02]  /*07f0*/  ISETP.GT.U32.OR P4, PT, R66, 0x27f, P4 ;  /* 0x0000027f4200780c */ /* 0x000fe40002784470 */
[C---:B------:R-:W-:Y:S02]  /*0800*/  @P1 IADD3 R26, P2, R20.reuse, c[0x0][0x180], RZ ;  /* 0x00006000141a1a10 */ /* 0x040fe40007f5e0ff */
[----:B------:R-:W-:Y:S02]  /*0810*/  @P1 IADD3 R20, P3, R20, c[0x0][0x178], RZ ;  /* 0x00005e0014141a10 */ /* 0x000fe40007f7e0ff */
[----:B------:R-:W-:-:S02]  /*0820*/  @P1 IADD3.X R27, R15, c[0x0][0x184], RZ, P2, !PT ;  /* 0x000061000f1b1a10 */ /* 0x000fc400017fe4ff */
[----:B------:R-:W-:Y:S02]  /*0830*/  @!P0 IADD3 R22, P2, R18, c[0x0][0x180], RZ ;  /* 0x0000600012168a10 */ /* 0x000fe40007f5e0ff */
[----:B------:R-:W-:Y:S02]  /*0840*/  @!P0 SHF.L.U64.HI R12, R12, 0x2, R13 ;  /* 0x000000020c0c8819 */ /* 0x000fe4000001020d */
[----:B------:R-:W-:Y:S02]  /*0850*/  @!P0 IADD3 R18, P6, R18, c[0x0][0x178], RZ ;  /* 0x00005e0012128a10 */ /* 0x000fe40007fde0ff */
[----:B------:R-:W-:Y:S02]  /*0860*/  @P1 IADD3.X R21, R15, c[0x0][0x17c], RZ, P3, !PT ;  /* 0x00005f000f151a10 */ /* 0x000fe40001ffe4ff */
[----:B------:R-:W-:Y:S02]  /*0870*/  ISETP.GE.U32.AND P5, PT, R60, c[0x0][0x1e0], PT ;  /* 0x000078003c007a0c */ /* 0x000fe40003fa6070 */
[----:B------:R-:W-:-:S02]  /*0880*/  ISETP.GE.U32.AND P3, PT, R59, c[0x0][0x1e0], PT ;  /* 0x000078003b007a0c */ /* 0x000fc40003f66070 */
[C---:B------:R-:W-:Y:S02]  /*0890*/  @!P0 IADD3.X R23, R12.reuse, c[0x0][0x184], RZ, P2, !PT ;  /* 0x000061000c178a10 */ /* 0x040fe400017fe4ff */
[----:B------:R-:W-:Y:S01]  /*08a0*/  @!P0 IADD3.X R19, R12, c[0x0][0x17c], RZ, P6, !PT ;  /* 0x00005f000c138a10 */ /* 0x000fe200037fe4ff */
[----:B------:R-:W-:Y:S01]  /*08b0*/  @!P4 IMAD R12, R48, c[0x0][0x1d8], RZ ;  /* 0x00007600300cca24 */ /* 0x000fe200078e02ff */
[----:B-1----:R-:W-:Y:S02]  /*08c0*/  SHF.R.S32.HI R6, RZ, 0x1f, R60 ;  /* 0x0000001fff067819 */ /* 0x002fe4000001143c */
[----:B------:R-:W-:Y:S02]  /*08d0*/  SHF.R.S32.HI R7, RZ, 0x1f, R59 ;  /* 0x0000001fff077819 */ /* 0x000fe4000001143b */
[----:B------:R-:W-:Y:S02]  /*08e0*/  ISETP.GE.U32.AND P2, PT, R58, c[0x0][0x1e0], PT ;  /* 0x000078003a007a0c */ /* 0x000fe40003f46070 */
[----:B------:R-:W-:-:S02]  /*08f0*/  ISETP.GE.U32.AND P6, PT, R57, c[0x0][0x1e0], PT ;  /* 0x0000780039007a0c */ /* 0x000fc40003fc6070 */
[----:B0-----:R-:W-:Y:S02]  /*0900*/  SHF.R.S32.HI R8, RZ, 0x1f, R58 ;  /* 0x0000001fff087819 */ /* 0x001fe4000001143a */
[----:B------:R-:W-:Y:S01]  /*0910*/  SHF.R.S32.HI R9, RZ, 0x1f, R57 ;  /* 0x0000001fff097819 */ /* 0x000fe20000011439 */
[----:B------:R-:W-:Y:S01]  /*0920*/  @!P4 IMAD R29, R61, c[0x0][0x1dc], R12 ;  /* 0x000077003d1dca24 */ /* 0x000fe200078e020c */
[----:B------:R-:W-:Y:S02]  /*0930*/  ISETP.GE.AND.EX P5, PT, R6, c[0x0][0x1e4], PT, P5 ;  /* 0x0000790006007a0c */ /* 0x000fe40003fa6350 */
[----:B------:R-:W-:Y:S02]  /*0940*/  ISETP.GE.AND.EX P3, PT, R7, c[0x0][0x1e4], PT, P3 ;  /* 0x0000790007007a0c */ /* 0x000fe40003f66330 */
[----:B------:R-:W-:Y:S02]  /*0950*/  @!P4 MOV R12, R88 ;  /* 0x00000058000cc202 */ /* 0x000fe40000000f00 */
[----:B------:R-:W-:-:S02]  /*0960*/  @!P4 MOV R13, R91 ;  /* 0x0000005b000dc202 */ /* 0x000fc40000000f00 */
[----:B------:R-:W-:Y:S02]  /*0970*/  ISETP.GE.AND.EX P2, PT, R8, c[0x0][0x1e4], PT, P2 ;  /* 0x0000790008007a0c */ /* 0x000fe40003f46320 */
[----:B------:R-:W-:Y:S02]  /*0980*/  ISETP.GE.AND.EX P6, PT, R9, c[0x0][0x1e4], PT, P6 ;  /* 0x0000790009007a0c */ /* 0x000fe40003fc6360 */
[C---:B------:R-:W-:Y:S02]  /*0990*/  ISETP.GT.U32.OR P5, PT, R66.reuse, 0x27f, P5 ;  /* 0x0000027f4200780c */ /* 0x040fe40002fa4470 */
[C---:B------:R-:W-:Y:S01]  /*09a0*/  ISETP.GT.U32.OR P3, PT, R66.reuse, 0x27f, P3 ;  /* 0x0000027f4200780c */ /* 0x040fe20001f64470 */
[----:B------:R-:W-:Y:S01]  /*09b0*/  @!P4 IMAD.WIDE.U32 R12, R61, c[0x0][0x1d8], R12 ;  /* 0x000076003d0cca25 */ /* 0x000fe200078e000c */
[C---:B------:R-:W-:Y:S02]  /*09c0*/  ISETP.GT.U32.OR P2, PT, R66.reuse, 0x27f, P2 ;  /* 0x0000027f4200780c */ /* 0x040fe40001744470 */
[----:B------:R-:W-:-:S02]  /*09d0*/  ISETP.GT.U32.OR P6, PT, R66, 0x27f, P6 ;  /* 0x0000027f4200780c */ /* 0x000fc400037c4470 */
[----:B------:R-:W-:Y:S02]  /*09e0*/  @!P4 IADD3 R29, R13, R29, RZ ;  /* 0x0000001d0d1dc210 */ /* 0x000fe40007ffe0ff */
[C---:B------:R-:W-:Y:S02]  /*09f0*/  @!P4 SHF.L.U32 R28, R12.reuse, 0x2, RZ ;  /* 0x000000020c1cc819 */ /* 0x040fe400000006ff */
[----:B------:R-:W-:Y:S01]  /*0a00*/  @!P4 SHF.L.U64.HI R29, R12, 0x2, R29 ;  /* 0x000000020c1dc819 */ /* 0x000fe2000001021d */
[----:B------:R-:W-:Y:S02]  /*0a10*/  @!P5 IMAD R13, R6, c[0x0][0x1d8], RZ ;  /* 0x00007600060dda24 */ /* 0x000fe400078e02ff */
[----:B------:R-:W-:Y:S02]  /*0a20*/  @!P3 IMAD R12, R7, c[0x0][0x1d8], RZ ;  /* 0x00007600070cba24 */ /* 0x000fe400078e02ff */
[----:B------:R-:W-:Y:S02]  /*0a30*/  @!P2 IMAD R15, R8, c[0x0][0x1d8], RZ ;  /* 0x00007600080faa24 */ /* 0x000fe400078e02ff */
[----:B------:R-:W-:-:S02]  /*0a40*/  @!P6 IMAD R14, R9, c[0x0][0x1d8], RZ ;  /* 0x00007600090eea24 */ /* 0x000fc400078e02ff */
[----:B------:R-:W-:Y:S01]  /*0a50*/  @!P5 IMAD R31, R60, c[0x0][0x1dc], R13 ;  /* 0x000077003c1fda24 */ /* 0x000fe200078e020d */
[-C--:B------:R-:W-:Y:S01]  /*0a60*/  @!P6 MOV R13, R91.reuse ;  /* 0x0000005b000de202 */ /* 0x080fe20000000f00 */
[----:B------:R-:W-:Y:S01]  /*0a70*/  @!P3 IMAD R25, R59, c[0x0][0x1dc], R12 ;  /* 0x000077003b19ba24 */ /* 0x000fe200078e020c */
[-C--:B------:R-:W-:Y:S01]  /*0a80*/  @!P6 MOV R12, R88.reuse ;  /* 0x00000058000ce202 */ /* 0x080fe20000000f00 */
[----:B------:R-:W-:Y:S01]  /*0a90*/  @!P2 IMAD R33, R58, c[0x0][0x1dc], R15 ;  /* 0x000077003a21aa24 */ /* 0x000fe200078e020f */
[-C--:B------:R-:W-:Y:S01]  /*0aa0*/  @!P5 MOV R16, R88.reuse ;  /* 0x000000580010d202 */ /* 0x080fe20000000f00 */
[----:B------:R-:W-:Y:S01]  /*0ab0*/  @!P6 IMAD R45, R57, c[0x0][0x1dc], R14 ;  /* 0x00007700392dea24 */ /* 0x000fe200078e020e */
[-C--:B------:R-:W-:Y:S02]  /*0ac0*/  @!P5 MOV R17, R91.reuse ;  /* 0x0000005b0011d202 */ /* 0x080fe40000000f00 */
[----:B------:R-:W-:Y:S02]  /*0ad0*/  @!P3 MOV R46, R88 ;  /* 0x00000058002eb202 */ /* 0x000fe40000000f00 */
[----:B------:R-:W-:-:S02]  /*0ae0*/  @!P3 MOV R47, R91 ;  /* 0x0000005b002fb202 */ /* 0x000fc40000000f00 */
[----:B------:R-:W-:Y:S02]  /*0af0*/  @!P2 MOV R14, R88 ;  /* 0x00000058000ea202 */ /* 0x000fe40000000f00 */
[----:B------:R-:W-:Y:S01]  /*0b00*/  @!P2 MOV R15, R91 ;  /* 0x0000005b000fa202 */ /* 0x000fe20000000f00 */
[----:B------:R-:W-:Y:S01]  /*0b10*/  @!P6 IMAD.WIDE.U32 R12, R57, c[0x0][0x1d8], R12 ;  /* 0x00007600390cea25 */ /* 0x000fe200078e000c */
[----:B------:R-:W-:-:S03]  /*0b20*/  MOV R32, 0x8 ;  /* 0x0000000800207802 */ /* 0x000fc60000000f00 */
[----:B------:R-:W-:Y:S01]  /*0b30*/  @!P5 IMAD.WIDE.U32 R16, R60, c[0x0][0x1d8], R16 ;  /* 0x000076003c10da25 */ /* 0x000fe200078e0010 */
[----:B------:R-:W-:-:S03]  /*0b40*/  @!P6 IADD3 R45, R13, R45, RZ ;  /* 0x0000002d0d2de210 */ /* 0x000fc60007ffe0ff */
[----:B------:R-:W-:Y:S01]  /*0b50*/  @!P3 IMAD.WIDE.U32 R46, R59, c[0x0][0x1d8], R46 ;  /* 0x000076003b2eba25 */ /* 0x000fe200078e002e */
[----:B------:R-:W-:-:S03]  /*0b60*/  @!P5 IADD3 R31, R17, R31, RZ ;  /* 0x0000001f111fd210 */ /* 0x000fc60007ffe0ff */
[----:B------:R-:W-:Y:S01]  /*0b70*/  @!P2 IMAD.WIDE.U32 R14, R58, c[0x0][0x1d8], R14 ;  /* 0x000076003a0eaa25 */ /* 0x000fe200078e000e */
[----:B------:R-:W-:Y:S01]  /*0b80*/  @!P3 IADD3 R17, R47, R25, RZ ;  /* 0x000000192f11b210 */ /* 0x000fe20007ffe0ff */
[----:B------:R-:W-:Y:S01]  /*0b90*/  CS2R R38, SRZ ;  /* 0x0000000000267805 */ /* 0x000fe2000001ff00 */
[C---:B------:R-:W-:Y:S02]  /*0ba0*/  @!P6 SHF.L.U32 R44, R12.reuse, 0x2, RZ ;  /* 0x000000020c2ce819 */ /* 0x040fe400000006ff */
[----:B------:R-:W-:Y:S01]  /*0bb0*/  @!P2 IADD3 R47, R15, R33, RZ ;  /* 0x000000210f2fa210 */ /* 0x000fe20007ffe0ff */
[----:B------:R-:W-:Y:S01]  /*0bc0*/  IMAD.WIDE R32, R65, R32, c[0x0][0x198] ;  /* 0x0000660041207625 */ /* 0x000fe200078e0220 */
[----:B------:R-:W-:Y:S01]  /*0bd0*/  @!P6 SHF.L.U64.HI R45, R12, 0x2, R45 ;  /* 0x000000020c2de819 */ /* 0x000fe2000001022d */
[----:B------:R0:W5:Y:S01]  /*0be0*/  @!P0 LDG.E.64 R38, [R22.64] ;  /* 0x0000000816268981 */ /* 0x000162000c1e1b00 */
[----:B------:R-:W-:-:S03]  /*0bf0*/  CS2R R12, SRZ ;  /* 0x00000000000c7805 */ /* 0x000fc6000001ff00 */
[----:B------:R-:W2:Y:S04]  /*0c00*/  LDG.E.64 R32, [R32.64] ;  /* 0x0000000820207981 */ /* 0x000ea8000c1e1b00 */
[----:B------:R1:W5:Y:S01]  /*0c10*/  @!P0 LDG.E.64 R12, [R18.64] ;  /* 0x00000008120c8981 */ /* 0x000362000c1e1b00 */
[----:B------:R-:W-:Y:S01]  /*0c20*/  @!P4 IADD3 R24, P0, R28, c[0x0][0x180], RZ ;  /* 0x000060001c18ca10 */ /* 0x000fe20007f1e0ff */
[----:B------:R-:W-:Y:S01]  /*0c30*/  CS2R R40, SRZ ;  /* 0x0000000000287805 */ /* 0x000fe2000001ff00 */
[----:B------:R-:W-:Y:S02]  /*0c40*/  @!P3 SHF.L.U32 R68, R46, 0x2, RZ ;  /* 0x000000022e44b819 */ /* 0x000fe400000006ff */
[----:B------:R-:W-:Y:S02]  /*0c50*/  @!P4 IADD3.X R25, R29, c[0x0][0x184], RZ, P0, !PT ;  /* 0x000061001d19ca10 */ /* 0x000fe400007fe4ff */
[----:B------:R-:W-:Y:S01]  /*0c60*/  @!P4 IADD3 R28, P0, R28, c[0x0][0x178], RZ ;  /* 0x00005e001c1cca10 */ /* 0x000fe20007f1e0ff */
[----:B------:R-:W-:Y:S01]  /*0c70*/  CS2R R36, SRZ ;  /* 0x0000000000247805 */ /* 0x000fe2000001ff00 */
[C---:B------:R-:W-:Y:S01]  /*0c80*/  @!P5 SHF.L.U32 R30, R16.reuse, 0x2, RZ ;  /* 0x00000002101ed819 */ /* 0x040fe200000006ff */
[----:B------:R3:W5:Y:S01]  /*0c90*/  @P1 LDG.E.64 R40, [R26.64] ;  /* 0x000000081a281981 */ /* 0x000762000c1e1b00 */
[----:B------:R-:W-:-:S02]  /*0ca0*/  @!P5 SHF.L.U64.HI R31, R16, 0x2, R31 ;  /* 0x00000002101fd819 */ /* 0x000fc4000001021f */
[----:B------:R-:W-:Y:S01]  /*0cb0*/  @!P3 SHF.L.U64.HI R46, R46, 0x2, R17 ;  /* 0x000000022e2eb819 */ /* 0x000fe20000010211 */
[----:B------:R4:W5:Y:S01]  /*0cc0*/  @!P4 LDG.E.64 R36, [R24.64] ;  /* 0x000000081824c981 */ /* 0x000962000c1e1b00 */
[----:B------:R-:W-:Y:S01]  /*0cd0*/  CS2R R16, SRZ ;  /* 0x0000000000107805 */ /* 0x000fe2000001ff00 */
[----:B------:R-:W-:Y:S02]  /*0ce0*/  @!P4 IADD3.X R29, R29, c[0x0][0x17c], RZ, P0, !PT ;  /* 0x00005f001d1dca10 */ /* 0x000fe400007fe4ff */
[----:B------:R-:W-:Y:S02]  /*0cf0*/  @!P2 SHF.L.U32 R54, R14, 0x2, RZ ;  /* 0x000000020e36a819 */ /* 0x000fe400000006ff */
[----:B---3--:R-:W-:Y:S01]  /*0d00*/  @!P5 IADD3 R26, P0, R30, c[0x0][0x180], RZ ;  /* 0x000060001e1ada10 */ /* 0x008fe20007f1e0ff */
[----:B------:R3:W5:Y:S01]  /*0d10*/  @!P4 LDG.E.64 R16, [R28.64] ;  /* 0x000000081c10c981 */ /* 0x000762000c1e1b00 */
[----:B------:R-:W-:Y:S02]  /*0d20*/  @!P2 SHF.L.U64.HI R47, R14, 0x2, R47 ;  /* 0x000000020e2fa819 */ /* 0x000fe4000001022f */
[----:B0-----:R-:W-:Y:S01]  /*0d30*/  @!P5 IADD3 R22, P4, R30, c[0x0][0x178], RZ ;  /* 0x00005e001e16da10 */ /* 0x001fe20007f9e0ff */
[----:B------:R-:W-:Y:S01]  /*0d40*/  CS2R R14, SRZ ;  /* 0x00000000000e7805 */ /* 0x000fe2000001ff00 */
[----:B------:R-:W-:-:S02]  /*0d50*/  @!P5 IADD3.X R27, R31, c[0x0][0x184], RZ, P0, !PT ;  /* 0x000061001f1bda10 */ /* 0x000fc400007fe4ff */
[----:B------:R-:W-:Y:S02]  /*0d60*/  @!P5 IADD3.X R23, R31, c[0x0][0x17c], RZ, P4, !PT ;  /* 0x00005f001f17da10 */ /* 0x000fe400027fe4ff */
[C---:B----4-:R-:W-:Y:S01]  /*0d70*/  @!P3 IADD3 R24, P0, R68.reuse, c[0x0][0x180], RZ ;  /* 0x000060004418ba10 */ /* 0x050fe20007f1e0ff */
[----:B------:R-:W-:Y:S01]  /*0d80*/  CS2R R34, SRZ ;  /* 0x0000000000227805 */ /* 0x000fe2000001ff00 */
[----:B------:R-:W-:Y:S01]  /*0d90*/  @!P3 IADD3 R68, P4, R68, c[0x0][0x178], RZ ;  /* 0x00005e004444ba10 */ /* 0x000fe20007f9e0ff */
[----:B-1----:R-:W-:Y:S01]  /*0da0*/  CS2R R18, SRZ ;  /* 0x0000000000127805 */ /* 0x002fe2000001ff00 */
[----:B------:R0:W5:Y:S01]  /*0db0*/  @P1 LDG.E.64 R14, [R20.64] ;  /* 0x00000008140e1981 */ /* 0x000162000c1e1b00 */
[----:B------:R-:W-:Y:S01]  /*0dc0*/  CS2R R30, SRZ ;  /* 0x00000000001e7805 */ /* 0x000fe2000001ff00 */
[C---:B------:R-:W-:Y:S02]  /*0dd0*/  @!P3 IADD3.X R25, R46.reuse, c[0x0][0x184], RZ, P0, !PT ;  /* 0x000061002e19ba10 */ /* 0x040fe400007fe4ff */
[----:B------:R-:W-:Y:S01]  /*0de0*/  @!P3 IADD3.X R69, R46, c[0x0][0x17c], RZ, P4, !PT ;  /* 0x00005f002e45ba10 */ /* 0x000fe200027fe4ff */
[----:B------:R1:W5:Y:S04]  /*0df0*/  @!P5 LDG.E.64 R34, [R26.64] ;  /* 0x000000081a22d981 */ /* 0x000368000c1e1b00 */
[----:B------:R4:W5:Y:S01]  /*0e00*/  @!P5 LDG.E.64 R18, [R22.64] ;  /* 0x000000081612d981 */ /* 0x000962000c1e1b00 */
[----:B0-----:R-:W-:Y:S01]  /*0e10*/  CS2R R20, SRZ ;  /* 0x0000000000147805 */ /* 0x001fe2000001ff00 */
[----:B------:R-:W-:-:S02]  /*0e20*/  @!P2 IADD3 R70, P5, R54, c[0x0][0x180], RZ ;  /* 0x000060003646aa10 */ /* 0x000fc40007fbe0ff */
[----:B------:R0:W5:Y:S01]  /*0e30*/  @!P3 LDG.E.64 R30, [R24.64] ;  /* 0x00000008181eb981 */ /* 0x000162000c1e1b00 */
[----:B------:R-:W-:-:S03]  /*0e40*/  @!P2 IADD3 R54, P0, R54, c[0x0][0x178], RZ ;  /* 0x00005e003636aa10 */ /* 0x000fc60007f1e0ff */
[----:B------:R3:W5:Y:S01]  /*0e50*/  @!P3 LDG.E.64 R20, [R68.64] ;  /* 0x000000084414b981 */ /* 0x000762000c1e1b00 */
[C---:B------:R-:W-:Y:S02]  /*0e60*/  @!P6 IADD3 R46, P3, R44.reuse, c[0x0][0x180], RZ ;  /* 0x000060002c2eea10 */ /* 0x040fe40007f7e0ff */
[----:B------:R-:W-:Y:S01]  /*0e70*/  @!P6 IADD3 R44, P4, R44, c[0x0][0x178], RZ ;  /* 0x00005e002c2cea10 */ /* 0x000fe20007f9e0ff */
[----:B-1----:R-:W-:Y:S01]  /*0e80*/  CS2R R26, SRZ ;  /* 0x00000000001a7805 */ /* 0x002fe2000001ff00 */
[C---:B------:R-:W-:Y:S01]  /*0e90*/  @!P2 IADD3.X R71, R47.reuse, c[0x0][0x184], RZ, P5, !PT ;  /* 0x000061002f47aa10 */ /* 0x040fe20002ffe4ff */
[----:B0-----:R-:W-:Y:S01]  /*0ea0*/  CS2R R24, SRZ ;  /* 0x0000000000187805 */ /* 0x001fe2000001ff00 */
[----:B------:R-:W-:Y:S02]  /*0eb0*/  @!P2 IADD3.X R55, R47, c[0x0][0x17c], RZ, P0, !PT ;  /* 0x00005f002f37aa10 */ /* 0x000fe400007fe4ff */
[C---:B------:R-:W-:Y:S02]  /*0ec0*/  @!P6 IADD3.X R47, R45.reuse, c[0x0][0x184], RZ, P3, !PT ;  /* 0x000061002d2fea10 */ /* 0x040fe40001ffe4ff */
[----:B------:R-:W-:-:S03]  /*0ed0*/  @!P6 IADD3.X R45, R45, c[0x0][0x17c], RZ, P4, !PT ;  /* 0x00005f002d2dea10 */ /* 0x000fc600027fe4ff */
[----:B------:R0:W5:Y:S04]  /*0ee0*/  @!P6 LDG.E.64 R26, [R46.64] ;  /* 0x000000082e1ae981 */ /* 0x000168000c1e1b00 */
[----:B------:R0:W5:Y:S01]  /*0ef0*/  @!P6 LDG.E.64 R24, [R44.64] ;  /* 0x000000082c18e981 */ /* 0x000162000c1e1b00 */
[----:B---3--:R-:W-:-:S06]  /*0f00*/  CS2R R28, SRZ ;  /* 0x00000000001c7805 */ /* 0x008fcc000001ff00 */
[----:B------:R1:W5:Y:S02]  /*0f10*/  @!P2 LDG.E.64 R28, [R70.64] ;  /* 0x00000008461ca981 */ /* 0x000364000c1e1b00 */
[----:B-1----:R-:W-:Y:S01]  /*0f20*/  MOV R70, 0x3f800000 ;  /* 0x3f80000000467802 */ /* 0x002fe20000000f00 */
[----:B----4-:R-:W-:Y:S01]  /*0f30*/  CS2R R22, SRZ ;  /* 0x0000000000167805 */ /* 0x010fe2000001ff00 */
[----:B------:R-:W-:Y:S01]  /*0f40*/  BSSY B0, `(.L_x_1256) ;  /* 0x0000019000007945 */ /* 0x000fe20003800000 */
[----:B------:R-:W-:-:S04]  /*0f50*/  CS2R R68, SRZ ;  /* 0x0000000000447805 */ /* 0x000fc8000001ff00 */
        /* <DEDUP_REMOVED lines=23> */
.L_x_1257:
[----:B0-----:R-:W-:Y:S05]  /*10d0*/  BSYNC B0 ;  /* 0x0000000000007941 */ /* 0x001fea0003800000 */
.L_x_1256:
        /* <DEDUP_REMOVED lines=29> */
.L_x_1258:
        /* <DEDUP_REMOVED lines=26> */
.L_x_1259:
[----:B------:R-:W-:Y:S02]  /*1450*/  FFMA.FTZ R45, R73, R44, R45 ;  /* 0x0000002c492d7223 */ /* 0x000fe4000001002d */
[----:B------:R-:W-:Y:S02]  /*1460*/  FMUL.FTZ R43, R40, R69 ;  /* 0x00000045282b7220 */ /* 0x000fe40000410000 */
[----:B------:R-:W-:Y:S02]  /*1470*/  FADD.FTZ R46, R44, R47 ;  /* 0x0000002f2c2e7221 */ /* 0x000fe40000010000 */
[----:B------:R-:W-:Y:S02]  /*1480*/  FFMA.FTZ R44, R72, R43, R45 ;  /* 0x0000002b482c7223 */ /* 0x000fe4000001002d */
[C---:B------:R-:W-:Y:S01]  /*1490*/  FADD.FTZ R45, -R32.reuse, R38 ;  /* 0x00000026202d7221 */ /* 0x040fe20000010100 */
[----:B------:R-:W-:Y:S01]  /*14a0*/  MOV R38, R13 ;  /* 0x0000000d00267202 */ /* 0x000fe20000000f00 */
[----:B------:R-:W-:Y:S01]  /*14b0*/  FADD.FTZ R75, -R32, R39 ;  /* 0x00000027204b7221 */ /* 0x000fe20000010100 */
[----:B------:R-:W-:Y:S01]  /*14c0*/  MOV R39, R12 ;  /* 0x0000000c00277202 */ /* 0x000fe20000000f00 */
[----:B------:R-:W-:-:S02]  /*14d0*/  FADD.FTZ R43, R46, R43 ;  /* 0x0000002b2e2b7221 */ /* 0x000fc40000010000 */
[----:B------:R-:W-:Y:S02]  /*14e0*/  FMUL.FTZ R76, R45, R70 ;  /* 0x000000462d4c7220 */ /* 0x000fe40000410000 */
[----:B------:R-:W-:Y:S02]  /*14f0*/  FMUL.FTZ R46, R33, R54 ;  /* 0x00000036212e7220 */ /* 0x000fe40000410000 */
        /* <DEDUP_REMOVED lines=20> */
.L_x_1260:
[----:B------:R-:W-:Y:S02]  /*1640*/  FFMA.FTZ R44, R71, R46, R44 ;  /* 0x0000002e472c7223 */ /* 0x000fe4000001002c */
[----:B------:R-:W-:Y:S02]  /*1650*/  FMUL.FTZ R45, R39, R69 ;  /* 0x00000045272d7220 */ /* 0x000fe40000410000 */
[----:B------:R-:W-:Y:S02]  /*1660*/  FADD.FTZ R46, R46, R43 ;  /* 0x0000002b2e2e7221 */ /* 0x000fe40000010000 */
[----:B------:R-:W-:Y:S02]  /*1670*/  FFMA.FTZ R44, R76, R45, R44 ;  /* 0x0000002d4c2c7223 */ /* 0x000fe4000001002c */
[----:B------:R-:W-:-:S02]  /*1680*/  FADD.FTZ R43, R46, R45 ;  /* 0x0000002d2e2b7221 */ /* 0x000fc40000010000 */
[C---:B------:R-:W-:Y:S01]  /*1690*/  FADD.FTZ R45, -R32.reuse, R36 ;  /* 0x00000024202d7221 */ /* 0x040fe20000010100 */
[----:B------:R-:W-:Y:S01]  /*16a0*/  MOV R36, R17 ;  /* 0x0000001100247202 */ /* 0x000fe20000000f00 */
[----:B------:R-:W-:Y:S01]  /*16b0*/  FADD.FTZ R77, -R32, R37 ;  /* 0x00000025204d7221 */ /* 0x000fe20000010100 */
[----:B------:R-:W-:Y:S01]  /*16c0*/  MOV R37, R16 ;  /* 0x0000001000257202 */ /* 0x000fe20000000f00 */
        /* <DEDUP_REMOVED lines=22> */
.L_x_1261:
        /* <DEDUP_REMOVED lines=31> */
.L_x_1262:
        /* <DEDUP_REMOVED lines=27> */
[----:B-1----:R-:W-:-:S04]  /*1bd0*/  FADD.FTZ R86, -R47, 1 ;  /* 0x3f8000002f567421 */ /* 0x002fc80000010100 */
[----:B------:R-:W-:Y:S02]  /*1be0*/  FFMA.FTZ R31, R31, R86, 1 ;  /* 0x3f8000001f1f7423 */ /* 0x000fe40000010056 */
[----:B------:R-:W-:Y:S02]  /*1bf0*/  FFMA.FTZ R86, R30, R85, 1 ;  /* 0x3f8000001e567423 */ /* 0x000fe40000010055 */
[----:B------:R-:W-:-:S04]  /*1c00*/  FMUL.FTZ R30, R20, R47 ;  /* 0x0000002f141e7220 */ /* 0x000fc80000410000 */
[----:B------:R-:W-:Y:S02]  /*1c10*/  FMUL.FTZ R30, R30, R31 ;  /* 0x0000001f1e1e7220 */ /* 0x000fe40000410000 */
[----:B------:R-:W-:Y:S02]  /*1c20*/  FMUL.FTZ R31, R45, R86 ;  /* 0x000000562d1f7220 */ /* 0x000fe40000410000 */
.L_x_1263:
[----:B------:R-:W-:Y:S02]  /*1c30*/  FMUL.FTZ R45, R30, R69 ;  /* 0x000000451e2d7220 */ /* 0x000fe40000410000 */
[----:B------:R-:W-:Y:S02]  /*1c40*/  FADD.FTZ R47, -R32, R28 ;  /* 0x0000001c202f7221 */ /* 0x000fe40000010100 */
[----:B------:R-:W-:Y:S02]  /*1c50*/  FFMA.FTZ R46, R82, R45, R43 ;  /* 0x0000002d522e7223 */ /* 0x000fe4000001002b */
[----:B------:R-:W-:Y:S02]  /*1c60*/  FMUL.FTZ R28, R31, R54 ;  /* 0x000000361f1c7220 */ /* 0x000fe40000410000 */
[----:B------:R-:W-:-:S02]  /*1c70*/  FADD.FTZ R45, R44, R45 ;  /* 0x0000002d2c2d7221 */ /* 0x000fc40000010000 */
        /* <DEDUP_REMOVED lines=28> */
.L_x_1264:
        /* <DEDUP_REMOVED lines=29> */
.L_x_1265:
[----:B------:R-:W-:Y:S01]  /*2010*/  FMUL.FTZ R47, R29, R69 ;  /* 0x000000451d2f7220 */ /* 0x000fe20000410000 */
[C---:B------:R-:W-:Y:S01]  /*2020*/  ISETP.GT.AND P0, PT, R52.reuse, 0x1e, PT ;  /* 0x0000001e3400780c */ /* 0x040fe20003f04270 */
[----:B------:R-:W-:Y:S01]  /*2030*/  FADD.FTZ R93, RZ, R42 ;  /* 0x0000002aff5d7221 */ /* 0x000fe20000010000 */
[----:B------:R-:W-:Y:S01]  /*2040*/  ISETP.GT.AND P2, PT, R52, 0xf, PT ;  /* 0x0000000f3400780c */ /* 0x000fe20003f44270 */
[----:B------:R-:W-:Y:S01]  /*2050*/  FFMA.FTZ R44, R84, R47, R45 ;  /* 0x0000002f542c7223 */ /* 0x000fe2000001002d */
[----:B------:R-:W-:Y:S01]  /*2060*/  ISETP.NE.AND P3, PT, R52, RZ, PT ;  /* 0x000000ff3400720c */ /* 0x000fe20003f65270 */
[----:B------:R-:W-:Y:S01]  /*2070*/  FADD.FTZ R47, R28, R47 ;  /* 0x0000002f1c2f7221 */ /* 0x000fe20000010000 */
[----:B------:R-:W-:Y:S01]  /*2080*/  BSSY B0, `(.L_x_1266) ;  /* 0x0000074000007945 */ /* 0x000fe20003800000 */
[----:B------:R-:W-:Y:S01]  /*2090*/  FMUL.FTZ R28, R43, R54 ;  /* 0x000000362b1c7220 */ /* 0x000fe20000410000 */
[----:B------:R-:W-:Y:S01]  /*20a0*/  ISETP.GT.U32.AND P4, PT, R66, 0x9, PT ;  /* 0x000000094200780c */ /* 0x000fe20003f84070 */
[----:B------:R-:W-:-:S02]  /*20b0*/  FADD.FTZ R46, R93, R40 ;  /* 0x000000285d2e7221 */ /* 0x000fc40000010000 */
[----:B------:R-:W-:Y:S02]  /*20c0*/  FADD.FTZ R32, R28, R47 ;  /* 0x0000002f1c207221 */ /* 0x000fe40000010000 */
[----:B------:R-:W-:Y:S02]  /*20d0*/  FFMA.FTZ R44, R83, R28, R44 ;  /* 0x0000001c532c7223 */ /* 0x000fe4000001002c */
[----:B------:R-:W-:Y:S01]  /*20e0*/  FFMA.FTZ R28, R74, R42, RZ ;  /* 0x0000002a4a1c7223 */ /* 0x000fe200000100ff */
[----:B------:R-:W0:Y:S01]  /*20f0*/  SHFL.DOWN PT, R47, R32, 0x1, 0x1f ;  /* 0x08201f00202f7f89 */ /* 0x000e2200000e0000 */
[----:B------:R-:W-:Y:S02]  /*2100*/  FADD.FTZ R42, RZ, R41 ;  /* 0x00000029ff2a7221 */ /* 0x000fe40000010000 */
[----:B------:R-:W-:Y:S01]  /*2110*/  FFMA.FTZ R28, R72, R40, R28 ;  /* 0x00000028481c7223 */ /* 0x000fe2000001001c */
[----:B------:R-:W1:Y:S01]  /*2120*/  SHFL.DOWN PT, R45, R44, 0x1, 0x1f ;  /* 0x08201f002c2d7f89 */ /* 0x000e6200000e0000 */
[----:B------:R-:W-:-:S02]  /*2130*/  FFMA.FTZ R40, R73, R41, RZ ;  /* 0x0000002949287223 */ /* 0x000fc400000100ff */
[----:B------:R-:W-:Y:S02]  /*2140*/  FADD.FTZ R46, R46, R39 ;  /* 0x000000272e2e7221 */ /* 0x000fe40000010000 */
[----:B------:R-:W-:Y:S02]  /*2150*/  FFMA.FTZ R40, R71, R33, R40 ;  /* 0x0000002147287223 */ /* 0x000fe40000010028 */
[----:B------:R-:W-:Y:S02]  /*2160*/  FADD.FTZ R33, R42, R33 ;  /* 0x000000212a217221 */ /* 0x000fe40000010000 */
[----:B------:R-:W-:Y:S02]  /*2170*/  FFMA.FTZ R28, R76, R39, R28 ;  /* 0x000000274c1c7223 */ /* 0x000fe4000001001c */
[----:B------:R-:W-:Y:S02]  /*2180*/  FADD.FTZ R39, R33, R38 ;  /* 0x0000002621277221 */ /* 0x000fe40000010000 */
[----:B------:R-:W-:-:S02]  /*2190*/  FADD.FTZ R46, R46, R37 ;  /* 0x000000252e2e7221 */ /* 0x000fc40000010000 */
[----:B------:R-:W-:Y:S02]  /*21a0*/  FFMA.FTZ R28, R78, R37, R28 ;  /* 0x000000254e1c7223 */ /* 0x000fe4000001001c */
[----:B------:R-:W-:Y:S02]  /*21b0*/  FFMA.FTZ R40, R75, R38, R40 ;  /* 0x000000264b287223 */ /* 0x000fe40000010028 */
[----:B------:R-:W-:Y:S02]  /*21c0*/  FADD.FTZ R39, R39, R36 ;  /* 0x0000002427277221 */ /* 0x000fe40000010000 */
[----:B0-----:R-:W-:Y:S02]  /*21d0*/  @!P0 FADD.FTZ R32, R32, R47 ;  /* 0x0000002f20208221 */ /* 0x001fe40000010000 */
[----:B------:R-:W-:Y:S01]  /*21e0*/  FFMA.FTZ R40, R77, R36, R40 ;  /* 0x000000244d287223 */ /* 0x000fe20000010028 */
[----:B------:R-:W-:Y:S01]  /*21f0*/  HFMA2.MMA R36, -RZ, RZ, 0, 1.1920928955078125e-07 ;  /* 0x00000002ff247435 */ /* 0x000fe200000001ff */
[----:B-1----:R-:W-:Y:S01]  /*2200*/  @!P0 FADD.FTZ R44, R44, R45 ;  /* 0x0000002d2c2c8221 */ /* 0x002fe20000010000 */
[----:B------:R-:W0:Y:S01]  /*2210*/  SHFL.DOWN PT, R47, R32, 0x2, 0x1f ;  /* 0x08401f00202f7f89 */ /* 0x000e2200000e0000 */
[----:B------:R-:W-:Y:S01]  /*2220*/  ISETP.GT.AND P0, PT, R52, 0x1d, PT ;  /* 0x0000001d3400780c */ /* 0x000fe20003f04270 */
[----:B------:R-:W-:-:S02]  /*2230*/  FADD.FTZ R41, R46, R35 ;  /* 0x000000232e297221 */ /* 0x000fc40000010000 */
[----:B------:R-:W1:Y:S01]  /*2240*/  SHFL.DOWN PT, R45, R44, 0x2, 0x1f ;  /* 0x08401f002c2d7f89 */ /* 0x000e6200000e0000 */
[----:B------:R-:W-:Y:S02]  /*2250*/  FFMA.FTZ R35, R80, R35, R28 ;  /* 0x0000002350237223 */ /* 0x000fe4000001001c */
        /* <DEDUP_REMOVED lines=8> */
[----:B------:R-:W-:Y:S02]  /*22e0*/  FADD.FTZ R26, R28, R27 ;  /* 0x0000001b1c1a7221 */ /* 0x000fe40000010000 */
[----:B0-----:R-:W-:Y:S02]  /*22f0*/  @!P0 FADD.FTZ R32, R32, R47 ;  /* 0x0000002f20208221 */ /* 0x001fe40000010000 */
[----:B------:R-:W-:-:S02]  /*2300*/  FFMA.FTZ R40, R85, R27, R40 ;  /* 0x0000001b55287223 */ /* 0x000fc40000010028 */
[----:B-1----:R-:W-:Y:S01]  /*2310*/  @!P0 FADD.FTZ R44, R44, R45 ;  /* 0x0000002d2c2c8221 */ /* 0x002fe20000010000 */
[----:B------:R-:W0:Y:S01]  /*2320*/  SHFL.DOWN PT, R47, R32, 0x4, 0x1f ;  /* 0x08801f00202f7f89 */ /* 0x000e2200000e0000 */
[----:B------:R-:W-:Y:S01]  /*2330*/  ISETP.GT.AND P0, PT, R52, 0x1b, PT ;  /* 0x0000001b3400780c */ /* 0x000fe20003f04270 */
[----:B------:R-:W-:Y:S02]  /*2340*/  FFMA.FTZ R28, R84, R29, R35 ;  /* 0x0000001d541c7223 */ /* 0x000fe40000010023 */
[----:B------:R-:W1:Y:S01]  /*2350*/  SHFL.DOWN PT, R45, R44, 0x4, 0x1f ;  /* 0x08801f002c2d7f89 */ /* 0x000e6200000e0000 */
[----:B------:R-:W-:Y:S02]  /*2360*/  FADD.FTZ R30, R30, R29 ;  /* 0x0000001d1e1e7221 */ /* 0x000fe40000010000 */
[----:B------:R-:W-:Y:S02]  /*2370*/  FFMA.FTZ R29, R83, R43, R40 ;  /* 0x0000002b531d7223 */ /* 0x000fe40000010028 */
[----:B------:R-:W-:-:S05]  /*2380*/  FADD.FTZ R31, R26, R43 ;  /* 0x0000002b1a1f7221 */ /* 0x000fca0000010000 */
[----:B------:R-:W-:Y:S01]  /*2390*/  STS.128 [R66.X16+0xd0], R28 ;  /* 0x0000d01c42007388 */ /* 0x000fe2000000cc00 */
[----:B0-----:R-:W-:Y:S02]  /*23a0*/  @!P0 FADD.FTZ R32, R32, R47 ;  /* 0x0000002f20208221 */ /* 0x001fe40000010000 */
[----:B-1----:R-:W-:Y:S01]  /*23b0*/  @!P0 FADD.FTZ R44, R44, R45 ;  /* 0x0000002d2c2c8221 */ /* 0x002fe20000010000 */
[----:B------:R-:W-:Y:S02]  /*23c0*/  ISETP.GT.AND P0, PT, R52, 0x17, PT ;  /* 0x000000173400780c */ /* 0x000fe40003f04270 */
[----:B------:R-:W0:Y:S04]  /*23d0*/  SHFL.DOWN PT, R45, R32, 0x8, 0x1f ;  /* 0x09001f00202d7f89 */ /* 0x000e2800000e0000 */
[----:B------:R-:W1:Y:S07]  /*23e0*/  SHFL.DOWN PT, R47, R44, 0x8, 0x1f ;  /* 0x09001f002c2f7f89 */ /* 0x000e6e00000e0000 */
        /* <DEDUP_REMOVED lines=44> */
[----:B------:R-:W1:Y:S01]  /*26b0*/  LDS.64 R26, [0xb0] ;  /* 0x0000b000ff1a7984 */ /* 0x000e620000000a00 */
[----:B------:R-:W-:Y:S02]  /*26c0*/  FADD.FTZ R93, R93, R38 ;  /* 0x000000265d5d7221 */ /* 0x000fe40000010000 */
        /* <DEDUP_REMOVED lines=9> */
[----:B------:R-:W-:Y:S02]  /*2760*/  FADD.FTZ R93, R93, R44 ;  /* 0x0000002c5d5d7221 */ /* 0x000fe40000010000 */
[----:B------:R-:W-:Y:S02]  /*2770*/  FADD.FTZ R36, R36, R45 ;  /* 0x0000002d24247221 */ /* 0x000fe40000010000 */
[----:B------:R-:W-:Y:S02]  /*2780*/  FADD.FTZ R93, R93, R46 ;  /* 0x0000002e5d5d7221 */ /* 0x000fe40000010000 */
[----:B------:R-:W-:-:S02]  /*2790*/  FADD.FTZ R36, R36, R47 ;  /* 0x0000002f24247221 */ /* 0x000fc40000010000 */
[----:B-1----:R-:W-:Y:S02]  /*27a0*/  FADD.FTZ R26, R93, R26 ;  /* 0x0000001a5d1a7221 */ /* 0x002fe40000010000 */
[----:B------:R-:W-:Y:S02]  /*27b0*/  FADD.FTZ R27, R36, R27 ;  /* 0x0000001b241b7221 */ /* 0x000fe40000010000 */
.L_x_1267:
[----:B------:R-:W-:Y:S05]  /*27c0*/  BSYNC B0 ;  /* 0x0000000000007941 */ /* 0x000fea0003800000 */
.L_x_1266:
        /* <DEDUP_REMOVED lines=17> */
[----:B---3--:R-:W-:Y:S01]  /*28e0*/  FADD.FTZ R47, R47, R32 ;  /* 0x000000202f2f7221 */ /* 0x008fe20000010000 */
[----:B------:R-:W3:Y:S01]  /*28f0*/  LDS.128 R36, [R44+0x490] ;  /* 0x000490002c247984 */ /* 0x000ee20000000c00 */
[----:B------:R-:W-:Y:S02]  /*2900*/  FADD.FTZ R46, R46, R33 ;  /* 0x000000212e2e7221 */ /* 0x000fe40000010000 */
[----:B------:R-:W-:Y:S02]  /*2910*/  FADD.FTZ R45, R45, R34 ;  /* 0x000000222d2d7221 */ /* 0x000fe40000010000 */
[----:B------:R-:W-:Y:S02]  /*2920*/  FADD.FTZ R92, R92, R35 ;  /* 0x000000235c5c7221 */ /* 0x000fe40000010000 */
[----:B------:R-:W-:Y:S01]  /*2930*/  LDS.128 R32, [R44+0x670] ;  /* 0x000670002c207984 */ /* 0x000fe20000000c00 */
        /* <DEDUP_REMOVED lines=25> */
[----:B------:R-:W-:Y:S02]  /*2ad0*/  FADD.FTZ R47, R47, R32 ;  /* 0x000000202f2f7221 */ /* 0x000fe40000010000 */
        /* <DEDUP_REMOVED lines=18> */
[----:B------:R-:W3:Y:S01]  /*2c00*/  LDS.128 R36, [R44+0xad0] ;  /* 0x000ad0002c247984 */ /* 0x000ee20000000c00 */
[----:B-1----:R-:W-:-:S02]  /*2c10*/  FADD.FTZ R47, R47, R40 ;  /* 0x000000282f2f7221 */ /* 0x002fc40000010000 */
[----:B------:R-:W-:Y:S02]  /*2c20*/  FADD.FTZ R46, R46, R41 ;  /* 0x000000292e2e7221 */ /* 0x000fe40000010000 */
[----:B------:R-:W-:Y:S02]  /*2c30*/  FADD.FTZ R45, R45, R42 ;  /* 0x0000002a2d2d7221 */ /* 0x000fe40000010000 */
[----:B------:R-:W-:Y:S02]  /*2c40*/  FADD.FTZ R92, R92, R43 ;  /* 0x0000002b5c5c7221 */ /* 0x000fe40000010000 */
[----:B------:R-:W-:Y:S01]  /*2c50*/  LDS.128 R40, [R44+0xc10] ;  /* 0x000c10002c287984 */ /* 0x000fe20000000c00 */
[----:B--2---:R-:W-:Y:S02]  /*2c60*/  FADD.FTZ R47, R47, R28 ;  /* 0x0000001c2f2f7221 */ /* 0x004fe40000010000 */
        /* <DEDUP_REMOVED lines=13> */
[----:B------:R-:W-:Y:S01]  /*2d40*/  LDS.128 R36, [R44+0xdf0] ;  /* 0x000df0002c247984 */ /* 0x000fe20000000c00 */
[----:B-1----:R-:W-:Y:S02]  /*2d50*/  FADD.FTZ R47, R47, R28 ;  /* 0x0000001c2f2f7221 */ /* 0x002fe40000010000 */
[----:B------:R-:W-:Y:S02]  /*2d60*/  FADD.FTZ R46, R46, R29 ;  /* 0x0000001d2e2e7221 */ /* 0x000fe40000010000 */
[----:B------:R-:W-:Y:S02]  /*2d70*/  FADD.FTZ R45, R45, R30 ;  /* 0x0000001e2d2d7221 */ /* 0x000fe40000010000 */
[----:B------:R-:W-:-:S02]  /*2d80*/  FADD.FTZ R92, R92, R31 ;  /* 0x0000001f5c5c7221 */ /* 0x000fc40000010000 */
[----:B------:R-:W1:Y:S01]  /*2d90*/  LDS.128 R28, [R44+0xd50] ;  /* 0x000d50002c1c7984 */ /* 0x000e620000000c00 */
        /* <DEDUP_REMOVED lines=9> */
[----:B------:R-:W2:Y:S01]  /*2e30*/  LDS.128 R32, [R44+0xf30] ;  /* 0x000f30002c207984 */ /* 0x000ea20000000c00 */
        /* <DEDUP_REMOVED lines=9> */
[----:B------:R-:W4:Y:S01]  /*2ed0*/  LDS.128 R36, [R44+0x1070] ;  /* 0x001070002c247984 */ /* 0x000f220000000c00 */
[----:B---3--:R-:W-:-:S02]  /*2ee0*/  FADD.FTZ R47, R47, R40 ;  /* 0x000000282f2f7221 */ /* 0x008fc40000010000 */
[----:B------:R-:W-:Y:S02]  /*2ef0*/  FADD.FTZ R46, R46, R41 ;  /* 0x000000292e2e7221 */ /* 0x000fe40000010000 */
[----:B------:R-:W-:Y:S02]  /*2f00*/  FADD.FTZ R45, R45, R42 ;  /* 0x0000002a2d2d7221 */ /* 0x000fe40000010000 */
[----:B------:R-:W-:Y:S02]  /*2f10*/  FADD.FTZ R92, R92, R43 ;  /* 0x0000002b5c5c7221 */ /* 0x000fe40000010000 */
[----:B--2---:R-:W-:Y:S02]  /*2f20*/  FADD.FTZ R41, R47, R32 ;  /* 0x000000202f297221 */ /* 0x004fe40000010000 */
[----:B------:R-:W-:Y:S02]  /*2f30*/  FADD.FTZ R46, R46, R33 ;  /* 0x000000212e2e7221 */ /* 0x000fe40000010000 */
[----:B------:R-:W-:-:S02]  /*2f40*/  FADD.FTZ R45, R45, R34 ;  /* 0x000000222d2d7221 */ /* 0x000fc40000010000 */
[----:B------:R-:W-:Y:S02]  /*2f50*/  FADD.FTZ R92, R92, R35 ;  /* 0x000000235c5c7221 */ /* 0x000fe40000010000 */
[----:B------:R-:W2:Y:S01]  /*2f60*/  LDS.128 R32, [R44+0x1110] ;  /* 0x001110002c207984 */ /* 0x000ea20000000c00 */
[----:B-1----:R-:W-:Y:S02]  /*2f70*/  FADD.FTZ R41, R41, R28 ;  /* 0x0000001c29297221 */ /* 0x002fe40000010000 */
[----:B------:R-:W-:Y:S02]  /*2f80*/  FADD.FTZ R46, R46, R29 ;  /* 0x0000001d2e2e7221 */ /* 0x000fe40000010000 */
[----:B------:R-:W-:Y:S02]  /*2f90*/  FADD.FTZ R45, R45, R30 ;  /* 0x0000001e2d2d7221 */ /* 0x000fe40000010000 */
[----:B------:R-:W-:Y:S02]  /*2fa0*/  FADD.FTZ R92, R92, R31 ;  /* 0x0000001f5c5c7221 */ /* 0x000fe40000010000 */
[----:B------:R-:W1:Y:S01]  /*2fb0*/  LDS.128 R28, [R44+0x11b0] ;  /* 0x0011b0002c1c7984 */ /* 0x000e620000000c00 */
[----:B----4-:R-:W-:-:S02]  /*2fc0*/  FADD.FTZ R47, R41, R36 ;  /* 0x00000024292f7221 */ /* 0x010fc40000010000 */
[----:B------:R-:W-:Y:S01]  /*2fd0*/  FADD.FTZ R46, R46, R37 ;  /* 0x000000252e2e7221 */ /* 0x000fe20000010000 */
[----:B------:R-:W3:Y:S01]  /*2fe0*/  LDS.128 R40, [R44+0x1250] ;  /* 0x001250002c287984 */ /* 0x000ee20000000c00 */
[----:B------:R-:W-:Y:S02]  /*2ff0*/  FADD.FTZ R45, R45, R38 ;  /* 0x000000262d2d7221 */ /* 0x000fe40000010000 */
[----:B------:R-:W-:Y:S02]  /*3000*/  FADD.FTZ R92, R92, R39 ;  /* 0x000000275c5c7221 */ /* 0x000fe40000010000 */
[----:B------:R-:W4:Y:S01]  /*3010*/  LDS.128 R36, [R44+0x12f0] ;  /* 0x0012f0002c247984 */ /* 0x000f220000000c00 */
        /* <DEDUP_REMOVED lines=9> */
[----:B---3--:R-:W-:Y:S01]  /*30b0*/  FADD.FTZ R47, R47, R40 ;  /* 0x000000282f2f7221 */ /* 0x008fe20000010000 */
[----:B------:R-:W1:Y:S01]  /*30c0*/  LDS.128 R28, [R44+0x1430] ;  /* 0x001430002c1c7984 */ /* 0x000e620000000c00 */
[----:B------:R-:W-:-:S02]  /*30d0*/  FADD.FTZ R46, R46, R41 ;  /* 0x000000292e2e7221 */ /* 0x000fc40000010000 */
[----:B------:R-:W-:Y:S02]  /*30e0*/  FADD.FTZ R45, R45, R42 ;  /* 0x0000002a2d2d7221 */ /* 0x000fe40000010000 */
[----:B------:R-:W-:Y:S02]  /*30f0*/  FADD.FTZ R92, R92, R43 ;  /* 0x0000002b5c5c7221 */ /* 0x000fe40000010000 */
[----:B----4-:R-:W-:Y:S01]  /*3100*/  FADD.FTZ R47, R47, R36 ;  /* 0x000000242f2f7221 */ /* 0x010fe20000010000 */
[----:B------:R-:W-:Y:S01]  /*3110*/  LDS.128 R40, [R44+0x1570] ;  /* 0x001570002c287984 */ /* 0x000fe20000000c00 */
[----:B------:R-:W-:Y:S02]  /*3120*/  FADD.FTZ R46, R46, R37 ;  /* 0x000000252e2e7221 */ /* 0x000fe40000010000 */
[----:B------:R-:W-:Y:S02]  /*3130*/  FADD.FTZ R45, R45, R38 ;  /* 0x000000262d2d7221 */ /* 0x000fe40000010000 */
[----:B------:R-:W-:-:S02]  /*3140*/  FADD.FTZ R92, R92, R39 ;  /* 0x000000275c5c7221 */ /* 0x000fc40000010000 */
[----:B------:R-:W3:Y:S01]  /*3150*/  LDS.128 R36, [R44+0x14d0] ;  /* 0x0014d0002c247984 */ /* 0x000ee20000000c00 */
[----:B--2---:R-:W-:Y:S02]  /*3160*/  FADD.FTZ R47, R47, R32 ;  /* 0x000000202f2f7221 */ /* 0x004fe40000010000 */
        /* <DEDUP_REMOVED lines=35> */
[----:B------:R-:W-:Y:S02]  /*33a0*/  FADD.FTZ R46, R46, R37 ;  /* 0x000000252e2e7221 */ /* 0x000fe40000010000 */
[----:B------:R-:W-:Y:S02]  /*33b0*/  FADD.FTZ R45, R45, R38 ;  /* 0x000000262d2d7221 */ /* 0x000fe40000010000 */
[----:B------:R-:W-:Y:S02]  /*33c0*/  FADD.FTZ R92, R92, R39 ;  /* 0x000000275c5c7221 */ /* 0x000fe40000010000 */
[----:B------:R-:W3:Y:S01]  /*33d0*/  LDS.128 R36, [R44+0x1a70] ;  /* 0x001a70002c247984 */ /* 0x000ee20000000c00 */
[----:B-1----:R-:W-:Y:S02]  /*33e0*/  FADD.FTZ R47, R47, R28 ;  /* 0x0000001c2f2f7221 */ /* 0x002fe40000010000 */
[----:B------:R-:W-:Y:S02]  /*33f0*/  FADD.FTZ R46, R46, R29 ;  /* 0x0000001d2e2e7221 */ /* 0x000fe40000010000 */
[----:B------:R-:W-:-:S02]  /*3400*/  FADD.FTZ R45, R45, R30 ;  /* 0x0000001e2d2d7221 */ /* 0x000fc40000010000 */
[----:B------:R-:W-:Y:S02]  /*3410*/  FADD.FTZ R92, R92, R31 ;  /* 0x0000001f5c5c7221 */ /* 0x000fe40000010000 */
[----:B------:R-:W-:Y:S01]  /*3420*/  LDS.128 R28, [R44+0x1bb0] ;  /* 0x001bb0002c1c7984 */ /* 0x000fe20000000c00 */
        /* <DEDUP_REMOVED lines=9> */
[----:B---3--:R-:W-:Y:S01]  /*34c0*/  FADD.FTZ R47, R47, R36 ;  /* 0x000000242f2f7221 */ /* 0x008fe20000010000 */
[----:B------:R-:W2:Y:S01]  /*34d0*/  LDS.128 R32, [R44+0x1c50] ;  /* 0x001c50002c207984 */ /* 0x000ea20000000c00 */
        /* <DEDUP_REMOVED lines=13> */
[----:B--2---:R-:W-:Y:S01]  /*35b0*/  FADD.FTZ R47, R47, R32 ;  /* 0x000000202f2f7221 */ /* 0x004fe20000010000 */
        /* <DEDUP_REMOVED lines=34> */
[----:B------:R-:W3:Y:S01]  /*37e0*/  LDS.128 R36, [R44+0x2290] ;  /* 0x002290002c247984 */ /* 0x000ee20000000c00 */
[----:B-1----:R-:W-:Y:S02]  /*37f0*/  FADD.FTZ R47, R47, R40 ;  /* 0x000000282f2f7221 */ /* 0x002fe40000010000 */
[----:B------:R-:W-:Y:S02]  /*3800*/  FADD.FTZ R46, R46, R41 ;  /* 0x000000292e2e7221 */ /* 0x000fe40000010000 */
[----:B------:R-:W-:Y:S02]  /*3810*/  FADD.FTZ R45, R45, R42 ;  /* 0x0000002a2d2d7221 */ /* 0x000fe40000010000 */
[----:B------:R-:W-:Y:S02]  /*3820*/  FADD.FTZ R92, R92, R43 ;  /* 0x0000002b5c5c7221 */ /* 0x000fe40000010000 */
[----:B------:R-:W-:-:S02]  /*3830*/  FADD.FTZ R41, R47, R28 ;  /* 0x0000001c2f297221 */ /* 0x000fc40000010000 */
[----:B------:R-:W-:Y:S02]  /*3840*/  FADD.FTZ R46, R46, R29 ;  /* 0x0000001d2e2e7221 */ /* 0x000fe40000010000 */
[----:B------:R-:W-:Y:S02]  /*3850*/  FADD.FTZ R45, R45, R30 ;  /* 0x0000001e2d2d7221 */ /* 0x000fe40000010000 */
[----:B------:R-:W-:Y:S02]  /*3860*/  FADD.FTZ R92, R92, R31 ;  /* 0x0000001f5c5c7221 */ /* 0x000fe40000010000 */
[----:B------:R-:W1:Y:S01]  /*3870*/  LDS.128 R28, [R44+0x2330] ;  /* 0x002330002c1c7984 */ /* 0x000e620000000c00 */
[----:B--2---:R-:W-:Y:S02]  /*3880*/  FADD.FTZ R47, R41, R32 ;  /* 0x00000020292f7221 */ /* 0x004fe40000010000 */
[----:B------:R-:W-:Y:S01]  /*3890*/  FADD.FTZ R46, R46, R33 ;  /* 0x000000212e2e7221 */ /* 0x000fe20000010000 */
        /* <DEDUP_REMOVED lines=28> */
[----:B------:R-:W-:Y:S02]  /*3a60*/  FADD.FTZ R45, R47, R36 ;  /* 0x000000242f2d7221 */ /* 0x000fe40000010000 */
[----:B------:R-:W-:Y:S02]  /*3a70*/  FADD.FTZ R46, R46, R37 ;  /* 0x000000252e2e7221 */ /* 0x000fe40000010000 */
[----:B------:R-:W-:-:S02]  /*3a80*/  FADD.FTZ R47, R41, R38 ;  /* 0x00000026292f7221 */ /* 0x000fc40000010000 */
[----:B------:R-:W-:Y:S01]  /*3a90*/  FADD.FTZ R92, R92, R39 ;  /* 0x000000275c5c7221 */ /* 0x000fe20000010000 */
[----:B------:R-:W-:Y:S01]  /*3aa0*/  LDS.128 R40, [R44+0x2830] ;  /* 0x002830002c287984 */ /* 0x000fe20000000c00 */
[----:B--2---:R-:W-:Y:S02]  /*3ab0*/  FADD.FTZ R45, R32, R45 ;  /* 0x0000002d202d7221 */ /* 0x004fe40000010000 */
[----:B------:R-:W-:Y:S01]  /*3ac0*/  FADD.FTZ R46, R33, R46 ;  /* 0x0000002e212e7221 */ /* 0x000fe20000010000 */
[----:B------:R-:W2:Y:S01]  /*3ad0*/  LDS.128 R36, [R44+0x2790] ;  /* 0x002790002c247984 */ /* 0x000ea20000000c00 */
        /* <DEDUP_REMOVED lines=10> */
[----:B------:R-:W-:Y:S02]  /*3b80*/  FADD.FTZ R28, R45, R40 ;  /* 0x000000282d1c7221 */ /* 0x000fe40000010000 */
[----:B------:R-:W-:Y:S02]  /*3b90*/  FADD.FTZ R29, R46, R41 ;  /* 0x000000292e1d7221 */ /* 0x000fe40000010000 */
[----:B------:R-:W-:Y:S02]  /*3ba0*/  FADD.FTZ R30, R47, R42 ;  /* 0x0000002a2f1e7221 */ /* 0x000fe40000010000 */
[----:B------:R-:W-:Y:S02]  /*3bb0*/  FADD.FTZ R31, R92, R43 ;  /* 0x0000002b5c1f7221 */ /* 0x000fe40000010000 */
.L_x_1269:
[----:B------:R-:W-:Y:S05]  /*3bc0*/  BSYNC B0 ;  /* 0x0000000000007941 */ /* 0x000fea0003800000 */
.L_x_1268:
[----:B------:R-:W-:Y:S01]  /*3bd0*/  BSSY B0, `(.L_x_1270) ;  /* 0x0000011000007945 */ /* 0x000fe20003800000 */
[----:B------:R-:W-:Y:S01]  /*3be0*/  HFMA2.MMA R40, -RZ, RZ, 0, 2.384185791015625e-07 ;  /* 0x00000004ff287435 */ /* 0x000fe200000001ff */
        /* <DEDUP_REMOVED lines=15> */
.L_x_1271:
[----:B------:R-:W-:Y:S05]  /*3ce0*/  BSYNC B0 ;  /* 0x0000000000007941 */ /* 0x000fea0003800000 */
.L_x_1270:
        /* <DEDUP_REMOVED lines=28> */
.L_x_1274:
[----:B------:R-:W2:Y:S01]  /*3eb0*/  LDG.E.STRONG.GPU R30, [R28.64] ;  /* 0x000000081c1e7981 */ /* 0x000ea2000c1ef900 */
[----:B------:R-:W-:Y:S01]  /*3ec0*/  YIELD ;  /* 0x0000000000007946 */ /* 0x000fe20003800000 */
[----:B--2---:R-:W-:Y:S01]  /*3ed0*/  ISETP.NE.AND P0, PT, R30, R33, PT ;  /* 0x000000211e00720c */ /* 0x004fe20003f05270 */
[----:B------:R-:W-:-:S12]  /*3ee0*/  CCTL.IVALL ;  /* 0x00000000ff00798f */ /* 0x000fd80002000000 */
[----:B------:R-:W-:Y:S05]  /*3ef0*/  @P0 BRA `(.L_x_1274) ;  /* 0xffffffb000000947 */ /* 0x000fea000383ffff */
.L_x_1273:
[----:B------:R-:W-:Y:S01]  /*3f00*/  ISETP.NE.AND P0, PT, RZ, c[0x0][0xc], PT ;  /* 0x00000300ff007a0c */ /* 0x000fe20003f05270 */
[----:B------:R-:W-:Y:S01]  /*3f10*/  WARPSYNC 0xffffffff ;  /* 0xffffffff00007948 */ /* 0x000fe20003800000 */
[----:B------:R-:W-:Y:S11]  /*3f20*/  BAR.SYNC.DEFER_BLOCKING 0x0 ;  /* 0x0000000000007b1d */ /* 0x000ff60000010000 */
[----:B------:R-:W-:Y:S05]  /*3f30*/  @!P0 BRA `(.L_x_1272) ;  /* 0x00000fe000008947 */ /* 0x000fea0003800000 */
[----:B-1----:R-:W-:Y:S01]  /*3f40*/  HFMA2.MMA R28, -RZ, RZ, 0, 5.9604644775390625e-08 ;  /* 0x00000001ff1c7435 */ /* 0x002fe200000001ff */
        /* <DEDUP_REMOVED lines=15> */
.L_x_1278:
        /* <DEDUP_REMOVED lines=115> */
.L_x_1277:
        /* <DEDUP_REMOVED lines=61> */
.L_x_1279:
[----:B------:R-:W-:-:S13]  /*4b40*/  ISETP.NE.OR P0, PT, R37, RZ, P0 ;  /* 0x000000ff2500720c */ /* 0x000fda0000705670 */
[----:B------:R-:W-:Y:S05]  /*4b50*/  @!P0 BRA `(.L_x_1275) ;  /* 0x000001f000008947 */ /* 0x000fea0003800000 */
.L_x_1276:
        /* <DEDUP_REMOVED lines=31> */
.L_x_1275:
        /* <DEDUP_REMOVED lines=12> */
.L_x_1281:
[----:B------:R-:W-:Y:S05]  /*4e10*/  BSYNC B0 ;  /* 0x0000000000007941 */ /* 0x000fea0003800000 */
.L_x_1280:
        /* <DEDUP_REMOVED lines=16> */
.L_x_1272:
        /* <DEDUP_REMOVED lines=10> */
[----:B-1----:R-:W1:Y:S02]  /*4fc0*/  LDS.64 R28, [0xc0] ;  /* 0x0000c000ff1c7984 */ /* 0x002e640000000a00 */
[----:B-1----:R-:W-:Y:S02]  /*4fd0*/  FMUL.FTZ R30, R28, c[0x0][0x20c] ;  /* 0x000083001c1e7a20 */ /* 0x002fe40000410000 */
[----:B------:R-:W-:Y:S01]  /*4fe0*/  FMUL.FTZ R31, R29, c[0x0][0x20c] ;  /* 0x000083001d1f7a20 */ /* 0x000fe20000410000 */
[----:B------:R-:W-:Y:S05]  /*4ff0*/  @!P5 BRA `(.L_x_1282) ;  /* 0x000001200000d947 */ /* 0x000fea0003800000 */
[----:B0-----:R-:W-:Y:S02]  /*5000*/  FFMA.FTZ R26, R74, R69, R68 ;  /* 0x000000454a1a7223 */ /* 0x001fe40000010044 */
        /* <DEDUP_REMOVED lines=17> */
.L_x_1282:
[----:B------:R-:W-:Y:S01]  /*5120*/  BSSY B0, `(.L_x_1283) ;  /* 0x0000011000007945 */ /* 0x000fe20003800000 */
[----:B------:R-:W-:Y:S05]  /*5130*/  @!P1 BRA `(.L_x_1284) ;  /* 0x000000f000009947 */ /* 0x000fea0003800000 */
        /* <DEDUP_REMOVED lines=11> */
[-C--:B------:R-:W-:Y:S01]  /*51f0*/  FMUL.FTZ R14, R29, R70.reuse ;  /* 0x000000461d0e7220 */ /* 0x080fe20000410000 */
[----:B------:R-:W-:Y:S01]  /*5200*/  LEA.HI.X R29, R26, c[0x0][0x164], R33, 0x2, P6 ;  /* 0x000059001a1d7a11 */ /* 0x000fe200030f1421 */
[----:B------:R-:W-:-:S05]  /*5210*/  FMUL.FTZ R15, R15, R70 ;  /* 0x000000460f0f7220 */ /* 0x000fca0000410000 */
[----:B------:R0:W-:Y:S03]  /*5220*/  STG.E.64 [R28.64], R14 ;  /* 0x0000000e1c007986 */ /* 0x0001e6000c101b08 */
.L_x_1284:
[----:B------:R-:W-:Y:S05]  /*5230*/  BSYNC B0 ;  /* 0x0000000000007941 */ /* 0x000fea0003800000 */
.L_x_1283:
        /* <DEDUP_REMOVED lines=19> */
.L_x_1285:
        /* <DEDUP_REMOVED lines=17> */
.L_x_1287:
[----:B------:R-:W-:Y:S05]  /*5480*/  BSYNC B0 ;  /* 0x0000000000007941 */ /* 0x000fea0003800000 */
.L_x_1286:
        /* <DEDUP_REMOVED lines=19> */
.L_x_1288:
        /* <DEDUP_REMOVED lines=17> */
.L_x_1290:
[----:B------:R-:W-:Y:S05]  /*56d0*/  BSYNC B0 ;  /* 0x0000000000007941 */ /* 0x000fea0003800000 */
.L_x_1289:
        /* <DEDUP_REMOVED lines=32> */
.L_x_1291:
        /* <DEDUP_REMOVED lines=17> */
.L_x_1293:
[----:B------:R-:W-:Y:S05]  /*59f0*/  BSYNC B0 ;  /* 0x0000000000007941 */ /* 0x000fea0003800000 */
.L_x_1292:
        /* <DEDUP_REMOVED lines=19> */
.L_x_1294:
        /* <DEDUP_REMOVED lines=17> */
.L_x_1296:
[----:B------:R-:W-:Y:S05]  /*5c40*/  BSYNC B0 ;  /* 0x0000000000007941 */ /* 0x000fea0003800000 */
.L_x_1295:
        /* <DEDUP_REMOVED lines=19> */
.L_x_1297:
[----:B------:R-:W-:Y:S01]  /*5d80*/  BSSY B0, `(.L_x_1298) ;  /* 0x0000011000007945 */ /* 0x000fe20003800000 */
[----:B------:R-:W-:Y:S05]  /*5d90*/  @P2 BRA `(.L_x_1299) ;  /* 0x000000f000002947 */ /* 0x000fea0003800000 */
[----:B0-----:R-:W-:Y:S01]  /*5da0*/  IMAD R10, R7, c[0x0][0x1d8], RZ ;  /* 0x00007600070a7a24 */ /* 0x001fe200078e02ff */
[----:B------:R-:W-:Y:S01]  /*5db0*/  MOV R6, R88 ;  /* 0x0000005800067202 */ /* 0x000fe20000000f00 */
[-CC-:B------:R-:W-:Y:S01]  /*5dc0*/  FFMA.FTZ R82, R82, R30.reuse, R31.reuse ;  /* 0x0000001e52527223 */ /* 0x180fe2000001001f */
        /* <DEDUP_REMOVED lines=12> */
.L_x_1299:
[----:B------:R-:W-:Y:S05]  /*5e90*/  BSYNC B0 ;  /* 0x0000000000007941 */ /* 0x000fea0003800000 */
.L_x_1298:
        /* <DEDUP_REMOVED lines=19> */
.L_x_1300:
[----:B------:R-:W-:Y:S01]  /*5fd0*/  BSSY B0, `(.L_x_1301) ;  /* 0x0000011000007945 */ /* 0x000fe20003800000 */
[----:B------:R-:W-:Y:S05]  /*5fe0*/  @P3 BRA `(.L_x_1302) ;  /* 0x000000f000003947 */ /* 0x000fea0003800000 */
[----:B0-----:R-:W-:Y:S01]  /*5ff0*/  IMAD R11, R8, c[0x0][0x1d8], RZ ;  /* 0x00007600080b7a24 */ /* 0x001fe200078e02ff */
[----:B------:R-:W-:Y:S01]  /*6000*/  MOV R6, R88 ;  /* 0x0000005800067202 */ /* 0x000fe20000000f00 */
[-C--:B------:R-:W-:Y:S01]  /*6010*/  FFMA.FTZ R86, R86, R30.reuse, R31 ;  /* 0x0000001e56567223 */ /* 0x080fe2000001001f */
[----:B------:R-:W-:Y:S01]  /*6020*/  MOV R7, R91 ;  /* 0x0000005b00077202 */ /* 0x000fe20000000f00 */
[C---:B------:R-:W-:Y:S02]  /*6030*/  IMAD R13, R58.reuse, c[0x0][0x1dc], R11 ;  /* 0x000077003a0d7a24 */ /* 0x040fe400078e020b */
        /* <DEDUP_REMOVED lines=10> */
.L_x_1302:
[----:B------:R-:W-:Y:S05]  /*60e0*/  BSYNC B0 ;  /* 0x0000000000007941 */ /* 0x000fea0003800000 */
.L_x_1301:
        /* <DEDUP_REMOVED lines=19> */
.L_x_1303:
[----:B------:R-:W-:Y:S01]  /*6220*/  BSSY B0, `(.L_x_1304) ;  /* 0x0000010000007945 */ /* 0x000fe20003800000 */
[----:B------:R-:W-:Y:S05]  /*6230*/  @P6 BRA `(.L_x_1305) ;  /* 0x000000e000006947 */ /* 0x000fea0003800000 */
[----:B------:R-:W-:Y:S01]  /*6240*/  MOV R89, R91 ;  /* 0x0000005b00597202 */ /* 0x000fe20000000f00 */
[----:B0-----:R-:W-:Y:S02]  /*6250*/  IMAD R6, R9, c[0x0][0x1d8], RZ ;  /* 0x0000760009067a24 */ /* 0x001fe400078e02ff */
        /* <DEDUP_REMOVED lines=12> */
.L_x_1305:
[----:B------:R-:W-:Y:S05]  /*6320*/  BSYNC B0 ;  /* 0x0000000000007941 */ /* 0x000fea0003800000 */
.L_x_1304:
[----:B------:R-:W-:Y:S02]  /*6330*/  IADD3 R65, R65, c[0x0][0x10], RZ ;  /* 0x0000040041417a10 */ /* 0x000fe40007ffe0ff */
[----:B------:R-:W-:Y:S02]  /*6340*/  IADD3 R56, R56, 0x1, RZ ;  /* 0x0000000138387810 */ /* 0x000fe40007ffe0ff */
[----:B------:R-:W-:-:S13]  /*6350*/  ISETP.GE.AND P0, PT, R65, UR4, PT ;  /* 0x0000000441007c0c */ /* 0x000fda000bf06270 */
[----:B------:R-:W-:Y:S01]  /*6360*/  @P0 CALL.REL.NOINC `(.L_x_1255) ;  /* 0x0000001000000944 */ /* 0x000fe20003c00000 */
[----:B------:R-:W-:Y:S05]  /*6370*/  BRA `(.L_x_1306) ;  /* 0xffff9f7000007947 */ /* 0x000fea000383ffff */
.L_x_1255:
        /* <DEDUP_REMOVED lines=18> */
.L_x_1308:
[----:B------:R-:W-:Y:S05]  /*64a0*/  BSYNC B0 ;  /* 0x0000000000007941 */ /* 0x000fea0003800000 */
.L_x_1307:
        /* <DEDUP_REMOVED lines=11> */
.L_x_1310:
[----:B------:R-:W2:Y:S01]  /*6560*/  LDG.E.STRONG.GPU R5, [R2.64] ;  /* 0x0000000802057981 */ /* 0x000ea2000c1ef900 */
[----:B------:R-:W-:Y:S01]  /*6570*/  YIELD ;  /* 0x0000000000007946 */ /* 0x000fe20003800000 */
[----:B--2---:R-:W-:Y:S01]  /*6580*/  ISETP.NE.AND P0, PT, R5, R0, PT ;  /* 0x000000000500720c */ /* 0x004fe20003f05270 */
[----:B------:R-:W-:-:S12]  /*6590*/  CCTL.IVALL ;  /* 0x00000000ff00798f */ /* 0x000fd80002000000 */
[----:B------:R-:W-:Y:S05]  /*65a0*/  @P0 BRA `(.L_x_1310) ;  /* 0xffffffb000000947 */ /* 0x000fea000383ffff */
.L_x_1309:
        /* <DEDUP_REMOVED lines=25> */
.L_x_1311:
        /* <DEDUP_REMOVED lines=26> */
.L_x_1312:
        /* <DEDUP_REMOVED lines=10> */
.L_x_2346:


//--------------------- .text._Z35group_norm_nhwc_bwd_one_pass_kernelI11Fp32IOFp16WLi64ELi20ELi640EEv26Group_norm_nhwc_bwd_params --------------------------
	.section	.text._Z35group_norm_nhwc_bwd_one_pass_kernelI11Fp32IOFp16WLi64ELi20ELi640EEv26Group_norm_nhwc_bwd_params,"ax",@progbits
	.sectioninfo	@"SHI_REGISTERS=48"
	.align	128
        .global         _Z35group_norm_nhwc_bwd_one_pass_kernelI11Fp32IOFp16WLi64ELi20ELi640EEv26Group_norm_nhwc_bwd_params
        .type           _Z35group_norm_nhwc_bwd_one_pass_kernelI11Fp32IOFp16WLi64ELi20ELi640EEv26Group_norm_nhwc_bwd_params,@function
        .size           _Z35group_norm_nhwc_bwd_one_pass_kernelI11Fp32IOFp16WLi64ELi20ELi640EEv26Group_norm_nhwc_bwd_params,(.L_x_2347 - _Z35group_norm_nhwc_bwd_one_pass_kernelI11Fp32IOFp16WLi64ELi20ELi640EEv26Group_norm_nhwc_bwd_params)
        .other          _Z35group_norm_nhwc_bwd_one_pass_kernelI11Fp32IOFp16WLi64ELi20ELi640EEv26Group_norm_nhwc_bwd_params,@"STO_CUDA_ENTRY STV_DEFAULT"
_Z35group_norm_nhwc_bwd_one_pass_kernelI11Fp32IOFp16WLi64ELi20ELi640EEv26Group_norm_nhwc_bwd_params:
.text._Z35group_norm_nhwc_bwd_one_pass_kernelI11Fp32IOFp16WLi64ELi20ELi640EEv26Group_norm_nhwc_bwd_params:
        /* <DEDUP_REMOVED lines=41> */
.L_x_1336:
        /* <DEDUP_REMOVED lines=88> */
[----:B------:R-:W-:Y:S01]  /*0810*/  MOV R34, RZ ;  /* 0x000000ff00227202 */ /* 0x000fe20000000f00 */
[----:B--2---:R-:W-:-:S02]  /*0820*/  HADD2.F32 R32, -RZ, R32.H0_H0 ;  /* 0x20000020ff207230 */ /* 0x004fc40000004100 */
[----:B---3--:R-:W-:Y:S02]  /*0830*/  HADD2.F32 R33, -RZ, R33.H0_H0 ;  /* 0x20000021ff217230 */ /* 0x008fe40000004100 */
[----:B----4-:R-:W-:Y:S02]  /*0840*/  @P0 HADD2.F32 R35, -RZ, R4.H0_H0 ;  /* 0x20000004ff230230 */ /* 0x010fe40000004100 */
[----:B------:R-:W-:Y:S02]  /*0850*/  @P0 HADD2.F32 R34, -RZ, R3.H0_H0 ;  /* 0x20000003ff220230 */ /* 0x000fe40000004100 */
.L_x_1315:
[----:B0-----:R-:W-:Y:S05]  /*0860*/  BSYNC B0 ;  /* 0x0000000000007941 */ /* 0x001fea0003800000 */
.L_x_1314:
        /* <DEDUP_REMOVED lines=25> */
.L_x_1316:
        /* <DEDUP_REMOVED lines=93> */
.L_x_1318:
[----:B------:R-:W-:Y:S05]  /*0fd0*/  BSYNC B0 ;  /* 0x0000000000007941 */ /* 0x000fea0003800000 */
.L_x_1317:
        /* <DEDUP_REMOVED lines=319> */
.L_x_1320:
[----:B------:R-:W-:Y:S05]  /*23d0*/  BSYNC B0 ;  /* 0x0000000000007941 */ /* 0x000fea0003800000 */
.L_x_1319:
        /* <DEDUP_REMOVED lines=19> */
.L_x_1322:
[----:B------:R-:W-:Y:S05]  /*2510*/  BSYNC B0 ;  /* 0x0000000000007941 */ /* 0x000fea0003800000 */
.L_x_1321:
        /* <DEDUP_REMOVED lines=28> */
.L_x_1325:
[----:B------:R-:W2:Y:S01]  /*26e0*/  LDG.E.STRONG.GPU R10, [R8.64] ;  /* 0x0000000e080a7981 */ /* 0x000ea2000c1ef900 */
[----:B------:R-:W-:Y:S01]  /*26f0*/  YIELD ;  /* 0x0000000000007946 */ /* 0x000fe20003800000 */
[----:B--2---:R-:W-:Y:S01]  /*2700*/  ISETP.NE.AND P0, PT, R10, R13, PT ;  /* 0x0000000d0a00720c */ /* 0x004fe20003f05270 */
[----:B------:R-:W-:-:S12]  /*2710*/  CCTL.IVALL ;  /* 0x00000000ff00798f */ /* 0x000fd80002000000 */
[----:B------:R-:W-:Y:S05]  /*2720*/  @P0 BRA `(.L_x_1325) ;  /* 0xffffffb000000947 */ /* 0x000fea000383ffff */
.L_x_1324:
        /* <DEDUP_REMOVED lines=20> */
.L_x_1329:
        /* <DEDUP_REMOVED lines=116> */
.L_x_1328:
        /* <DEDUP_REMOVED lines=62> */
.L_x_1330:
[----:B------:R-:W-:-:S13]  /*3390*/  ISETP.NE.OR P0, PT, RZ, UR4, P0 ;  /* 0x00000004ff007c0c */ /* 0x000fda0008705670 */
[----:B------:R-:W-:Y:S05]  /*33a0*/  @!P0 BRA `(.L_x_1326) ;  /* 0x000001f000008947 */ /* 0x000fea0003800000 */
.L_x_1327:
        /* <DEDUP_REMOVED lines=31> */
.L_x_1326:
        /* <DEDUP_REMOVED lines=12> */
.L_x_1332:
[----:B------:R-:W-:Y:S05]  /*3660*/  BSYNC B0 ;  /* 0x0000000000007941 */ /* 0x000fea0003800000 */
.L_x_1331:
        /* <DEDUP_REMOVED lines=16> */
.L_x_1323:
        /* <DEDUP_REMOVED lines=23> */
.L_x_1333:
        /* <DEDUP_REMOVED lines=19> */
.L_x_1335:
[----:B------:R-:W-:Y:S05]  /*3a10*/  BSYNC B0 ;  /* 0x0000000000007941 */ /* 0x000fea0003800000 */
.L_x_1334:
[----:B------:R-:W-:Y:S01]  /*3a20*/  ULDC UR4, c[0x0][0x10] ;  /* 0x0000040000047ab9 */ /* 0x000fe20000000800 */
[----:B------:R-:W-:Y:S01]  /*3a30*/  IADD3 R36, R36, 0x1, RZ ;  /* 0x0000000124247810 */ /* 0x000fe20007ffe0ff */
[----:B------:R-:W-:-:S04]  /*3a40*/  UIADD3 UR7, UR7, UR4, URZ ;  /* 0x0000000407077290 */ /* 0x000fc8000fffe03f */
[----:B------:R-:W-:-:S06]  /*3a50*/  UISETP.GE.AND UP0, UPT, UR7, UR6, UPT ;  /* 0x000000060700728c */ /* 0x000fcc000bf06270 */
[----:B------:R-:W-:-:S13]  /*3a60*/  PLOP3.LUT P0, PT, PT, PT, UP0, 0x80, 0x0 ;  /* 0x000000000000781c */ /* 0x000fda0003f0f008 */
[----:B------:R-:W-:Y:S01]  /*3a70*/  @P0 CALL.REL.NOINC `(.L_x_1313) ;  /* 0x0000001000000944 */ /* 0x000fe20003c00000 */
[----:B------:R-:W-:Y:S05]  /*3a80*/  BRA `(.L_x_1336) ;  /* 0xffffc80000007947 */ /* 0x000fea000383ffff */
.L_x_1313:
        /* <DEDUP_REMOVED lines=18> */
.L_x_1338:
[----:B------:R-:W-:Y:S05]  /*3bb0*/  BSYNC B0 ;  /* 0x0000000000007941 */ /* 0x000fea0003800000 */
.L_x_1337:
        /* <DEDUP_REMOVED lines=11> */
.L_x_1340:
[----:B------:R-:W2:Y:S01]  /*3c70*/  LDG.E.STRONG.GPU R5, [R2.64] ;  /* 0x0000000e02057981 */ /* 0x000ea2000c1ef900 */
[----:B------:R-:W-:Y:S01]  /*3c80*/  YIELD ;  /* 0x0000000000007946 */ /* 0x000fe20003800000 */
[----:B--2---:R-:W-:Y:S01]  /*3c90*/  ISETP.NE.AND P0, PT, R5, R0, PT ;  /* 0x000000000500720c */ /* 0x004fe20003f05270 */
[----:B------:R-:W-:-:S12]  /*3ca0*/  CCTL.IVALL ;  /* 0x00000000ff00798f */ /* 0x000fd80002000000 */
[----:B------:R-:W-:Y:S05]  /*3cb0*/  @P0 BRA `(.L_x_1340) ;  /* 0xffffffb000000947 */ /* 0x000fea000383ffff */
.L_x_1339:
        /* <DEDUP_REMOVED lines=25> */
.L_x_1341:
        /* <DEDUP_REMOVED lines=26> */
.L_x_1342:
        /* <DEDUP_REMOVED lines=9> */
.L_x_2347:


//--------------------- .text._Z35group_norm_nhwc_bwd_one_pass_kernelI11Fp32IOFp16WLi128ELi20ELi640EEv26Group_norm_nhwc_bwd_params --------------------------
	.section	.text._Z35group_norm_nhwc_bwd_one_pass_kernelI11Fp32IOFp16WLi128ELi20ELi640EEv26Group_norm_nhwc_bwd_params,"ax",@progbits
	.sectioninfo	@"SHI_REGISTERS=48"
	.align	128
        .global         _Z35group_norm_nhwc_bwd_one_pass_kernelI11Fp32IOFp16WLi128ELi20ELi640EEv26Group_norm_nhwc_bwd_params
        .type           _Z35group_norm_nhwc_bwd_one_pass_kernelI11Fp32IOFp16WLi128ELi20ELi640EEv26Group_norm_nhwc_bwd_params,@function
        .size           _Z35group_norm_nhwc_bwd_one_pass_kernelI11Fp32IOFp16WLi128ELi20ELi640EEv26Group_norm_nhwc_bwd_params,(.L_x_2348 - _Z35group_norm_nhwc_bwd_one_pass_kernelI11Fp32IOFp16WLi128ELi20ELi640EEv26Group_norm_nhwc_bwd_params)
        .other          _Z35group_norm_nhwc_bwd_one_pass_kernelI11Fp32IOFp16WLi128ELi20ELi640EEv26Group_norm_nhwc_bwd_params,@"STO_CUDA_ENTRY STV_DEFAULT"
_Z35group_norm_nhwc_bwd_one_pass_kernelI11Fp32IOFp16WLi128ELi20ELi640EEv26Group_norm_nhwc_bwd_params:
.text._Z35group_norm_nhwc_bwd_one_pass_kernelI11Fp32IOFp16WLi128ELi20ELi640EEv26Group_norm_nhwc_bwd_params:
        /* <DEDUP_REMOVED lines=41> */
.L_x_1370:
        /* <DEDUP_REMOVED lines=103> */
[----:B------:R-:W2:Y:S01]  /*0900*/  LDG.E.U16 R30, [R18.64+0x2] ;  /* 0x0000020e121e7981 */ /* 0x000ea2000c1e1500 */
[----:B------:R-:W-:-:S03]  /*0910*/  @P0 LEA.HI.X R21, R3, c[0x0][0x194], R2, 0x1, P2 ;  /* 0x0000650003150a11 */ /* 0x000fc600010f0c02 */
[----:B------:R-:W3:Y:S04]  /*0920*/  LDG.E.U16 R2, [R18.64] ;  /* 0x0000000e12027981 */ /* 0x000ee8000c1e1500 */
[----:B------:R-:W4:Y:S04]  /*0930*/  @P0 LDG.E.U16 R17, [R20.64] ;  /* 0x0000000e14110981 */ /* 0x000f28000c1e1500 */
[----:B------:R-:W4:Y:S01]  /*0940*/  @P0 LDG.E.U16 R3, [R20.64+0x2] ;  /* 0x0000020e14030981 */ /* 0x000f22000c1e1500 */
[----:B--2---:R-:W-:Y:S02]  /*0950*/  HADD2.F32 R30, -RZ, R30.H0_H0 ;  /* 0x2000001eff1e7230 */ /* 0x004fe40000004100 */
[----:B---3--:R-:W-:-:S02]  /*0960*/  HADD2.F32 R2, -RZ, R2.H0_H0 ;  /* 0x20000002ff027230 */ /* 0x008fc40000004100 */
[----:B----4-:R-:W-:Y:S02]  /*0970*/  @P0 HADD2.F32 R33, -RZ, R17.H0_H0 ;  /* 0x20000011ff210230 */ /* 0x010fe40000004100 */
[----:B------:R-:W-:Y:S02]  /*0980*/  @P0 HADD2.F32 R32, -RZ, R3.H0_H0 ;  /* 0x20000003ff200230 */ /* 0x000fe40000004100 */
.L_x_1345:
[----:B0-----:R-:W-:Y:S05]  /*0990*/  BSYNC B0 ;  /* 0x0000000000007941 */ /* 0x001fea0003800000 */
.L_x_1344:
[----:B------:R-:W-:Y:S01]  /*09a0*/  ISETP.NE.AND P2, PT, RZ, UR13, PT ;  /* 0x0000000dff007c0c */ /* 0x000fe2000bf45270 */
[C---:B-----5:R-:W-:Y:S01]  /*09b0*/  FADD.FTZ R35, -R16.reuse, R12 ;  /* 0x0000000c10237221 */ /* 0x060fe20000010100 */
[----:B------:R-:W-:Y:S01]  /*09c0*/  MOV R12, R8 ;  /* 0x00000008000c7202 */ /* 0x000fe20000000f00 */
[C---:B------:R-:W-:Y:S01]  /*09d0*/  FADD.FTZ R34, -R16.reuse, R13 ;  /* 0x0000000d10227221 */ /* 0x040fe20000010100 */
[----:B------:R-:W-:Y:S01]  /*09e0*/  MOV R13, R9 ;  /* 0x00000009000d7202 */ /* 0x000fe20000000f00 */
[C---:B------:R-:W-:Y:S01]  /*09f0*/  FADD.FTZ R14, -R16.reuse, R14 ;  /* 0x0000000e100e7221 */ /* 0x040fe20000010100 */
[----:B------:R-:W-:Y:S01]  /*0a00*/  MOV R3, R10 ;  /* 0x0000000a00037202 */ /* 0x000fe20000000f00 */
[----:B------:R-:W-:Y:S02]  /*0a10*/  FADD.FTZ R15, -R16, R15 ;  /* 0x0000000f100f7221 */ /* 0x000fe40000010100 */
        /* <DEDUP_REMOVED lines=21> */
.L_x_1346:
        /* <DEDUP_REMOVED lines=26> */
.L_x_1347:
        /* <DEDUP_REMOVED lines=100> */
.L_x_1349:
[----:B------:R-:W-:Y:S05]  /*1350*/  BSYNC B0 ;  /* 0x0000000000007941 */ /* 0x000fea0003800000 */
.L_x_1348:
        /* <DEDUP_REMOVED lines=319> */
.L_x_1351:
[----:B------:R-:W-:Y:S05]  /*2750*/  BSYNC B0 ;  /* 0x0000000000007941 */ /* 0x000fea0003800000 */
.L_x_1350:
        /* <DEDUP_REMOVED lines=19> */
.L_x_1353:
[----:B------:R-:W-:Y:S05]  /*2890*/  BSYNC B0 ;  /* 0x0000000000007941 */ /* 0x000fea0003800000 */
.L_x_1352:
        /* <DEDUP_REMOVED lines=28> */
.L_x_1356:
[----:B------:R-:W2:Y:S01]  /*2a60*/  LDG.E.STRONG.GPU R16, [R12.64] ;  /* 0x0000000e0c107981 */ /* 0x000ea2000c1ef900 */
[----:B------:R-:W-:Y:S01]  /*2a70*/  YIELD ;  /* 0x0000000000007946 */ /* 0x000fe20003800000 */
[----:B--2---:R-:W-:Y:S01]  /*2a80*/  ISETP.NE.AND P0, PT, R16, R19, PT ;  /* 0x000000131000720c */ /* 0x004fe20003f05270 */
[----:B------:R-:W-:-:S12]  /*2a90*/  CCTL.IVALL ;  /* 0x00000000ff00798f */ /* 0x000fd80002000000 */
[----:B------:R-:W-:Y:S05]  /*2aa0*/  @P0 BRA `(.L_x_1356) ;  /* 0xffffffb000000947 */ /* 0x000fea000383ffff */
.L_x_1355:
        /* <DEDUP_REMOVED lines=20> */
.L_x_1360:
        /* <DEDUP_REMOVED lines=116> */
.L_x_1359:
        /* <DEDUP_REMOVED lines=62> */
.L_x_1361:
[----:B------:R-:W-:-:S13]  /*3710*/  ISETP.NE.OR P0, PT, RZ, UR4, P0 ;  /* 0x00000004ff007c0c */ /* 0x000fda0008705670 */
[----:B------:R-:W-:Y:S05]  /*3720*/  @!P0 BRA `(.L_x_1357) ;  /* 0x000001f000008947 */ /* 0x000fea0003800000 */
.L_x_1358:
        /* <DEDUP_REMOVED lines=31> */
.L_x_1357:
        /* <DEDUP_REMOVED lines=12> */
.L_x_1363:
[----:B------:R-:W-:Y:S05]  /*39e0*/  BSYNC B0 ;  /* 0x0000000000007941 */ /* 0x000fea0003800000 */
.L_x_1362:
        /* <DEDUP_REMOVED lines=16> */
.L_x_1354:
        /* <DEDUP_REMOVED lines=27> */
.L_x_1364:
        /* <DEDUP_REMOVED lines=17> */
.L_x_1366:
[----:B------:R-:W-:Y:S05]  /*3db0*/  BSYNC B0 ;  /* 0x0000000000007941 */ /* 0x000fea0003800000 */
.L_x_1365:
        /* <DEDUP_REMOVED lines=19> */
.L_x_1367:
        /* <DEDUP_REMOVED lines=16> */
.L_x_1369:
[----:B------:R-:W-:Y:S05]  /*3ff0*/  BSYNC B0 ;  /* 0x0000000000007941 */ /* 0x000fea0003800000 */
.L_x_1368:
[----:B------:R-:W-:Y:S01]  /*4000*/  ULDC UR4, c[0x0][0x10] ;  /* 0x0000040000047ab9 */ /* 0x000fe20000000800 */
[----:B------:R-:W-:Y:S01]  /*4010*/  IADD3 R38, R38, 0x1, RZ ;  /* 0x0000000126267810 */ /* 0x000fe20007ffe0ff */
[----:B------:R-:W-:-:S04]  /*4020*/  UIADD3 UR7, UR7, UR4, URZ ;  /* 0x0000000407077290 */ /* 0x000fc8000fffe03f */
[----:B------:R-:W-:-:S06]  /*4030*/  UISETP.GE.AND UP0, UPT, UR7, UR6, UPT ;  /* 0x000000060700728c */ /* 0x000fcc000bf06270 */
[----:B------:R-:W-:-:S13]  /*4040*/  PLOP3.LUT P0, PT, PT, PT, UP0, 0x80, 0x0 ;  /* 0x000000000000781c */ /* 0x000fda0003f0f008 */
[----:B------:R-:W-:Y:S01]  /*4050*/  @P0 CALL.REL.NOINC `(.L_x_1343) ;  /* 0x0000001000000944 */ /* 0x000fe20003c00000 */
[----:B------:R-:W-:Y:S05]  /*4060*/  BRA `(.L_x_1370) ;  /* 0xffffc22000007947 */ /* 0x000fea000383ffff */
.L_x_1343:
        /* <DEDUP_REMOVED lines=18> */
.L_x_1372:
[----:B------:R-:W-:Y:S05]  /*4190*/  BSYNC B0 ;  /* 0x0000000000007941 */ /* 0x000fea0003800000 */
.L_x_1371:
        /* <DEDUP_REMOVED lines=11> */
.L_x_1374:
[----:B------:R-:W2:Y:S01]  /*4250*/  LDG.E.STRONG.GPU R5, [R2.64] ;  /* 0x0000000e02057981 */ /* 0x000ea2000c1ef900 */
[----:B------:R-:W-:Y:S01]  /*4260*/  YIELD ;  /* 0x0000000000007946 */ /* 0x000fe20003800000 */
[----:B--2---:R-:W-:Y:S01]  /*4270*/  ISETP.NE.AND P0, PT, R5, R4, PT ;  /* 0x000000040500720c */ /* 0x004fe20003f05270 */
[----:B------:R-:W-:-:S12]  /*4280*/  CCTL.IVALL ;  /* 0x00000000ff00798f */ /* 0x000fd80002000000 */
[----:B------:R-:W-:Y:S05]  /*4290*/  @P0 BRA `(.L_x_1374) ;  /* 0xffffffb000000947 */ /* 0x000fea000383ffff */
.L_x_1373:
        /* <DEDUP_REMOVED lines=25> */
.L_x_1375:
        /* <DEDUP_REMOVED lines=26> */
.L_x_1376:
        /* <DEDUP_REMOVED lines=11> */
.L_x_2348:


//--------------------- .text._Z35group_norm_nhwc_bwd_one_pass_kernelI11Fp32IOFp16WLi256ELi20ELi640EEv26Group_norm_nhwc_bwd_params --------------------------
	.section	.text._Z35group_norm_nhwc_bwd_one_pass_kernelI11Fp32IOFp16WLi256ELi20ELi640EEv26Group_norm_nhwc_bwd_params,"ax",@progbits
	.sectioninfo	@"SHI_REGISTERS=90"
	.align	128
        .global         _Z35group_norm_nhwc_bwd_one_pass_kernelI11Fp32IOFp16WLi256ELi20ELi640EEv26Group_norm_nhwc_bwd_params
        .type           _Z35group_norm_nhwc_bwd_one_pass_kernelI11Fp32IOFp16WLi256ELi20ELi640EEv26Group_norm_nhwc_bwd_params,@function
        .size           _Z35group_norm_nhwc_bwd_one_pass_kernelI11Fp32IOFp16WLi256ELi20ELi640EEv26Group_norm_nhwc_bwd_params,(.L_x_2349 - _Z35group_norm_nhwc_bwd_one_pass_kernelI11Fp32IOFp16WLi256ELi20ELi640EEv26Group_norm_nhwc_bwd_params)
        .other          _Z35group_norm_nhwc_bwd_one_pass_kernelI11Fp32IOFp16WLi256ELi20ELi640EEv26Group_norm_nhwc_bwd_params,@"STO_CUDA_ENTRY STV_DEFAULT"
_Z35group_norm_nhwc_bwd_one_pass_kernelI11Fp32IOFp16WLi256ELi20ELi640EEv26Group_norm_nhwc_bwd_params:
.text._Z35group_norm_nhwc_bwd_one_pass_kernelI11Fp32IOFp16WLi256ELi20ELi640EEv26Group_norm_nhwc_bwd_params:
        /* <DEDUP_REMOVED lines=44> */
.L_x_1412:
        /* <DEDUP_REMOVED lines=153> */
.L_x_1379:
[----:B0-----:R-:W-:Y:S05]  /*0c50*/  BSYNC B0 ;  /* 0x0000000000007941 */ /* 0x001fea0003800000 */
.L_x_1378:
        /* <DEDUP_REMOVED lines=29> */
.L_x_1380:
        /* <DEDUP_REMOVED lines=26> */
.L_x_1381:
        /* <DEDUP_REMOVED lines=31> */
.L_x_1382:
        /* <DEDUP_REMOVED lines=31> */
.L_x_1383:
        /* <DEDUP_REMOVED lines=108> */
.L_x_1385:
[----:B------:R-:W-:Y:S05]  /*1a70*/  BSYNC B0 ;  /* 0x0000000000007941 */ /* 0x000fea0003800000 */
.L_x_1384:
        /* <DEDUP_REMOVED lines=320> */
.L_x_1387:
[----:B------:R-:W-:Y:S05]  /*2e80*/  BSYNC B0 ;  /* 0x0000000000007941 */ /* 0x000fea0003800000 */
.L_x_1386:
        /* <DEDUP_REMOVED lines=18> */
.L_x_1389:
[----:B------:R-:W-:Y:S05]  /*2fb0*/  BSYNC B0 ;  /* 0x0000000000007941 */ /* 0x000fea0003800000 */
.L_x_1388:
        /* <DEDUP_REMOVED lines=28> */
.L_x_1392:
[----:B------:R-:W2:Y:S01]  /*3180*/  LDG.E.STRONG.GPU R20, [R22.64] ;  /* 0x0000000e16147981 */ /* 0x000ea2000c1ef900 */
[----:B------:R-:W-:Y:S01]  /*3190*/  YIELD ;  /* 0x0000000000007946 */ /* 0x000fe20003800000 */
[----:B--2---:R-:W-:Y:S01]  /*31a0*/  ISETP.NE.AND P0, PT, R20, R25, PT ;  /* 0x000000191400720c */ /* 0x004fe20003f05270 */
[----:B------:R-:W-:-:S12]  /*31b0*/  CCTL.IVALL ;  /* 0x00000000ff00798f */ /* 0x000fd80002000000 */
[----:B------:R-:W-:Y:S05]  /*31c0*/  @P0 BRA `(.L_x_1392) ;  /* 0xffffffb000000947 */ /* 0x000fea000383ffff */
.L_x_1391:
        /* <DEDUP_REMOVED lines=20> */
.L_x_1396:
        /* <DEDUP_REMOVED lines=116> */
.L_x_1395:
        /* <DEDUP_REMOVED lines=62> */
.L_x_1397:
[----:B------:R-:W-:-:S13]  /*3e30*/  ISETP.NE.OR P0, PT, RZ, UR4, P0 ;  /* 0x00000004ff007c0c */ /* 0x000fda0008705670 */
[----:B------:R-:W-:Y:S05]  /*3e40*/  @!P0 BRA `(.L_x_1393) ;  /* 0x000001f000008947 */ /* 0x000fea0003800000 */
.L_x_1394:
        /* <DEDUP_REMOVED lines=31> */
.L_x_1393:
        /* <DEDUP_REMOVED lines=12> */
.L_x_1399:
[----:B------:R-:W-:Y:S05]  /*4100*/  BSYNC B0 ;  /* 0x0000000000007941 */ /* 0x000fea0003800000 */
.L_x_1398:
        /* <DEDUP_REMOVED lines=16> */
.L_x_1390:
        /* <DEDUP_REMOVED lines=33> */
.L_x_1400:
        /* <DEDUP_REMOVED lines=17> */
.L_x_1402:
[----:B------:R-:W-:Y:S05]  /*4530*/  BSYNC B0 ;  /* 0x0000000000007941 */ /* 0x000fea0003800000 */
.L_x_1401:
        /* <DEDUP_REMOVED lines=19> */
.L_x_1403:
        /* <DEDUP_REMOVED lines=17> */
.L_x_1405:
[----:B------:R-:W-:Y:S05]  /*4780*/  BSYNC B0 ;  /* 0x0000000000007941 */ /* 0x000fea0003800000 */
.L_x_1404:
        /* <DEDUP_REMOVED lines=19> */
.L_x_1406:
        /* <DEDUP_REMOVED lines=17> */
.L_x_1408:
[----:B------:R-:W-:Y:S05]  /*49d0*/  BSYNC B0 ;  /* 0x0000000000007941 */ /* 0x000fea0003800000 */
.L_x_1407:
        /* <DEDUP_REMOVED lines=19> */
.L_x_1409:
        /* <DEDUP_REMOVED lines=16> */
.L_x_1411:
[----:B------:R-:W-:Y:S05]  /*4c10*/  BSYNC B0 ;  /* 0x0000000000007941 */ /* 0x000fea0003800000 */
.L_x_1410:
[----:B------:R-:W-:Y:S01]  /*4c20*/  ULDC UR4, c[0x0][0x10] ;  /* 0x0000040000047ab9 */ /* 0x000fe20000000800 */
[----:B------:R-:W-:Y:S01]  /*4c30*/  IADD3 R70, R70, 0x1, RZ ;  /* 0x0000000146467810 */ /* 0x000fe20007ffe0ff */
[----:B------:R-:W-:-:S04]  /*4c40*/  UIADD3 UR7, UR7, UR4, URZ ;  /* 0x0000000407077290 */ /* 0x000fc8000fffe03f */
[----:B------:R-:W-:-:S06]  /*4c50*/  UISETP.GE.AND UP0, UPT, UR7, UR6, UPT ;  /* 0x000000060700728c */ /* 0x000fcc000bf06270 */
[----:B------:R-:W-:-:S13]  /*4c60*/  PLOP3.LUT P0, PT, PT, PT, UP0, 0x80, 0x0 ;  /* 0x000000000000781c */ /* 0x000fda0003f0f008 */
[----:B------:R-:W-:Y:S01]  /*4c70*/  @P0 CALL.REL.NOINC `(.L_x_1377) ;  /* 0x0000001000000944 */ /* 0x000fe20003c00000 */
[----:B------:R-:W-:Y:S05]  /*4c80*/  BRA `(.L_x_1412) ;  /* 0xffffb63000007947 */ /* 0x000fea000383ffff */
.L_x_1377:
        /* <DEDUP_REMOVED lines=18> */
.L_x_1414:
[----:B------:R-:W-:Y:S05]  /*4db0*/  BSYNC B0 ;  /* 0x0000000000007941 */ /* 0x000fea0003800000 */
.L_x_1413:
        /* <DEDUP_REMOVED lines=11> */
.L_x_1416:
[----:B------:R-:W2:Y:S01]  /*4e70*/  LDG.E.STRONG.GPU R5, [R2.64] ;  /* 0x0000000e02057981 */ /* 0x000ea2000c1ef900 */
[----:B------:R-:W-:Y:S01]  /*4e80*/  YIELD ;  /* 0x0000000000007946 */ /* 0x000fe20003800000 */
[----:B--2---:R-:W-:Y:S01]  /*4e90*/  ISETP.NE.AND P0, PT, R5, R0, PT ;  /* 0x000000000500720c */ /* 0x004fe20003f05270 */
[----:B------:R-:W-:-:S12]  /*4ea0*/  CCTL.IVALL ;  /* 0x00000000ff00798f */ /* 0x000fd80002000000 */
[----:B------:R-:W-:Y:S05]  /*4eb0*/  @P0 BRA `(.L_x_1416) ;  /* 0xffffffb000000947 */ /* 0x000fea000383ffff */
.L_x_1415:
        /* <DEDUP_REMOVED lines=25> */
.L_x_1417:
        /* <DEDUP_REMOVED lines=26> */
.L_x_1418:
        /* <DEDUP_REMOVED lines=9> */
.L_x_2349:


//--------------------- .text._Z35group_norm_nhwc_bwd_one_pass_kernelI11Fp32IOFp16WLi512ELi20ELi640EEv26Group_norm_nhwc_bwd_params --------------------------
	.section	.text._Z35group_norm_nhwc_bwd_one_pass_kernelI11Fp32IOFp16WLi512ELi20ELi640EEv26Group_norm_nhwc_bwd_params,"ax",@progbits
	.sectioninfo	@"SHI_REGISTERS=96"
	.align	128
        .global         _Z35group_norm_nhwc_bwd_one_pass_kernelI11Fp32IOFp16WLi512ELi20ELi640EEv26Group_norm_nhwc_bwd_params
        .type           _Z35group_norm_nhwc_bwd_one_pass_kernelI11Fp32IOFp16WLi512ELi20ELi640EEv26Group_norm_nhwc_bwd_params,@function
        .size           _Z35group_norm_nhwc_bwd_one_pass_kernelI11Fp32IOFp16WLi512ELi20ELi640EEv26Group_norm_nhwc_bwd_params,(.L_x_2350 - _Z35group_norm_nhwc_bwd_one_pass_kernelI11Fp32IOFp16WLi512ELi20ELi640EEv26Group_norm_nhwc_bwd_params)
        .other          _Z35group_norm_nhwc_bwd_one_pass_kernelI11Fp32IOFp16WLi512ELi20ELi640EEv26Group_norm_nhwc_bwd_params,@"STO_CUDA_ENTRY STV_DEFAULT"
_Z35group_norm_nhwc_bwd_one_pass_kernelI11Fp32IOFp16WLi512ELi20ELi640EEv26Group_norm_nhwc_bwd_params:
.text._Z35group_norm_nhwc_bwd_one_pass_kernelI11Fp32IOFp16WLi512ELi20ELi640EEv26Group_norm_nhwc_bwd_params:
        /* <DEDUP_REMOVED lines=47> */
.L_x_1470:
        /* <DEDUP_REMOVED lines=222> */
.L_x_1421:
[----:B0-----:R-:W-:Y:S05]  /*10d0*/  BSYNC B0 ;  /* 0x0000000000007941 */ /* 0x001fea0003800000 */
.L_x_1420:
        /* <DEDUP_REMOVED lines=29> */
.L_x_1422:
        /* <DEDUP_REMOVED lines=26> */
.L_x_1423:
        /* <DEDUP_REMOVED lines=31> */
.L_x_1424:
        /* <DEDUP_REMOVED lines=31> */
.L_x_1425:
        /* <DEDUP_REMOVED lines=31> */
.L_x_1426:
        /* <DEDUP_REMOVED lines=33> */
.L_x_1427:
        /* <DEDUP_REMOVED lines=33> */
.L_x_1428:
        /* <DEDUP_REMOVED lines=29> */
.L_x_1429:
        /* <DEDUP_REMOVED lines=123> */
.L_x_1431:
[----:B------:R-:W-:Y:S05]  /*27c0*/  BSYNC B0 ;  /* 0x0000000000007941 */ /* 0x000fea0003800000 */
.L_x_1430:
        /* <DEDUP_REMOVED lines=319> */
.L_x_1433:
[----:B------:R-:W-:Y:S05]  /*3bc0*/  BSYNC B0 ;  /* 0x0000000000007941 */ /* 0x000fea0003800000 */
.L_x_1432:
        /* <DEDUP_REMOVED lines=17> */
.L_x_1435:
[----:B------:R-:W-:Y:S05]  /*3ce0*/  BSYNC B0 ;  /* 0x0000000000007941 */ /* 0x000fea0003800000 */
.L_x_1434:
        /* <DEDUP_REMOVED lines=28> */
.L_x_1438:
[----:B------:R-:W2:Y:S01]  /*3eb0*/  LDG.E.STRONG.GPU R30, [R28.64] ;  /* 0x000000081c1e7981 */ /* 0x000ea2000c1ef900 */
[----:B------:R-:W-:Y:S01]  /*3ec0*/  YIELD ;  /* 0x0000000000007946 */ /* 0x000fe20003800000 */
[----:B--2---:R-:W-:Y:S01]  /*3ed0*/  ISETP.NE.AND P0, PT, R30, R33, PT ;  /* 0x000000211e00720c */ /* 0x004fe20003f05270 */
[----:B------:R-:W-:-:S12]  /*3ee0*/  CCTL.IVALL ;  /* 0x00000000ff00798f */ /* 0x000fd80002000000 */
[----:B------:R-:W-:Y:S05]  /*3ef0*/  @P0 BRA `(.L_x_1438) ;  /* 0xffffffb000000947 */ /* 0x000fea000383ffff */
.L_x_1437:
        /* <DEDUP_REMOVED lines=20> */
.L_x_1442:
        /* <DEDUP_REMOVED lines=115> */
.L_x_1441:
        /* <DEDUP_REMOVED lines=61> */
.L_x_1443:
[----:B------:R-:W-:-:S13]  /*4b40*/  ISETP.NE.OR P0, PT, R37, RZ, P0 ;  /* 0x000000ff2500720c */ /* 0x000fda0000705670 */
[----:B------:R-:W-:Y:S05]  /*4b50*/  @!P0 BRA `(.L_x_1439) ;  /* 0x000001f000008947 */ /* 0x000fea0003800000 */
.L_x_1440:
        /* <DEDUP_REMOVED lines=31> */
.L_x_1439:
        /* <DEDUP_REMOVED lines=12> */
.L_x_1445:
[----:B------:R-:W-:Y:S05]  /*4e10*/  BSYNC B0 ;  /* 0x0000000000007941 */ /* 0x000fea0003800000 */
.L_x_1444:
        /* <DEDUP_REMOVED lines=16> */
.L_x_1436:
        /* <DEDUP_REMOVED lines=32> */
.L_x_1446:
        /* <DEDUP_REMOVED lines=17> */
.L_x_1448:
[----:B------:R-:W-:Y:S05]  /*5230*/  BSYNC B0 ;  /* 0x0000000000007941 */ /* 0x000fea0003800000 */
.L_x_1447:
        /* <DEDUP_REMOVED lines=19> */
.L_x_1449:
        /* <DEDUP_REMOVED lines=17> */
.L_x_1451:
[----:B------:R-:W-:Y:S05]  /*5480*/  BSYNC B0 ;  /* 0x0000000000007941 */ /* 0x000fea0003800000 */
.L_x_1450:
        /* <DEDUP_REMOVED lines=19> */
.L_x_1452:
        /* <DEDUP_REMOVED lines=17> */
.L_x_1454:
[----:B------:R-:W-:Y:S05]  /*56d0*/  BSYNC B0 ;  /* 0x0000000000007941 */ /* 0x000fea0003800000 */
.L_x_1453:
        /* <DEDUP_REMOVED lines=32> */
.L_x_1455:
        /* <DEDUP_REMOVED lines=17> */
.L_x_1457:
[----:B------:R-:W-:Y:S05]  /*59f0*/  BSYNC B0 ;  /* 0x0000000000007941 */ /* 0x000fea0003800000 */
.L_x_1456:
        /* <DEDUP_REMOVED lines=19> */
.L_x_1458:
        /* <DEDUP_REMOVED lines=17> */
.L_x_1460:
[----:B------:R-:W-:Y:S05]  /*5c40*/  BSYNC B0 ;  /* 0x0000000000007941 */ /* 0x000fea0003800000 */
.L_x_1459:
        /* <DEDUP_REMOVED lines=19> */
.L_x_1461:
        /* <DEDUP_REMOVED lines=17> */
.L_x_1463:
[----:B------:R-:W-:Y:S05]  /*5e90*/  BSYNC B0 ;  /* 0x0000000000007941 */ /* 0x000fea0003800000 */
.L_x_1462:
        /* <DEDUP_REMOVED lines=19> */
.L_x_1464:
        /* <DEDUP_REMOVED lines=17> */
.L_x_1466:
[----:B------:R-:W-:Y:S05]  /*60e0*/  BSYNC B0 ;  /* 0x0000000000007941 */ /* 0x000fea0003800000 */
.L_x_1465:
        /* <DEDUP_REMOVED lines=19> */
.L_x_1467:
        /* <DEDUP_REMOVED lines=16> */
.L_x_1469:
[----:B------:R-:W-:Y:S05]  /*6320*/  BSYNC B0 ;  /* 0x0000000000007941 */ /* 0x000fea0003800000 */
.L_x_1468:
[----:B------:R-:W-:Y:S02]  /*6330*/  IADD3 R65, R65, c[0x0][0x10], RZ ;  /* 0x0000040041417a10 */ /* 0x000fe40007ffe0ff */
[----:B------:R-:W-:Y:S02]  /*6340*/  IADD3 R56, R56, 0x1, RZ ;  /* 0x0000000138387810 */ /* 0x000fe40007ffe0ff */
[----:B------:R-:W-:-:S13]  /*6350*/  ISETP.GE.AND P0, PT, R65, UR4, PT ;  /* 0x0000000441007c0c */ /* 0x000fda000bf06270 */
[----:B------:R-:W-:Y:S01]  /*6360*/  @P0 CALL.REL.NOINC `(.L_x_1419) ;  /* 0x0000001000000944 */ /* 0x000fe20003c00000 */
[----:B------:R-:W-:Y:S05]  /*6370*/  BRA `(.L_x_1470) ;  /* 0xffff9f7000007947 */ /* 0x000fea000383ffff */
.L_x_1419:
        /* <DEDUP_REMOVED lines=18> */
.L_x_1472:
[----:B------:R-:W-:Y:S05]  /*64a0*/  BSYNC B0 ;  /* 0x0000000000007941 */ /* 0x000fea0003800000 */
.L_x_1471:
        /* <DEDUP_REMOVED lines=11> */
.L_x_1474:
[----:B------:R-:W2:Y:S01]  /*6560*/  LDG.E.STRONG.GPU R5, [R2.64] ;  /* 0x0000000802057981 */ /* 0x000ea2000c1ef900 */
[----:B------:R-:W-:Y:S01]  /*6570*/  YIELD ;  /* 0x0000000000007946 */ /* 0x000fe20003800000 */
[----:B--2---:R-:W-:Y:S01]  /*6580*/  ISETP.NE.AND P0, PT, R5, R0, PT ;  /* 0x000000000500720c */ /* 0x004fe20003f05270 */
[----:B------:R-:W-:-:S12]  /*6590*/  CCTL.IVALL ;  /* 0x00000000ff00798f */ /* 0x000fd80002000000 */
[----:B------:R-:W-:Y:S05]  /*65a0*/  @P0 BRA `(.L_x_1474) ;  /* 0xffffffb000000947 */ /* 0x000fea000383ffff */
.L_x_1473:
        /* <DEDUP_REMOVED lines=25> */
.L_x_1475:
        /* <DEDUP_REMOVED lines=26> */
.L_x_1476:
        /* <DEDUP_REMOVED lines=10> */
.L_x_2350:


//--------------------- .text._Z35group_norm_nhwc_fwd_one_pass_kernelI11Bf16IOFp32WLi64ELi20ELi640EEv26Group_norm_nhwc_fwd_params --------------------------
	.section	.text._Z35group_norm_nhwc_fwd_one_pass_kernelI11Bf16IOFp32WLi64ELi20ELi640EEv26Group_norm_nhwc_fwd_params,"ax",@progbits
	.sectioninfo	@"SHI_REGISTERS=32"
	.align	128
        .global         _Z35group_norm_nhwc_fwd_one_pass_kernelI11Bf16IOFp32WLi64ELi20ELi640EEv26Group_norm_nhwc_fwd_params
        .type           _Z35group_norm_nhwc_fwd_one_pass_kernelI11Bf16IOFp32WLi64ELi20ELi640EEv26Group_norm_nhwc_fwd_params,@function
        .size           _Z35group_norm_nhwc_fwd_one_pass_kernelI11Bf16IOFp32WLi64ELi20ELi640EEv26Group_norm_nhwc_fwd_params,(.L_x_2351 - _Z35group_norm_nhwc_fwd_one_pass_kernelI11Bf16IOFp32WLi64ELi20ELi640EEv26Group_norm_nhwc_fwd_params)
        .other          _Z35group_norm_nhwc_fwd_one_pass_kernelI11Bf16IOFp32WLi64ELi20ELi640EEv26Group_norm_nhwc_fwd_params,@"STO_CUDA_ENTRY STV_DEFAULT"
_Z35group_norm_nhwc_fwd_one_pass_kernelI11Bf16IOFp32WLi64ELi20ELi640EEv26Group_norm_nhwc_fwd_params:
.text._Z35group_norm_nhwc_fwd_one_pass_kernelI11Bf16IOFp32WLi64ELi20ELi640EEv26Group_norm_nhwc_fwd_params:
[----:B------:R-:W-:Y:S02]  /*0000*/  MOV R1, c[0x0][0x28] ;  /* 0x00000a0000017a02 */ /* 0x000fe40000000f00 */
[----:B------:R-:W0:Y:S01]  /*0010*/  S2R R21, SR_CTAID.Y ;  /* 0x0000000000157919 */ /* 0x000e220000002600 */
[----:B------:R-:W-:Y:S02]  /*0020*/  ULDC UR4, c[0x0][0x1d8] ;  /* 0x0000760000047ab9 */ /* 0x000fe40000000800 */
[----:B------:R-:W-:Y:S02]  /*0030*/  ULDC UR5, c[0x0][0x1a8] ;  /* 0x00006a0000057ab9 */ /* 0x000fe40000000800 */
[----:B------:R-:W-:-:S06]  /*0040*/  UIMAD UR4, UR4, UR5, URZ ;  /* 0x00000005040472a4 */ /* 0x000fcc000f8e023f */
[----:B0-----:R-:W-:-:S13]  /*0050*/  ISETP.GE.AND P0, PT, R21, UR4, PT ;  /* 0x0000000415007c0c */ /* 0x001fda000bf06270 */
[----:B------:R-:W-:Y:S05]  /*0060*/  @P0 EXIT ;  /* 0x000000000000094d */ /* 0x000fea0003800000 */
[----:B------:R-:W0:Y:S01]  /*0070*/  S2R R17, SR_TID.X ;  /* 0x0000000000117919 */ /* 0x000e220000002100 */
[----:B------:R-:W-:Y:S01]  /*0080*/  HFMA2.MMA R18, -RZ, RZ, 0, 0 ;  /* 0x00000000ff127435 */ /* 0x000fe200000001ff */
[----:B------:R-:W-:Y:S02]  /*0090*/  ULDC.U8 UR5, c[0x0][0x1dc] ;  /* 0x0000770000057ab9 */ /* 0x000fe40000000000 */
[----:B------:R-:W1:Y:S01]  /*00a0*/  S2R R16, SR_CTAID.X ;  /* 0x0000000000107919 */ /* 0x000e620000002500 */
[----:B------:R-:W-:-:S03]  /*00b0*/  ULDC.64 UR6, c[0x0][0x118] ;  /* 0x0000460000067ab9 */ /* 0x000fc60000000a00 */
[----:B------:R-:W2:Y:S01]  /*00c0*/  S2R R0, SR_LANEID ;  /* 0x0000000000007919 */ /* 0x000ea20000000000 */
[----:B0-----:R-:W-:Y:S01]  /*00d0*/  IMAD.WIDE.U32 R2, R17, -0x33333333, RZ ;  /* 0xcccccccd11027825 */ /* 0x001fe200078e00ff */
[----:B------:R-:W-:-:S04]  /*00e0*/  SHF.R.S32.HI R4, RZ, 0x1f, R17 ;  /* 0x0000001fff047819 */ /* 0x000fc80000011411 */
[----:B------:R-:W-:Y:S02]  /*00f0*/  SHF.R.U32.HI R3, RZ, 0x3, R3 ;  /* 0x00000003ff037819 */ /* 0x000fe40000011603 */
[----:B------:R-:W-:-:S03]  /*0100*/  LEA.HI R4, R4, R17, RZ, 0x5 ;  /* 0x0000001104047211 */ /* 0x000fc600078f28ff */
[----:B-1----:R-:W-:Y:S01]  /*0110*/  IMAD R20, R16, c[0x0][0x1e4], R3 ;  /* 0x0000790010147a24 */ /* 0x002fe200078e0203 */
[----:B------:R-:W-:Y:S01]  /*0120*/  SHF.R.S32.HI R19, RZ, 0x5, R4 ;  /* 0x00000005ff137819 */ /* 0x000fe20000011404 */
[----:B------:R-:W-:-:S03]  /*0130*/  IMAD R24, R3, -0xa, R17 ;  /* 0xfffffff603187824 */ /* 0x000fc600078e0211 */
[----:B------:R-:W-:Y:S02]  /*0140*/  ISETP.GE.U32.AND P0, PT, R20, c[0x0][0x1c8], PT ;  /* 0x0000720014007a0c */ /* 0x000fe40003f06070 */
[----:B------:R-:W-:Y:S02]  /*0150*/  SHF.R.S32.HI R2, RZ, 0x1f, R20 ;  /* 0x0000001fff027819 */ /* 0x000fe40000011414 */
[----:B------:R-:W-:Y:S02]  /*0160*/  SHF.L.U32 R24, R24, 0x1, RZ ;  /* 0x0000000118187819 */ /* 0x000fe400000006ff */
[----:B------:R-:W-:-:S04]  /*0170*/  ISETP.GE.AND.EX P0, PT, R2, c[0x0][0x1cc], PT, P0 ;  /* 0x0000730002007a0c */ /* 0x000fc80003f06300 */
[----:B--2---:R-:W-:Y:S02]  /*0180*/  ISETP.LT.U32.AND P0, PT, R17, 0x280, !P0 ;  /* 0x000002801100780c */ /* 0x004fe40004701070 */
.L_x_1490:
[----:B------:R-:W-:Y:S02]  /*0190*/  IABS R6, c[0x0][0x1d8] ;  /* 0x0000760000067a13 */ /* 0x000fe40000000000 */
[----:B-1----:R-:W-:Y:S02]  /*01a0*/  IABS R8, R21 ;  /* 0x0000001500087213 */ /* 0x002fe40000000000 */
[----:B0-----:R-:W0:Y:S08]  /*01b0*/  I2F.RP R3, R6 ;  /* 0x0000000600037306 */ /* 0x001e300000209400 */
        /* <DEDUP_REMOVED lines=8> */
[----:B------:R-:W-:-:S03]  /*0240*/  LOP3.LUT R4, R21, c[0x0][0x1d8], RZ, 0x3c, !PT ;  /* 0x0000760015047a12 */ /* 0x000fc600078e3cff */
[----:B------:R-:W-:Y:S01]  /*0250*/  IMAD.HI.U32 R3, R5, R7, RZ ;  /* 0x0000000705037227 */ /* 0x000fe200078e00ff */
[----:B------:R-:W-:-:S04]  /*0260*/  ISETP.GE.AND P3, PT, R4, RZ, PT ;  /* 0x000000ff0400720c */ /* 0x000fc80003f66270 */
[----:B------:R-:W-:-:S05]  /*0270*/  IADD3 R5, -R3, RZ, RZ ;  /* 0x000000ff03057210 */ /* 0x000fca0007ffe1ff */
[----:B------:R-:W-:-:S05]  /*0280*/  IMAD R5, R6, R5, R7 ;  /* 0x0000000506057224 */ /* 0x000fca00078e0207 */
[----:B------:R-:W-:-:S13]  /*0290*/  ISETP.GT.U32.AND P2, PT, R6, R5, PT ;  /* 0x000000050600720c */ /* 0x000fda0003f44070 */
[-C--:B------:R-:W-:Y:S02]  /*02a0*/  @!P2 IADD3 R5, R5, -R6.reuse, RZ ;  /* 0x800000060505a210 */ /* 0x080fe40007ffe0ff */
[----:B------:R-:W-:Y:S02]  /*02b0*/  @!P2 IADD3 R3, R3, 0x1, RZ ;  /* 0x000000010303a810 */ /* 0x000fe40007ffe0ff */
[----:B------:R-:W-:Y:S02]  /*02c0*/  ISETP.GE.U32.AND P1, PT, R5, R6, PT ;  /* 0x000000060500720c */ /* 0x000fe40003f26070 */
[----:B------:R-:W-:Y:S02]  /*02d0*/  ISETP.NE.AND P2, PT, RZ, c[0x0][0x1d8], PT ;  /* 0x00007600ff007a0c */ /* 0x000fe40003f45270 */
[----:B------:R-:W-:-:S09]  /*02e0*/  SHF.R.S32.HI R6, RZ, 0x1f, R24 ;  /* 0x0000001fff067819 */ /* 0x000fd20000011418 */
[----:B------:R-:W-:-:S04]  /*02f0*/  @P1 IADD3 R3, R3, 0x1, RZ ;  /* 0x0000000103031810 */ /* 0x000fc80007ffe0ff */
[----:B------:R-:W-:Y:S02]  /*0300*/  @!P3 IADD3 R3, -R3, RZ, RZ ;  /* 0x000000ff0303b210 */ /* 0x000fe40007ffe1ff */
[----:B------:R-:W-:-:S04]  /*0310*/  @!P2 LOP3.LUT R3, RZ, c[0x0][0x1d8], RZ, 0x33, !PT ;  /* 0x00007600ff03aa12 */ /* 0x000fc800078e33ff */
[----:B------:R-:W-:-:S05]  /*0320*/  IADD3 R4, -R3, RZ, RZ ;  /* 0x000000ff03047210 */ /* 0x000fca0007ffe1ff */
[----:B------:R-:W-:-:S04]  /*0330*/  IMAD R4, R4, c[0x0][0x1d8], R21 ;  /* 0x0000760004047a24 */ /* 0x000fc800078e0215 */
[----:B------:R-:W-:Y:S01]  /*0340*/  IMAD R5, R4, 0x14, RZ ;  /* 0x0000001404057824 */ /* 0x000fe200078e02ff */
[----:B------:R-:W-:-:S04]  /*0350*/  SHF.R.S32.HI R4, RZ, 0x1f, R3 ;  /* 0x0000001fff047819 */ /* 0x000fc80000011403 */
[----:B------:R-:W-:Y:S01]  /*0360*/  IADD3 R26, P1, R24, R5, RZ ;  /* 0x00000005181a7210 */ /* 0x000fe20007f3e0ff */
[----:B------:R-:W-:-:S03]  /*0370*/  IMAD R4, R4, c[0x0][0x1d0], RZ ;  /* 0x0000740004047a24 */ /* 0x000fc600078e02ff */
[----:B------:R-:W-:Y:S01]  /*0380*/  LEA.HI.X.SX32 R27, R5, R6, 0x1, P1 ;  /* 0x00000006051b7211 */ /* 0x000fe200008f0eff */
[C---:B------:R-:W-:Y:S02]  /*0390*/  IMAD R29, R3.reuse, c[0x0][0x1d4], R4 ;  /* 0x00007500031d7a24 */ /* 0x040fe400078e0204 */
[----:B------:R-:W-:Y:S02]  /*03a0*/  @P0 IMAD R5, R2, c[0x0][0x1c0], RZ ;  /* 0x0000700002050a24 */ /* 0x000fe400078e02ff */
[----:B------:R-:W-:-:S04]  /*03b0*/  IMAD.WIDE.U32 R26, R3, c[0x0][0x1d0], R26 ;  /* 0x00007400031a7a25 */ /* 0x000fc800078e001a */
[----:B------:R-:W-:Y:S01]  /*03c0*/  @P0 IMAD R7, R20, c[0x0][0x1c4], R5 ;  /* 0x0000710014070a24 */ /* 0x000fe200078e0205 */
[----:B------:R-:W-:Y:S02]  /*03d0*/  IADD3 R29, R27, R29, RZ ;  /* 0x0000001d1b1d7210 */ /* 0x000fe40007ffe0ff */
[----:B------:R-:W-:-:S05]  /*03e0*/  @P0 MOV R28, R26 ;  /* 0x0000001a001c0202 */ /* 0x000fca0000000f00 */
[----:B------:R-:W-:-:S05]  /*03f0*/  @P0 IMAD.WIDE.U32 R4, R20, c[0x0][0x1c0], R28 ;  /* 0x0000700014040a25 */ /* 0x000fca00078e001c */
[----:B------:R-:W-:Y:S02]  /*0400*/  @P0 IADD3 R5, R5, R7, RZ ;  /* 0x0000000705050210 */ /* 0x000fe40007ffe0ff */
[----:B------:R-:W-:-:S04]  /*0410*/  @P0 LEA R6, P1, R4, c[0x0][0x170], 0x1 ;  /* 0x00005c0004060a11 */ /* 0x000fc800078208ff */
[----:B------:R-:W-:-:S05]  /*0420*/  @P0 LEA.HI.X R7, R4, c[0x0][0x174], R5, 0x1, P1 ;  /* 0x00005d0004070a11 */ /* 0x000fca00008f0c05 */
[----:B------:R-:W2:Y:S01]  /*0430*/  @P0 LDG.E R6, [R6.64] ;  /* 0x0000000606060981 */ /* 0x000ea2000c1e1900 */
[----:B------:R-:W-:Y:S01]  /*0440*/  PRMT R22, R22, 0x5410, RZ ;  /* 0x0000541016167816 */ /* 0x000fe200000000ff */
[----:B------:R-:W-:Y:S01]  /*0450*/  BSSY B0, `(.L_x_1477) ;  /* 0x000005b000007945 */ /* 0x000fe20003800000 */
[----:B------:R-:W-:Y:S02]  /*0460*/  PRMT R23, R23, 0x5410, RZ ;  /* 0x0000541017177816 */ /* 0x000fe400000000ff */
[C---:B------:R-:W-:Y:S02]  /*0470*/  ISETP.GT.AND P1, PT, R0.reuse, 0x1e, PT ;  /* 0x0000001e0000780c */ /* 0x040fe40003f24270 */
[----:B------:R-:W-:Y:S02]  /*0480*/  ISETP.NE.AND P3, PT, R0, RZ, PT ;  /* 0x000000ff0000720c */ /* 0x000fe40003f65270 */
[----:B------:R-:W-:Y:S02]  /*0490*/  ISETP.NE.AND P2, PT, R17, RZ, PT ;  /* 0x000000ff1100720c */ /* 0x000fe40003f45270 */
[----:B--2---:R-:W-:-:S02]  /*04a0*/  @P0 PRMT R22, R22, 0x7610, R6 ;  /* 0x0000761016160816 */ /* 0x004fc40000000006 */
[----:B------:R-:W-:Y:S02]  /*04b0*/  @P0 PRMT R23, R23, 0x5410, R6 ;  /* 0x0000541017170816 */ /* 0x000fe40000000006 */
[----:B------:R-:W-:Y:S02]  /*04c0*/  PRMT R22, RZ, 0x7610, R22 ;  /* 0x00007610ff167816 */ /* 0x000fe40000000016 */
[----:B------:R-:W-:-:S03]  /*04d0*/  PRMT R23, RZ, 0x7610, R23 ;  /* 0x00007610ff177816 */ /* 0x000fc60000000017 */
[----:B------:R-:W-:Y:S02]  /*04e0*/  FMUL.FTZ R8, R22, R22 ;  /* 0x0000001616087220 */ /* 0x000fe40000410000 */
[C---:B------:R-:W-:Y:S02]  /*04f0*/  FADD.FTZ R4, R23.reuse, R22 ;  /* 0x0000001617047221 */ /* 0x040fe40000010000 */
[----:B------:R-:W-:Y:S02]  /*0500*/  FFMA.FTZ R8, R23, R23, R8 ;  /* 0x0000001717087223 */ /* 0x000fe40000010008 */
[----:B------:R-:W-:Y:S02]  /*0510*/  FADD.FTZ R4, RZ, R4 ;  /* 0x00000004ff047221 */ /* 0x000fe40000010000 */
[----:B------:R-:W-:-:S03]  /*0520*/  FADD.FTZ R8, RZ, R8 ;  /* 0x00000008ff087221 */ /* 0x000fc60000010000 */
        /* <DEDUP_REMOVED lines=32> */
[----:B------:R-:W-:Y:S02]  /*0730*/  FADD.FTZ R8, R13, R9 ;  /* 0x000000090d087221 */ /* 0x000fe40000010000 */
[----:B0-----:R-:W0:Y:S01]  /*0740*/  LDS.128 R12, [0x40] ;  /* 0x00004000ff0c7984 */ /* 0x001e220000000c00 */
[----:B------:R-:W-:Y:S02]  /*0750*/  FADD.FTZ R25, R25, R10 ;  /* 0x0000000a19197221 */ /* 0x000fe40000010000 */
[----:B------:R-:W-:Y:S02]  /*0760*/  FADD.FTZ R8, R8, R11 ;  /* 0x0000000b08087221 */ /* 0x000fe40000010000 */
[----:B--2---:R-:W-:Y:S02]  /*0770*/  FADD.FTZ R25, R25, R4 ;  /* 0x0000000419197221 */ /* 0x004fe40000010000 */
[----:B------:R-:W-:Y:S02]  /*0780*/  FADD.FTZ R4, R8, R5 ;  /* 0x0000000508047221 */ /* 0x000fe40000010000 */
[----:B------:R-:W1:Y:S01]  /*0790*/  LDS.128 R8, [0x50] ;  /* 0x00005000ff087984 */ /* 0x000e620000000c00 */
[----:B------:R-:W-:-:S02]  /*07a0*/  FADD.FTZ R25, R25, R6 ;  /* 0x0000000619197221 */ /* 0x000fc40000010000 */
[----:B------:R-:W-:Y:S02]  /*07b0*/  FADD.FTZ R4, R4, R7 ;  /* 0x0000000704047221 */ /* 0x000fe40000010000 */
[----:B0-----:R-:W-:Y:S02]  /*07c0*/  FADD.FTZ R25, R25, R12 ;  /* 0x0000000c19197221 */ /* 0x001fe40000010000 */
[----:B------:R-:W-:Y:S02]  /*07d0*/  FADD.FTZ R12, R4, R13 ;  /* 0x0000000d040c7221 */ /* 0x000fe40000010000 */
[----:B------:R-:W0:Y:S01]  /*07e0*/  LDS.128 R4, [0x60] ;  /* 0x00006000ff047984 */ /* 0x000e220000000c00 */
[----:B------:R-:W-:Y:S02]  /*07f0*/  FADD.FTZ R25, R25, R14 ;  /* 0x0000000e19197221 */ /* 0x000fe40000010000 */
[----:B------:R-:W-:Y:S02]  /*0800*/  FADD.FTZ R12, R12, R15 ;  /* 0x0000000f0c0c7221 */ /* 0x000fe40000010000 */
[----:B-1----:R-:W-:-:S02]  /*0810*/  FADD.FTZ R25, R25, R8 ;  /* 0x0000000819197221 */ /* 0x002fc40000010000 */
[----:B------:R-:W-:Y:S02]  /*0820*/  FADD.FTZ R8, R12, R9 ;  /* 0x000000090c087221 */ /* 0x000fe40000010000 */
[----:B------:R-:W1:Y:S01]  /*0830*/  LDS.128 R12, [0x70] ;  /* 0x00007000ff0c7984 */ /* 0x000e620000000c00 */
[----:B------:R-:W-:Y:S02]  /*0840*/  FADD.FTZ R25, R25, R10 ;  /* 0x0000000a19197221 */ /* 0x000fe40000010000 */
[----:B------:R-:W-:Y:S02]  /*0850*/  FADD.FTZ R8, R8, R11 ;  /* 0x0000000b08087221 */ /* 0x000fe40000010000 */
[----:B0-----:R-:W-:Y:S02]  /*0860*/  FADD.FTZ R25, R25, R4 ;  /* 0x0000000419197221 */ /* 0x001fe40000010000 */
[----:B------:R-:W-:Y:S02]  /*0870*/  FADD.FTZ R4, R8, R5 ;  /* 0x0000000508047221 */ /* 0x000fe40000010000 */
[----:B------:R-:W0:Y:S01]  /*0880*/  LDS.128 R8, [0x80] ;  /* 0x00008000ff087984 */ /* 0x000e220000000c00 */
[----:B------:R-:W-:-:S02]  /*0890*/  FADD.FTZ R25, R25, R6 ;  /* 0x0000000619197221 */ /* 0x000fc40000010000 */
[----:B------:R-:W-:Y:S02]  /*08a0*/  FADD.FTZ R4, R4, R7 ;  /* 0x0000000704047221 */ /* 0x000fe40000010000 */
[----:B-1----:R-:W-:Y:S02]  /*08b0*/  FADD.FTZ R25, R25, R12 ;  /* 0x0000000c19197221 */ /* 0x002fe40000010000 */
        /* <DEDUP_REMOVED lines=9> */
[----:B------:R-:W2:Y:S01]  /*0950*/  LDS.64 R8, [0xb0] ;  /* 0x0000b000ff087984 */ /* 0x000ea20000000a00 */
        /* <DEDUP_REMOVED lines=8> */
[----:B--2---:R-:W-:Y:S02]  /*09e0*/  FADD.FTZ R12, R25, R8 ;  /* 0x00000008190c7221 */ /* 0x004fe40000010000 */
[----:B------:R-:W-:Y:S02]  /*09f0*/  FADD.FTZ R13, R10, R9 ;  /* 0x000000090a0d7221 */ /* 0x000fe40000010000 */
.L_x_1478:
[----:B------:R-:W-:Y:S05]  /*0a00*/  BSYNC B0 ;  /* 0x0000000000007941 */ /* 0x000fea0003800000 */
.L_x_1477:
[----:B------:R-:W-:-:S04]  /*0a10*/  MOV R8, c[0x0][0xc] ;  /* 0x0000030000087a02 */ /* 0x000fc80000000f00 */
[----:B------:R-:W-:-:S13]  /*0a20*/  ISETP.GE.U32.AND P1, PT, R8, 0x2, PT ;  /* 0x000000020800780c */ /* 0x000fda0003f26070 */
[----:B------:R-:W-:Y:S05]  /*0a30*/  @!P1 BRA `(.L_x_1479) ;  /* 0x0000095000009947 */ /* 0x000fea0003800000 */
[----:B------:R-:W-:Y:S05]  /*0a40*/  @P2 BRA `(.L_x_1480) ;  /* 0x000001c000002947 */ /* 0x000fea0003800000 */
[----:B------:R-:W1:Y:S01]  /*0a50*/  S2R R11, SR_CTAID.Y ;  /* 0x00000000000b7919 */ /* 0x000e620000002600 */
[C---:B------:R-:W-:Y:S01]  /*0a60*/  LOP3.LUT R10, R18.reuse, 0x1, RZ, 0xc0, !PT ;  /* 0x00000001120a7812 */ /* 0x040fe200078ec0ff */
[----:B------:R-:W-:Y:S01]  /*0a70*/  HFMA2.MMA R9, -RZ, RZ, 0, 2.384185791015625e-07 ;  /* 0x00000004ff097435 */ /* 0x000fe200000001ff */
[----:B------:R-:W-:-:S03]  /*0a80*/  LOP3.LUT P1, RZ, R18, 0x2, RZ, 0xc0, !PT ;  /* 0x0000000212ff7812 */ /* 0x000fc6000782c0ff */
[----:B------:R-:W-:-:S04]  /*0a90*/  IMAD R4, R10, c[0x0][0x10], RZ ;  /* 0x000004000a047a24 */ /* 0x000fc800078e02ff */
[----:B------:R-:W-:-:S05]  /*0aa0*/  IMAD R5, R4, c[0x0][0xc], RZ ;  /* 0x0000030004057a24 */ /* 0x000fca00078e02ff */
[----:B------:R-:W-:-:S05]  /*0ab0*/  SHF.L.U32 R6, R5, 0x1, RZ ;  /* 0x0000000105067819 */ /* 0x000fca00000006ff */
[----:B------:R-:W-:-:S04]  /*0ac0*/  IMAD.WIDE R6, R6, R9, c[0x0][0x198] ;  /* 0x0000660006067625 */ /* 0x000fc800078e0209 */
[----:B-1----:R-:W-:Y:S01]  /*0ad0*/  IMAD R5, R16, c[0x0][0x10], R11 ;  /* 0x0000040010057a24 */ /* 0x002fe200078e020b */
[----:B------:R-:W-:-:S03]  /*0ae0*/  IADD3 R4, R4, R11, RZ ;  /* 0x0000000b04047210 */ /* 0x000fc60007ffe0ff */
[----:B------:R-:W-:Y:S01]  /*0af0*/  IMAD.WIDE.U32 R6, R5, 0x8, R6 ;  /* 0x0000000805067825 */ /* 0x000fe200078e0006 */
[----:B------:R-:W-:-:S04]  /*0b00*/  MOV R5, 0x1 ;  /* 0x0000000100057802 */ /* 0x000fc80000000f00 */
[----:B------:R1:W-:Y:S01]  /*0b10*/  STG.E.64 [R6.64], R12 ;  /* 0x0000000c06007986 */ /* 0x0003e2000c101b06 */
[----:B------:R-:W-:Y:S01]  /*0b20*/  SEL R15, R5, 0xffffffff, !P1 ;  /* 0xffffffff050f7807 */ /* 0x000fe20004800000 */
[----:B------:R-:W-:Y:S01]  /*0b30*/  IMAD.WIDE.U32 R4, R4, R9, c[0x0][0x190] ;  /* 0x0000640004047625 */ /* 0x000fe200078e0009 */
[----:B------:R-:W-:Y:S06]  /*0b40*/  MEMBAR.ALL.GPU ;  /* 0x0000000000007992 */ /* 0x000fec000000a000 */
[----:B------:R-:W-:-:S00]  /*0b50*/  ERRBAR ;  /* 0x00000000000079ab */ /* 0x000fc00000000000 */
[----:B-1----:R-:W-:Y:S01]  /*0b60*/  SEL R7, RZ, c[0x0][0xc], P1 ;  /* 0x00000300ff077a07 */ /* 0x002fe20000800000 */
[----:B------:R1:W-:Y:S03]  /*0b70*/  RED.E.ADD.S32.STRONG.GPU [R4.64], R15 ;  /* 0x0000000f0400798e */ /* 0x0003e6000c10e386 */
[----:B------:R-:W-:-:S13]  /*0b80*/  ISETP.NE.AND P1, PT, R7, -0x1, PT ;  /* 0xffffffff0700780c */ /* 0x000fda0003f25270 */
[----:B------:R-:W-:Y:S05]  /*0b90*/  @!P1 BRA `(.L_x_1480) ;  /* 0x0000007000009947 */ /* 0x000fea0003800000 */
[----:B-1----:R-:W-:-:S04]  /*0ba0*/  IMAD R4, R10, c[0x0][0x10], R11 ;  /* 0x000004000a047a24 */ /* 0x002fc800078e020b */
[----:B------:R-:W-:-:S05]  /*0bb0*/  IMAD.WIDE.U32 R4, R4, R9, c[0x0][0x190] ;  /* 0x0000640004047625 */ /* 0x000fca00078e0009 */
.L_x_1481:
[----:B------:R-:W2:Y:S01]  /*0bc0*/  LDG.E.STRONG.GPU R6, [R4.64] ;  /* 0x0000000604067981 */ /* 0x000ea2000c1ef900 */
[----:B------:R-:W-:Y:S01]  /*0bd0*/  YIELD ;  /* 0x0000000000007946 */ /* 0x000fe20003800000 */
[----:B--2---:R-:W-:Y:S01]  /*0be0*/  ISETP.NE.AND P1, PT, R6, R7, PT ;  /* 0x000000070600720c */ /* 0x004fe20003f25270 */
[----:B------:R-:W-:-:S12]  /*0bf0*/  CCTL.IVALL ;  /* 0x00000000ff00798f */ /* 0x000fd80002000000 */
[----:B------:R-:W-:Y:S05]  /*0c00*/  @P1 BRA `(.L_x_1481) ;  /* 0xffffffb000001947 */ /* 0x000fea000383ffff */
.L_x_1480:
[----:B-1----:R-:W-:Y:S01]  /*0c10*/  ISETP.NE.AND P1, PT, RZ, c[0x0][0xc], PT ;  /* 0x00000300ff007a0c */ /* 0x002fe20003f25270 */
[----:B------:R-:W-:Y:S01]  /*0c20*/  WARPSYNC 0xffffffff ;  /* 0xffffffff00007948 */ /* 0x000fe20003800000 */
[----:B------:R-:W-:Y:S11]  /*0c30*/  BAR.SYNC.DEFER_BLOCKING 0x0 ;  /* 0x0000000000007b1d */ /* 0x000ff60000010000 */
[----:B------:R-:W-:Y:S05]  /*0c40*/  @!P1 BRA `(.L_x_1479) ;  /* 0x0000074000009947 */ /* 0x000fea0003800000 */
[----:B------:R-:W-:Y:S01]  /*0c50*/  IADD3 R4, R8, -0x1, RZ ;  /* 0xffffffff08047810 */ /* 0x000fe20007ffe0ff */
[----:B------:R-:W-:-:S03]  /*0c60*/  HFMA2.MMA R15, -RZ, RZ, 0, 0 ;  /* 0x00000000ff0f7435 */ /* 0x000fc600000001ff */
[----:B------:R-:W-:-:S13]  /*0c70*/  ISETP.GE.U32.AND P1, PT, R4, 0x3, PT ;  /* 0x000000030400780c */ /* 0x000fda0003f26070 */
[----:B------:R-:W-:Y:S05]  /*0c80*/  @!P1 BRA `(.L_x_1482) ;  /* 0x000003e000009947 */ /* 0x000fea0003800000 */
[----:B------:R-:W-:Y:S02]  /*0c90*/  LOP3.LUT R8, R8, 0x3, RZ, 0xc0, !PT ;  /* 0x0000000308087812 */ /* 0x000fe400078ec0ff */
[----:B------:R-:W-:Y:S02]  /*0ca0*/  MOV R15, RZ ;  /* 0x000000ff000f7202 */ /* 0x000fe40000000f00 */
[----:B------:R-:W-:Y:S02]  /*0cb0*/  IADD3 R14, -R8, c[0x0][0xc], RZ ;  /* 0x00000300080e7a10 */ /* 0x000fe40007ffe1ff */
.L_x_1483:
[----:B------:R-:W-:-:S13]  /*0cc0*/  ISETP.EQ.OR P4, PT, R15, R16, P2 ;  /* 0x000000100f00720c */ /* 0x000fda0001782670 */
[----:B------:R-:W1:Y:S01]  /*0cd0*/  @!P4 S2R R6, SR_CTAID.Y ;  /* 0x000000000006c919 */ /* 0x000e620000002600 */
[----:B------:R-:W-:Y:S02]  /*0ce0*/  @!P4 LOP3.LUT R4, R18, 0x1, RZ, 0xc0, !PT ;  /* 0x000000011204c812 */ /* 0x000fe400078ec0ff */
[----:B------:R-:W-:-:S03]  /*0cf0*/  @!P4 MOV R5, 0x4 ;  /* 0x000000040005c802 */ /* 0x000fc60000000f00 */
[----:B------:R-:W-:-:S04]  /*0d00*/  @!P4 IMAD R4, R4, c[0x0][0x10], RZ ;  /* 0x000004000404ca24 */ /* 0x000fc800078e02ff */
[----:B------:R-:W-:-:S05]  /*0d10*/  @!P4 IMAD R4, R4, c[0x0][0xc], RZ ;  /* 0x000003000404ca24 */ /* 0x000fca00078e02ff */
[----:B------:R-:W-:-:S05]  /*0d20*/  @!P4 SHF.L.U32 R4, R4, 0x1, RZ ;  /* 0x000000010404c819 */ /* 0x000fca00000006ff */
[----:B------:R-:W-:-:S04]  /*0d30*/  @!P4 IMAD.WIDE R4, R4, R5, c[0x0][0x198] ;  /* 0x000066000404c625 */ /* 0x000fc800078e0205 */
[----:B-1----:R-:W-:-:S04]  /*0d40*/  @!P4 IMAD R7, R15, c[0x0][0x10], R6 ;  /* 0x000004000f07ca24 */ /* 0x002fc800078e0206 */
[----:B------:R-:W-:-:S06]  /*0d50*/  @!P4 IMAD.WIDE.U32 R4, R7, 0x8, R4 ;  /* 0x000000080704c825 */ /* 0x000fcc00078e0004 */
[----:B------:R-:W2:Y:S01]  /*0d60*/  @!P4 LDG.E.64 R4, [R4.64] ;  /* 0x000000060404c981 */ /* 0x000ea2000c1e1b00 */
[C---:B------:R-:W-:Y:S02]  /*0d70*/  IADD3 R11, R15.reuse, 0x1, RZ ;  /* 0x000000010f0b7810 */ /* 0x040fe40007ffe0ff */
[----:B------:R-:W-:Y:S02]  /*0d80*/  IADD3 R9, R15, 0x2, RZ ;  /* 0x000000020f097810 */ /* 0x000fe40007ffe0ff */
[-C--:B------:R-:W-:Y:S02]  /*0d90*/  ISETP.EQ.OR P5, PT, R11, R16.reuse, P2 ;  /* 0x000000100b00720c */ /* 0x080fe400017a2670 */
[----:B------:R-:W-:Y:S02]  /*0da0*/  ISETP.EQ.OR P3, PT, R9, R16, P2 ;  /* 0x000000100900720c */ /* 0x000fe40001762670 */
[----:B------:R-:W-:-:S04]  /*0db0*/  IADD3 R25, R15, 0x3, RZ ;  /* 0x000000030f197810 */ /* 0x000fc80007ffe0ff */
[----:B------:R-:W-:-:S05]  /*0dc0*/  ISETP.EQ.OR P1, PT, R25, R16, P2 ;  /* 0x000000101900720c */ /* 0x000fca0001722670 */
[----:B------:R-:W1:Y:S01]  /*0dd0*/  @!P5 S2R R10, SR_CTAID.Y ;  /* 0x00000000000ad919 */ /* 0x000e620000002600 */
[----:B------:R-:W-:Y:S02]  /*0de0*/  @!P5 LOP3.LUT R6, R18, 0x1, RZ, 0xc0, !PT ;  /* 0x000000011206d812 */ /* 0x000fe400078ec0ff */
[----:B------:R-:W-:Y:S01]  /*0df0*/  @!P5 MOV R7, 0x4 ;  /* 0x000000040007d802 */ /* 0x000fe20000000f00 */
[----:B------:R-:W3:Y:S02]  /*0e00*/  @!P3 S2R R8, SR_CTAID.Y ;  /* 0x000000000008b919 */ /* 0x000ee40000002600 */
[----:B------:R-:W-:-:S04]  /*0e10*/  @!P5 IMAD R6, R6, c[0x0][0x10], RZ ;  /* 0x000004000606da24 */ /* 0x000fc800078e02ff */
[----:B------:R-:W-:-:S05]  /*0e20*/  @!P5 IMAD R6, R6, c[0x0][0xc], RZ ;  /* 0x000003000606da24 */ /* 0x000fca00078e02ff */
[----:B------:R-:W-:-:S05]  /*0e30*/  @!P5 SHF.L.U32 R6, R6, 0x1, RZ ;  /* 0x000000010606d819 */ /* 0x000fca00000006ff */
[----:B------:R-:W-:-:S04]  /*0e40*/  @!P5 IMAD.WIDE R6, R6, R7, c[0x0][0x198] ;  /* 0x000066000606d625 */ /* 0x000fc800078e0207 */
[----:B-1----:R-:W-:Y:S01]  /*0e50*/  @!P5 IMAD R11, R11, c[0x0][0x10], R10 ;  /* 0x000004000b0bda24 */ /* 0x002fe200078e020a */
[----:B------:R-:W-:-:S03]  /*0e60*/  @!P3 LOP3.LUT R10, R18, 0x1, RZ, 0xc0, !PT ;  /* 0x00000001120ab812 */ /* 0x000fc600078ec0ff */
[----:B------:R-:W-:-:S04]  /*0e70*/  @!P5 IMAD.WIDE.U32 R6, R11, 0x8, R6 ;  /* 0x000000080b06d825 */ /* 0x000fc800078e0006 */
[----:B------:R-:W-:Y:S02]  /*0e80*/  @!P3 IMAD R10, R10, c[0x0][0x10], RZ ;  /* 0x000004000a0aba24 */ /* 0x000fe400078e02ff */
[----:B---3--:R-:W-:Y:S01]  /*0e90*/  @!P3 IMAD R11, R9, c[0x0][0x10], R8 ;  /* 0x00000400090bba24 */ /* 0x008fe200078e0208 */
[----:B------:R-:W-:Y:S01]  /*0ea0*/  @!P3 MOV R9, 0x4 ;  /* 0x000000040009b802 */ /* 0x000fe20000000f00 */
[----:B------:R-:W-:Y:S01]  /*0eb0*/  @!P3 IMAD R10, R10, c[0x0][0xc], RZ ;  /* 0x000003000a0aba24 */ /* 0x000fe200078e02ff */
[----:B------:R-:W3:Y:S04]  /*0ec0*/  @!P5 LDG.E.64 R6, [R6.64] ;  /* 0x000000060606d981 */ /* 0x000ee8000c1e1b00 */
[----:B------:R-:W-:Y:S02]  /*0ed0*/  @!P3 SHF.L.U32 R8, R10, 0x1, RZ ;  /* 0x000000010a08b819 */ /* 0x000fe400000006ff */
[----:B------:R-:W1:Y:S03]  /*0ee0*/  @!P1 S2R R10, SR_CTAID.Y ;  /* 0x00000000000a9919 */ /* 0x000e660000002600 */
[----:B------:R-:W-:-:S06]  /*0ef0*/  @!P3 IMAD.WIDE R8, R8, R9, c[0x0][0x198] ;  /* 0x000066000808b625 */ /* 0x000fcc00078e0209 */
[----:B------:R-:W-:Y:S01]  /*0f00*/  @!P3 IMAD.WIDE.U32 R8, R11, 0x8, R8 ;  /* 0x000000080b08b825 */ /* 0x000fe200078e0008 */
[----:B------:R-:W-:-:S05]  /*0f10*/  @!P1 MOV R11, 0x4 ;  /* 0x00000004000b9802 */ /* 0x000fca0000000f00 */
[----:B------:R-:W4:Y:S01]  /*0f20*/  @!P3 LDG.E.64 R8, [R8.64] ;  /* 0x000000060808b981 */ /* 0x000f22000c1e1b00 */
[----:B-1----:R-:W-:Y:S02]  /*0f30*/  @!P1 IMAD R25, R25, c[0x0][0x10], R10 ;  /* 0x0000040019199a24 */ /* 0x002fe400078e020a */
[----:B0-2---:R-:W-:Y:S01]  /*0f40*/  @!P4 FADD.FTZ R12, R12, R4 ;  /* 0x000000040c0cc221 */ /* 0x005fe20000010000 */
[----:B------:R-:W-:-:S05]  /*0f50*/  @!P1 LOP3.LUT R4, R18, 0x1, RZ, 0xc0, !PT ;  /* 0x0000000112049812 */ /* 0x000fca00078ec0ff */
[----:B------:R-:W-:-:S04]  /*0f60*/  @!P1 IMAD R4, R4, c[0x0][0x10], RZ ;  /* 0x0000040004049a24 */ /* 0x000fc800078e02ff */
[----:B------:R-:W-:-:S05]  /*0f70*/  @!P1 IMAD R4, R4, c[0x0][0xc], RZ ;  /* 0x0000030004049a24 */ /* 0x000fca00078e02ff */
[----:B------:R-:W-:-:S05]  /*0f80*/  @!P1 SHF.L.U32 R4, R4, 0x1, RZ ;  /* 0x0000000104049819 */ /* 0x000fca00000006ff */
[----:B------:R-:W-:-:S06]  /*0f90*/  @!P1 IMAD.WIDE R10, R4, R11, c[0x0][0x198] ;  /* 0x00006600040a9625 */ /* 0x000fcc00078e020b */
[----:B------:R-:W-:-:S06]  /*0fa0*/  @!P1 IMAD.WIDE.U32 R10, R25, 0x8, R10 ;  /* 0x00000008190a9825 */ /* 0x000fcc00078e000a */
[----:B------:R-:W2:Y:S01]  /*0fb0*/  @!P1 LDG.E.64 R10, [R10.64] ;  /* 0x000000060a0a9981 */ /* 0x000ea2000c1e1b00 */
[----:B------:R-:W-:Y:S01]  /*0fc0*/  IADD3 R14, R14, -0x4, RZ ;  /* 0xfffffffc0e0e7810 */ /* 0x000fe20007ffe0ff */
[----:B------:R-:W-:-:S03]  /*0fd0*/  @!P4 FADD.FTZ R13, R13, R5 ;  /* 0x000000050d0dc221 */ /* 0x000fc60000010000 */
[----:B------:R-:W-:Y:S02]  /*0fe0*/  ISETP.NE.AND P4, PT, R14, RZ, PT ;  /* 0x000000ff0e00720c */ /* 0x000fe40003f85270 */
[----:B------:R-:W-:Y:S01]  /*0ff0*/  IADD3 R15, R15, 0x4, RZ ;  /* 0x000000040f0f7810 */ /* 0x000fe20007ffe0ff */
[----:B---3--:R-:W-:Y:S02]  /*1000*/  @!P5 FADD.FTZ R12, R12, R6 ;  /* 0x000000060c0cd221 */ /* 0x008fe40000010000 */
[----:B------:R-:W-:Y:S02]  /*1010*/  @!P5 FADD.FTZ R13, R13, R7 ;  /* 0x000000070d0dd221 */ /* 0x000fe40000010000 */
[----:B----4-:R-:W-:Y:S02]  /*1020*/  @!P3 FADD.FTZ R12, R12, R8 ;  /* 0x000000080c0cb221 */ /* 0x010fe40000010000 */
[----:B------:R-:W-:Y:S02]  /*1030*/  @!P3 FADD.FTZ R13, R13, R9 ;  /* 0x000000090d0db221 */ /* 0x000fe40000010000 */
[----:B--2---:R-:W-:-:S02]  /*1040*/  @!P1 FADD.FTZ R12, R12, R10 ;  /* 0x0000000a0c0c9221 */ /* 0x004fc40000010000 */
[----:B------:R-:W-:Y:S01]  /*1050*/  @!P1 FADD.FTZ R13, R13, R11 ;  /* 0x0000000b0d0d9221 */ /* 0x000fe20000010000 */
[----:B------:R-:W-:Y:S05]  /*1060*/  @P4 BRA `(.L_x_1483) ;  /* 0xfffffc5000004947 */ /* 0x000fea000383ffff */
.L_x_1482:
[----:B------:R-:W-:-:S04]  /*1070*/  MOV R6, c[0x0][0xc] ;  /* 0x0000030000067a02 */ /* 0x000fc80000000f00 */
[----:B------:R-:W-:-:S13]  /*1080*/  LOP3.LUT P1, R6, R6, 0x3, RZ, 0xc0, !PT ;  /* 0x0000000306067812 */ /* 0x000fda000782c0ff */
[----:B------:R-:W-:Y:S05]  /*1090*/  @!P1 BRA `(.L_x_1479) ;  /* 0x000002f000009947 */ /* 0x000fea0003800000 */
[----:B------:R-:W-:Y:S01]  /*10a0*/  ISETP.EQ.OR P1, PT, R15, R16, P2 ;  /* 0x000000100f00720c */ /* 0x000fe20001722670 */
[----:B------:R-:W-:Y:S01]  /*10b0*/  BSSY B0, `(.L_x_1484) ;  /* 0x000000f000007945 */ /* 0x000fe20003800000 */
[----:B------:R-:W-:-:S11]  /*10c0*/  ISETP.NE.AND P3, PT, R6, 0x1, PT ;  /* 0x000000010600780c */ /* 0x000fd60003f65270 */
[----:B------:R-:W-:Y:S05]  /*10d0*/  @P1 BRA `(.L_x_1485) ;  /* 0x000000c000001947 */ /* 0x000fea0003800000 */
[----:B------:R-:W1:Y:S01]  /*10e0*/  S2R R8, SR_CTAID.Y ;  /* 0x0000000000087919 */ /* 0x000e620000002600 */
[----:B------:R-:W-:Y:S01]  /*10f0*/  LOP3.LUT R4, R18, 0x1, RZ, 0xc0, !PT ;  /* 0x0000000112047812 */ /* 0x000fe200078ec0ff */
[----:B------:R-:W-:-:S04]  /*1100*/  HFMA2.MMA R5, -RZ, RZ, 0, 2.384185791015625e-07 ;  /* 0x00000004ff057435 */ /* 0x000fc800000001ff */
[----:B------:R-:W-:-:S04]  /*1110*/  IMAD R4, R4, c[0x0][0x10], RZ ;  /* 0x0000040004047a24 */ /* 0x000fc800078e02ff */
[----:B------:R-:W-:-:S05]  /*1120*/  IMAD R4, R4, c[0x0][0xc], RZ ;  /* 0x0000030004047a24 */ /* 0x000fca00078e02ff */
[----:B------:R-:W-:-:S05]  /*1130*/  SHF.L.U32 R4, R4, 0x1, RZ ;  /* 0x0000000104047819 */ /* 0x000fca00000006ff */
[----:B------:R-:W-:-:S04]  /*1140*/  IMAD.WIDE R4, R4, R5, c[0x0][0x198] ;  /* 0x0000660004047625 */ /* 0x000fc800078e0205 */
[----:B-1----:R-:W-:-:S04]  /*1150*/  IMAD R7, R15, c[0x0][0x10], R8 ;  /* 0x000004000f077a24 */ /* 0x002fc800078e0208 */
[----:B------:R-:W-:-:S06]  /*1160*/  IMAD.WIDE.U32 R4, R7, 0x8, R4 ;  /* 0x0000000807047825 */ /* 0x000fcc00078e0004 */
[----:B------:R-:W2:Y:S02]  /*1170*/  LDG.E.64 R4, [R4.64] ;  /* 0x0000000604047981 */ /* 0x000ea4000c1e1b00 */
[----:B0-2---:R-:W-:Y:S02]  /*1180*/  FADD.FTZ R12, R12, R4 ;  /* 0x000000040c0c7221 */ /* 0x005fe40000010000 */
[----:B------:R-:W-:Y:S02]  /*1190*/  FADD.FTZ R13, R13, R5 ;  /* 0x000000050d0d7221 */ /* 0x000fe40000010000 */
.L_x_1485:
[----:B------:R-:W-:Y:S05]  /*11a0*/  BSYNC B0 ;  /* 0x0000000000007941 */ /* 0x000fea0003800000 */
.L_x_1484:
[----:B------:R-:W-:Y:S05]  /*11b0*/  @!P3 BRA `(.L_x_1479) ;  /* 0x000001d00000b947 */ /* 0x000fea0003800000 */
[C---:B------:R-:W-:Y:S02]  /*11c0*/  IADD3 R9, R15.reuse, 0x2, RZ ;  /* 0x000000020f097810 */ /* 0x040fe40007ffe0ff */
[----:B------:R-:W-:Y:S02]  /*11d0*/  IADD3 R15, R15, 0x1, RZ ;  /* 0x000000010f0f7810 */ /* 0x000fe40007ffe0ff */
[-C--:B------:R-:W-:Y:S02]  /*11e0*/  ISETP.EQ.OR P1, PT, R9, R16.reuse, P2 ;  /* 0x000000100900720c */ /* 0x080fe40001722670 */
[----:B------:R-:W-:-:S02]  /*11f0*/  ISETP.EQ.OR P3, PT, R15, R16, P2 ;  /* 0x000000100f00720c */ /* 0x000fc40001762670 */
[----:B------:R-:W-:-:S11]  /*1200*/  ISETP.EQ.OR P1, PT, R6, 0x2, P1 ;  /* 0x000000020600780c */ /* 0x000fd60000f22670 */
[----:B------:R-:W1:Y:S01]  /*1210*/  @!P3 S2R R6, SR_CTAID.Y ;  /* 0x000000000006b919 */ /* 0x000e620000002600 */
[C---:B------:R-:W-:Y:S02]  /*1220*/  @!P3 LOP3.LUT R4, R18.reuse, 0x1, RZ, 0xc0, !PT ;  /* 0x000000011204b812 */ /* 0x040fe400078ec0ff */
[----:B------:R-:W-:Y:S01]  /*1230*/  @!P1 LOP3.LUT R5, R18, 0x1, RZ, 0xc0, !PT ;  /* 0x0000000112059812 */ /* 0x000fe200078ec0ff */
[----:B------:R-:W2:Y:S02]  /*1240*/  @!P1 S2R R8, SR_CTAID.Y ;  /* 0x0000000000089919 */ /* 0x000ea40000002600 */
[----:B------:R-:W-:Y:S02]  /*1250*/  @!P3 IMAD R4, R4, c[0x0][0x10], RZ ;  /* 0x000004000404ba24 */ /* 0x000fe400078e02ff */
[----:B------:R-:W-:Y:S01]  /*1260*/  @!P1 IMAD R7, R5, c[0x0][0x10], RZ ;  /* 0x0000040005079a24 */ /* 0x000fe200078e02ff */
[----:B------:R-:W-:Y:S01]  /*1270*/  @!P3 MOV R5, 0x4 ;  /* 0x000000040005b802 */ /* 0x000fe20000000f00 */
[----:B------:R-:W-:-:S02]  /*1280*/  @!P3 IMAD R4, R4, c[0x0][0xc], RZ ;  /* 0x000003000404ba24 */ /* 0x000fc400078e02ff */
[----:B------:R-:W-:Y:S01]  /*1290*/  @!P1 IMAD R10, R7, c[0x0][0xc], RZ ;  /* 0x00000300070a9a24 */ /* 0x000fe200078e02ff */
[----:B------:R-:W-:Y:S02]  /*12a0*/  @!P1 MOV R7, 0x4 ;  /* 0x0000000400079802 */ /* 0x000fe40000000f00 */
[----:B------:R-:W-:Y:S02]  /*12b0*/  @!P3 SHF.L.U32 R4, R4, 0x1, RZ ;  /* 0x000000010404b819 */ /* 0x000fe400000006ff */
[----:B------:R-:W-:-:S03]  /*12c0*/  @!P1 SHF.L.U32 R10, R10, 0x1, RZ ;  /* 0x000000010a0a9819 */ /* 0x000fc600000006ff */
[----:B------:R-:W-:-:S04]  /*12d0*/  @!P3 IMAD.WIDE R4, R4, R5, c[0x0][0x198] ;  /* 0x000066000404b625 */ /* 0x000fc800078e0205 */
[----:B-1----:R-:W-:Y:S02]  /*12e0*/  @!P3 IMAD R15, R15, c[0x0][0x10], R6 ;  /* 0x000004000f0fba24 */ /* 0x002fe400078e0206 */
[----:B------:R-:W-:-:S04]  /*12f0*/  @!P1 IMAD.WIDE R6, R10, R7, c[0x0][0x198] ;  /* 0x000066000a069625 */ /* 0x000fc800078e0207 */
[----:B--2---:R-:W-:Y:S02]  /*1300*/  @!P1 IMAD R9, R9, c[0x0][0x10], R8 ;  /* 0x0000040009099a24 */ /* 0x004fe400078e0208 */
[----:B------:R-:W-:-:S04]  /*1310*/  @!P3 IMAD.WIDE.U32 R4, R15, 0x8, R4 ;  /* 0x000000080f04b825 */ /* 0x000fc800078e0004 */
[----:B------:R-:W-:Y:S02]  /*1320*/  @!P1 IMAD.WIDE.U32 R6, R9, 0x8, R6 ;  /* 0x0000000809069825 */ /* 0x000fe400078e0006 */
[----:B------:R-:W2:Y:S04]  /*1330*/  @!P3 LDG.E.64 R4, [R4.64] ;  /* 0x000000060404b981 */ /* 0x000ea8000c1e1b00 */
[----:B------:R-:W3:Y:S01]  /*1340*/  @!P1 LDG.E.64 R6, [R6.64] ;  /* 0x0000000606069981 */ /* 0x000ee2000c1e1b00 */
[----:B0-2---:R-:W-:Y:S02]  /*1350*/  @!P3 FADD.FTZ R12, R12, R4 ;  /* 0x000000040c0cb221 */ /* 0x005fe40000010000 */
[----:B------:R-:W-:Y:S02]  /*1360*/  @!P3 FADD.FTZ R13, R13, R5 ;  /* 0x000000050d0db221 */ /* 0x000fe40000010000 */
[----:B---3--:R-:W-:-:S02]  /*1370*/  @!P1 FADD.FTZ R12, R12, R6 ;  /* 0x000000060c0c9221 */ /* 0x008fc40000010000 */
[----:B------:R-:W-:-:S04]  /*1380*/  @!P1 FADD.FTZ R13, R13, R7 ;  /* 0x000000070d0d9221 */ /* 0x000fc80000010000 */
.L_x_1479:
[----:B------:R-:W-:Y:S01]  /*1390*/  LOP3.LUT P1, RZ, R16, R17, RZ, 0xfc, !PT ;  /* 0x0000001110ff7212 */ /* 0x000fe2000782fcff */
[----:B------:R-:W-:Y:S01]  /*13a0*/  @!P2 STS.64 [0xc0], R12 ;  /* 0x0000c00cff00a388 */ /* 0x000fe20000000a00 */
[----:B------:R-:W-:Y:S01]  /*13b0*/  ISETP.EQ.U32.AND P3, PT, RZ, c[0x0][0x168], PT ;  /* 0x00005a00ff007a0c */ /* 0x000fe20003f62070 */
[----:B------:R-:W-:Y:S01]  /*13c0*/  HFMA2.MMA R7, -RZ, RZ, 0, 2.384185791015625e-07 ;  /* 0x00000004ff077435 */ /* 0x000fe200000001ff */
[----:B------:R-:W-:Y:S02]  /*13d0*/  IADD3 R4, -R3, RZ, RZ ;  /* 0x000000ff03047210 */ /* 0x000fe40007ffe1ff */
[----:B------:R-:W-:-:S03]  /*13e0*/  ISETP.EQ.OR.EX P1, PT, RZ, c[0x0][0x16c], P1, P3 ;  /* 0x00005b00ff007a0c */ /* 0x000fc60000f22730 */
[----:B------:R-:W-:-:S04]  /*13f0*/  IMAD R3, R4, c[0x0][0x1d8], R21 ;  /* 0x0000760004037a24 */ /* 0x000fc800078e0215 */
[----:B------:R-:W-:-:S04]  /*1400*/  IMAD R6, R3, 0x14, R24 ;  /* 0x0000001403067824 */ /* 0x000fc800078e0218 */
[----:B------:R-:W-:Y:S02]  /*1410*/  IMAD.WIDE R4, R6, R7, c[0x0][0x178] ;  /* 0x00005e0006047625 */ /* 0x000fe400078e0207 */
[----:B------:R-:W-:Y:S02]  /*1420*/  @!P1 MOV R14, 0x8 ;  /* 0x00000008000e9802 */ /* 0x000fe40000000f00 */
[----:B------:R-:W-:Y:S02]  /*1430*/  @!P1 FMUL.FTZ R11, R13, c[0x0][0x1f4] ;  /* 0x00007d000d0b9a20 */ /* 0x000fe40000410000 */
[----:B------:R-:W-:Y:S02]  /*1440*/  @!P1 FMUL.FTZ R10, R12, c[0x0][0x1f4] ;  /* 0x00007d000c0a9a20 */ /* 0x000fe40000410000 */
[----:B------:R-:W-:-:S04]  /*1450*/  @!P1 IMAD.WIDE R14, R21, R14, c[0x0][0x168] ;  /* 0x00005a00150e9625 */ /* 0x000fc800078e020e */
[----:B------:R-:W-:Y:S01]  /*1460*/  IMAD.WIDE R6, R6, R7, c[0x0][0x180] ;  /* 0x0000600006067625 */ /* 0x000fe200078e0207 */
[----:B------:R-:W-:Y:S04]  /*1470*/  @!P1 STG.E.64 [R14.64], R10 ;  /* 0x0000000a0e009986 */ /* 0x000fe8000c101b06 */
[----:B------:R-:W-:Y:S06]  /*1480*/  BAR.SYNC.DEFER_BLOCKING 0x0 ;  /* 0x0000000000007b1d */ /* 0x000fec0000010000 */
[----:B------:R-:W2:Y:S04]  /*1490*/  LDG.E.64 R4, [R4.64] ;  /* 0x0000000604047981 */ /* 0x000ea8000c1e1b00 */
[----:B------:R-:W2:Y:S01]  /*14a0*/  LDG.E.64 R6, [R6.64] ;  /* 0x0000000606067981 */ /* 0x000ea2000c1e1b00 */
[----:B------:R-:W-:-:S02]  /*14b0*/  PRMT R23, RZ, 0x7610, R23 ;  /* 0x00007610ff177816 */ /* 0x000fc40000000017 */
[----:B------:R-:W-:Y:S01]  /*14c0*/  PRMT R22, RZ, 0x7610, R22 ;  /* 0x00007610ff167816 */ /* 0x000fe20000000016 */
[----:B------:R-:W1:Y:S02]  /*14d0*/  LDS.64 R8, [0xc0] ;  /* 0x0000c000ff087984 */ /* 0x000e640000000a00 */
[----:B-1----:R-:W-:-:S04]  /*14e0*/  FMUL.FTZ R8, R8, c[0x0][0x1f4] ;  /* 0x00007d0008087a20 */ /* 0x002fc80000410000 */
[----:B------:R-:W-:Y:S02]  /*14f0*/  FMUL.FTZ R3, R8, R8 ;  /* 0x0000000808037220 */ /* 0x000fe40000410000 */
[--C-:B------:R-:W-:Y:S02]  /*1500*/  FADD.FTZ R10, R23, -R8.reuse ;  /* 0x80000008170a7221 */ /* 0x100fe40000010000 */
[----:B------:R-:W-:Y:S01]  /*1510*/  FFMA.FTZ R3, R9, c[0x0][0x1f4], -R3 ;  /* 0x00007d0009037a23 */ /* 0x000fe20000010803 */
[----:B------:R-:W-:Y:S01]  /*1520*/  MOV R9, 0x3f800000 ;  /* 0x3f80000000097802 */ /* 0x000fe20000000f00 */
[----:B------:R-:W-:-:S03]  /*1530*/  FADD.FTZ R8, R22, -R8 ;  /* 0x8000000816087221 */ /* 0x000fc60000010000 */
[----:B------:R-:W-:-:S13]  /*1540*/  FSETP.GTU.FTZ.AND P1, PT, R3, RZ, PT ;  /* 0x000000ff0300720b */ /* 0x000fda0003f3c000 */
[----:B------:R-:W-:-:S04]  /*1550*/  @P1 FADD.FTZ R3, R3, c[0x0][0x188] ;  /* 0x0000620003031621 */ /* 0x000fc80000010000 */
[----:B------:R-:W1:Y:S01]  /*1560*/  @P1 MUFU.RSQ R9, R3 ;  /* 0x0000000300091308 */ /* 0x000e620000001400 */
[----:B------:R-:W-:Y:S01]  /*1570*/  ISETP.NE.AND P1, PT, RZ, UR5, PT ;  /* 0x00000005ff007c0c */ /* 0x000fe2000bf25270 */
[-C--:B-1----:R-:W-:Y:S02]  /*1580*/  FMUL.FTZ R11, R10, R9.reuse ;  /* 0x000000090a0b7220 */ /* 0x082fe40000410000 */
[----:B------:R-:W-:Y:S02]  /*1590*/  FMUL.FTZ R8, R8, R9 ;  /* 0x0000000908087220 */ /* 0x000fe40000410000 */
[----:B--2---:R-:W-:Y:S02]  /*15a0*/  FFMA.FTZ R4, R4, R11, R6 ;  /* 0x0000000b04047223 */ /* 0x004fe40000010006 */
[----:B------:R-:W-:-:S06]  /*15b0*/  FFMA.FTZ R5, R5, R8, R7 ;  /* 0x0000000805057223 */ /* 0x000fcc0000010007 */
[----:B------:R-:W-:Y:S05]  /*15c0*/  @!P1 BRA `(.L_x_1486) ;  /* 0x000000a000009947 */ /* 0x000fea0003800000 */
        /* <DEDUP_REMOVED lines=8> */
[----:B-1----:R-:W-:Y:S02]  /*1650*/  FMUL.FTZ R4, R4, R7 ;  /* 0x0000000704047220 */ /* 0x002fe40000410000 */
[----:B--2---:R-:W-:-:S05]  /*1660*/  FMUL.FTZ R5, R5, R10 ;  /* 0x0000000a05057220 */ /* 0x004fca0000410000 */
.L_x_1486:
[----:B------:R-:W-:Y:S01]  /*1670*/  BSSY B0, `(.L_x_1487) ;  /* 0x000000c000007945 */ /* 0x000fe20003800000 */
[----:B------:R-:W-:Y:S05]  /*1680*/  @!P0 BRA `(.L_x_1488) ;  /* 0x000000a000008947 */ /* 0x000fea0003800000 */
[----:B------:R-:W-:Y:S01]  /*1690*/  MOV R6, R26 ;  /* 0x0000001a00067202 */ /* 0x000fe20000000f00 */
[----:B------:R-:W-:Y:S01]  /*16a0*/  IMAD R3, R2, c[0x0][0x1c0], RZ ;  /* 0x0000700002037a24 */ /* 0x000fe200078e02ff */
[----:B------:R-:W-:Y:S02]  /*16b0*/  MOV R7, R29 ;  /* 0x0000001d00077202 */ /* 0x000fe40000000f00 */
[----:B------:R-:W-:Y:S01]  /*16c0*/  F2FP.BF16.PACK_AB R5, R5, R4 ;  /* 0x000000040505723e */ /* 0x000fe200000010ff */
[C---:B------:R-:W-:Y:S02]  /*16d0*/  IMAD R3, R20.reuse, c[0x0][0x1c4], R3 ;  /* 0x0000710014037a24 */ /* 0x040fe400078e0203 */
[----:B------:R-:W-:-:S05]  /*16e0*/  IMAD.WIDE.U32 R6, R20, c[0x0][0x1c0], R6 ;  /* 0x0000700014067a25 */ /* 0x000fca00078e0006 */
[----:B------:R-:W-:Y:S02]  /*16f0*/  IADD3 R3, R7, R3, RZ ;  /* 0x0000000307037210 */ /* 0x000fe40007ffe0ff */
[----:B------:R-:W-:-:S04]  /*1700*/  LEA R8, P1, R6, c[0x0][0x160], 0x1 ;  /* 0x0000580006087a11 */ /* 0x000fc800078208ff */
[----:B------:R-:W-:-:S05]  /*1710*/  LEA.HI.X R9, R6, c[0x0][0x164], R3, 0x1, P1 ;  /* 0x0000590006097a11 */ /* 0x000fca00008f0c03 */
[----:B------:R1:W-:Y:S04]  /*1720*/  STG.E [R8.64], R5 ;  /* 0x0000000508007986 */ /* 0x0003e8000c101906 */
.L_x_1488:
[----:B------:R-:W-:Y:S05]  /*1730*/  BSYNC B0 ;  /* 0x0000000000007941 */ /* 0x000fea0003800000 */
.L_x_1487:
[----:B------:R-:W-:Y:S02]  /*1740*/  IADD3 R21, R21, c[0x0][0x10], RZ ;  /* 0x0000040015157a10 */ /* 0x000fe40007ffe0ff */
[----:B------:R-:W-:Y:S02]  /*1750*/  IADD3 R18, R18, 0x1, RZ ;  /* 0x0000000112127810 */ /* 0x000fe40007ffe0ff */
[----:B------:R-:W-:-:S13]  /*1760*/  ISETP.GE.AND P1, PT, R21, UR4, PT ;  /* 0x0000000415007c0c */ /* 0x000fda000bf26270 */
[----:B------:R-:W-:Y:S01]  /*1770*/  @P1 CALL.REL.NOINC `(.L_x_1489) ;  /* 0x0000001000001944 */ /* 0x000fe20003c00000 */
[----:B------:R-:W-:Y:S05]  /*1780*/  BRA `(.L_x_1490) ;  /* 0xffffea0000007947 */ /* 0x000fea000383ffff */
.L_x_1489:
[----:B------:R-:W-:Y:S05]  /*1790*/  EXIT ;  /* 0x000000000000794d */ /* 0x000fea0003800000 */
.L_x_1491:
        /* <DEDUP_REMOVED lines=14> */
.L_x_2351:


//--------------------- .text._Z35group_norm_nhwc_fwd_one_pass_kernelI11Bf16IOFp32WLi128ELi20ELi640EEv26Group_norm_nhwc_fwd_params --------------------------
	.section	.text._Z35group_norm_nhwc_fwd_one_pass_kernelI11Bf16IOFp32WLi128ELi20ELi640EEv26Group_norm_nhwc_fwd_params,"ax",@progbits
	.sectioninfo	@"SHI_REGISTERS=32"
	.align	128
        .global         _Z35group_norm_nhwc_fwd_one_pass_kernelI11Bf16IOFp32WLi128ELi20ELi640EEv26Group_norm_nhwc_fwd_params
        .type           _Z35group_norm_nhwc_fwd_one_pass_kernelI11Bf16IOFp32WLi128ELi20ELi640EEv26Group_norm_nhwc_fwd_params,@function
        .size           _Z35group_norm_nhwc_fwd_one_pass_kernelI11Bf16IOFp32WLi128ELi20ELi640EEv26Group_norm_nhwc_fwd_params,(.L_x_2352 - _Z35group_norm_nhwc_fwd_one_pass_kernelI11Bf16IOFp32WLi128ELi20ELi640EEv26Group_norm_nhwc_fwd_params)
        .other          _Z35group_norm_nhwc_fwd_one_pass_kernelI11Bf16IOFp32WLi128ELi20ELi640EEv26Group_norm_nhwc_fwd_params,@"STO_CUDA_ENTRY STV_DEFAULT"
_Z35group_norm_nhwc_fwd_one_pass_kernelI11Bf16IOFp32WLi128ELi20ELi640EEv26Group_norm_nhwc_fwd_params:
.text._Z35group_norm_nhwc_fwd_one_pass_kernelI11Bf16IOFp32WLi128ELi20ELi640EEv26Group_norm_nhwc_fwd_params:
        /* <DEDUP_REMOVED lines=11> */
[----:B------:R-:W-:Y:S01]  /*00b0*/  ULDC.64 UR6, c[0x0][0x118] ;  /* 0x0000460000067ab9 */ /* 0x000fe20000000a00 */
[----:B0-----:R-:W-:Y:S01]  /*00c0*/  IMAD.WIDE.U32 R2, R5, -0x33333333, RZ ;  /* 0xcccccccd05027825 */ /* 0x001fe200078e00ff */
[----:B------:R-:W-:-:S04]  /*00d0*/  SHF.R.S32.HI R4, RZ, 0x1f, R5 ;  /* 0x0000001fff047819 */ /* 0x000fc80000011405 */
[----:B------:R-:W-:Y:S01]  /*00e0*/  SHF.R.U32.HI R23, RZ, 0x3, R3 ;  /* 0x00000003ff177819 */ /* 0x000fe20000011603 */
[----:B------:R-:W0:Y:S01]  /*00f0*/  S2R R2, SR_LANEID ;  /* 0x0000000000027919 */ /* 0x000e220000000000 */
[----:B------:R-:W-:-:S03]  /*0100*/  LEA.HI R4, R4, R5, RZ, 0x5 ;  /* 0x0000000504047211 */ /* 0x000fc600078f28ff */
[----:B-1----:R-:W-:Y:S01]  /*0110*/  IMAD R21, R0, c[0x0][0x1e4], R23 ;  /* 0x0000790000157a24 */ /* 0x002fe200078e0217 */
[----:B------:R-:W-:Y:S01]  /*0120*/  SHF.R.S32.HI R17, RZ, 0x5, R4 ;  /* 0x00000005ff117819 */ /* 0x000fe20000011404 */
[----:B------:R-:W-:-:S03]  /*0130*/  IMAD R23, R23, -0xa, R5 ;  /* 0xfffffff617177824 */ /* 0x000fc600078e0205 */
[----:B------:R-:W-:Y:S02]  /*0140*/  ISETP.GE.U32.AND P0, PT, R21, c[0x0][0x1c8], PT ;  /* 0x0000720015007a0c */ /* 0x000fe40003f06070 */
[----:B------:R-:W-:Y:S02]  /*0150*/  SHF.R.S32.HI R3, RZ, 0x1f, R21 ;  /* 0x0000001fff037819 */ /* 0x000fe40000011415 */
[----:B------:R-:W-:Y:S02]  /*0160*/  SHF.L.U32 R23, R23, 0x1, RZ ;  /* 0x0000000117177819 */ /* 0x000fe400000006ff */
[----:B------:R-:W-:Y:S02]  /*0170*/  ISETP.GE.AND.EX P0, PT, R3, c[0x0][0x1cc], PT, P0 ;  /* 0x0000730003007a0c */ /* 0x000fe40003f06300 */
[----:B------:R-:W-:Y:S02]  /*0180*/  IADD3 R20, R21, 0x40, RZ ;  /* 0x0000004015147810 */ /* 0x000fe40007ffe0ff */
[----:B------:R-:W-:-:S02]  /*0190*/  ISETP.LT.U32.AND P0, PT, R5, 0x280, !P0 ;  /* 0x000002800500780c */ /* 0x000fc40004701070 */
.L_x_1508:
[----:B0-----:R-:W-:-:S04]  /*01a0*/  IABS R9, c[0x0][0x1d8] ;  /* 0x0000760000097a13 */ /* 0x001fc80000000000 */
[----:B------:R-:W1:Y:S08]  /*01b0*/  I2F.RP R4, R9 ;  /* 0x0000000900047306 */ /* 0x000e700000209400 */
[----:B-1----:R-:W1:Y:S02]  /*01c0*/  MUFU.RCP R4, R4 ;  /* 0x0000000400047308 */ /* 0x002e640000001000 */
[----:B-1----:R-:W-:-:S06]  /*01d0*/  IADD3 R6, R4, 0xffffffe, RZ ;  /* 0x0ffffffe04067810 */ /* 0x002fcc0007ffe0ff */
[----:B------:R1:W2:Y:S02]  /*01e0*/  F2I.FTZ.U32.TRUNC.NTZ R7, R6 ;  /* 0x0000000600077305 */ /* 0x0002a4000021f000 */
[----:B-1----:R-:W-:Y:S02]  /*01f0*/  MOV R6, RZ ;  /* 0x000000ff00067202 */ /* 0x002fe40000000f00 */
[----:B--2---:R-:W-:-:S05]  /*0200*/  IADD3 R8, RZ, -R7, RZ ;  /* 0x80000007ff087210 */ /* 0x004fca0007ffe0ff */
[----:B------:R-:W-:Y:S01]  /*0210*/  IMAD R11, R8, R9, RZ ;  /* 0x00000009080b7224 */ /* 0x000fe200078e02ff */
[----:B------:R-:W-:-:S03]  /*0220*/  IABS R8, R22 ;  /* 0x0000001600087213 */ /* 0x000fc60000000000 */
[----:B------:R-:W-:-:S06]  /*0230*/  IMAD.HI.U32 R7, R7, R11, R6 ;  /* 0x0000000b07077227 */ /* 0x000fcc00078e0006 */
[----:B------:R-:W-:-:S05]  /*0240*/  IMAD.HI.U32 R7, R7, R8, RZ ;  /* 0x0000000807077227 */ /* 0x000fca00078e00ff */
[----:B------:R-:W-:-:S05]  /*0250*/  IADD3 R4, -R7, RZ, RZ ;  /* 0x000000ff07047210 */ /* 0x000fca0007ffe1ff */
[----:B------:R-:W-:-:S05]  /*0260*/  IMAD R4, R9, R4, R8 ;  /* 0x0000000409047224 */ /* 0x000fca00078e0208 */
[----:B------:R-:W-:-:S13]  /*0270*/  ISETP.GT.U32.AND P2, PT, R9, R4, PT ;  /* 0x000000040900720c */ /* 0x000fda0003f44070 */
[-C--:B------:R-:W-:Y:S02]  /*0280*/  @!P2 IADD3 R4, R4, -R9.reuse, RZ ;  /* 0x800000090404a210 */ /* 0x080fe40007ffe0ff */
[----:B------:R-:W-:Y:S02]  /*0290*/  @!P2 IADD3 R7, R7, 0x1, RZ ;  /* 0x000000010707a810 */ /* 0x000fe40007ffe0ff */
[----:B------:R-:W-:Y:S02]  /*02a0*/  ISETP.GE.U32.AND P1, PT, R4, R9, PT ;  /* 0x000000090400720c */ /* 0x000fe40003f26070 */
[----:B------:R-:W-:Y:S02]  /*02b0*/  LOP3.LUT R4, R22, c[0x0][0x1d8], RZ, 0x3c, !PT ;  /* 0x0000760016047a12 */ /* 0x000fe400078e3cff */
[----:B------:R-:W-:Y:S02]  /*02c0*/  ISETP.NE.AND P2, PT, RZ, c[0x0][0x1d8], PT ;  /* 0x00007600ff007a0c */ /* 0x000fe40003f45270 */
[----:B------:R-:W-:-:S02]  /*02d0*/  ISETP.GE.AND P3, PT, R4, RZ, PT ;  /* 0x000000ff0400720c */ /* 0x000fc40003f66270 */
[----:B------:R-:W-:-:S05]  /*02e0*/  SHF.R.S32.HI R4, RZ, 0x1f, R20 ;  /* 0x0000001fff047819 */ /* 0x000fca0000011414 */
[----:B------:R-:W-:Y:S02]  /*02f0*/  @P1 IADD3 R7, R7, 0x1, RZ ;  /* 0x0000000107071810 */ /* 0x000fe40007ffe0ff */
[----:B------:R-:W-:-:S04]  /*0300*/  ISETP.GE.U32.AND P1, PT, R20, c[0x0][0x1c8], PT ;  /* 0x0000720014007a0c */ /* 0x000fc80003f26070 */
[----:B------:R-:W-:Y:S02]  /*0310*/  @!P3 IADD3 R7, -R7, RZ, RZ ;  /* 0x000000ff0707b210 */ /* 0x000fe40007ffe1ff */
[----:B------:R-:W-:Y:S02]  /*0320*/  @!P2 LOP3.LUT R7, RZ, c[0x0][0x1d8], RZ, 0x33, !PT ;  /* 0x00007600ff07aa12 */ /* 0x000fe400078e33ff */
[----:B------:R-:W-:Y:S02]  /*0330*/  ISETP.GE.AND.EX P1, PT, R4, c[0x0][0x1cc], PT, P1 ;  /* 0x0000730004007a0c */ /* 0x000fe40003f26310 */
[----:B------:R-:W-:Y:S02]  /*0340*/  IADD3 R9, -R7, RZ, RZ ;  /* 0x000000ff07097210 */ /* 0x000fe40007ffe1ff */
[----:B------:R-:W-:Y:S02]  /*0350*/  SHF.R.S32.HI R6, RZ, 0x1f, R7 ;  /* 0x0000001fff067819 */ /* 0x000fe40000011407 */
[----:B------:R-:W-:Y:S01]  /*0360*/  ISETP.GT.U32.OR P1, PT, R5, 0x27f, P1 ;  /* 0x0000027f0500780c */ /* 0x000fe20000f24470 */
[----:B------:R-:W-:Y:S01]  /*0370*/  IMAD R24, R9, c[0x0][0x1d8], R22 ;  /* 0x0000760009187a24 */ /* 0x000fe200078e0216 */
[----:B------:R-:W-:Y:S01]  /*0380*/  SHF.R.S32.HI R9, RZ, 0x1f, R23 ;  /* 0x0000001fff097819 */ /* 0x000fe20000011417 */
[----:B------:R-:W-:-:S02]  /*0390*/  IMAD R6, R6, c[0x0][0x1d0], RZ ;  /* 0x0000740006067a24 */ /* 0x000fc400078e02ff */
[----:B------:R-:W-:Y:S02]  /*03a0*/  IMAD R24, R24, 0x14, RZ ;  /* 0x0000001418187824 */ /* 0x000fe400078e02ff */
[----:B------:R-:W-:Y:S02]  /*03b0*/  IMAD R27, R7, c[0x0][0x1d4], R6 ;  /* 0x00007500071b7a24 */ /* 0x000fe400078e0206 */
[----:B------:R-:W-:Y:S01]  /*03c0*/  @P0 IMAD R6, R3, c[0x0][0x1c0], RZ ;  /* 0x0000700003060a24 */ /* 0x000fe200078e02ff */
[----:B------:R-:W-:-:S03]  /*03d0*/  IADD3 R28, P2, R23, R24, RZ ;  /* 0x00000018171c7210 */ /* 0x000fc60007f5e0ff */
[----:B------:R-:W-:Y:S01]  /*03e0*/  @P0 IMAD R11, R21, c[0x0][0x1c4], R6 ;  /* 0x00007100150b0a24 */ /* 0x000fe200078e0206 */
[----:B------:R-:W-:-:S05]  /*03f0*/  LEA.HI.X.SX32 R29, R24, R9, 0x1, P2 ;  /* 0x00000009181d7211 */ /* 0x000fca00010f0eff */
[----:B------:R-:W-:-:S04]  /*0400*/  IMAD.WIDE.U32 R28, R7, c[0x0][0x1d0], R28 ;  /* 0x00007400071c7a25 */ /* 0x000fc800078e001c */
[----:B------:R-:W-:Y:S01]  /*0410*/  @!P1 IMAD R7, R4, c[0x0][0x1c0], RZ ;  /* 0x0000700004079a24 */ /* 0x000fe200078e02ff */
[----:B------:R-:W-:Y:S02]  /*0420*/  IADD3 R27, R29, R27, RZ ;  /* 0x0000001b1d1b7210 */ /* 0x000fe40007ffe0ff */
[-C--:B------:R-:W-:Y:S01]  /*0430*/  @!P1 MOV R26, R28.reuse ;  /* 0x0000001c001a9202 */ /* 0x080fe20000000f00 */
[C---:B------:R-:W-:Y:S01]  /*0440*/  @!P1 IMAD R9, R20.reuse, c[0x0][0x1c4], R7 ;  /* 0x0000710014099a24 */ /* 0x040fe200078e0207 */
[----:B------:R-:W-:Y:S02]  /*0450*/  @P0 MOV R12, R28 ;  /* 0x0000001c000c0202 */ /* 0x000fe40000000f00 */
[----:B------:R-:W-:Y:S01]  /*0460*/  @P0 MOV R13, R27 ;  /* 0x0000001b000d0202 */ /* 0x000fe20000000f00 */
[----:B------:R-:W-:-:S04]  /*0470*/  @!P1 IMAD.WIDE.U32 R6, R20, c[0x0][0x1c0], R26 ;  /* 0x0000700014069a25 */ /* 0x000fc800078e001a */
[----:B------:R-:W-:Y:S01]  /*0480*/  @P0 IMAD.WIDE.U32 R12, R21, c[0x0][0x1c0], R12 ;  /* 0x00007000150c0a25 */ /* 0x000fe200078e000c */
[----:B------:R-:W-:Y:S02]  /*0490*/  @!P1 IADD3 R7, R7, R9, RZ ;  /* 0x0000000907079210 */ /* 0x000fe40007ffe0ff */
[----:B------:R-:W-:Y:S02]  /*04a0*/  @!P1 LEA R8, P3, R6, c[0x0][0x170], 0x1 ;  /* 0x00005c0006089a11 */ /* 0x000fe400078608ff */
[----:B------:R-:W-:Y:S02]  /*04b0*/  @P0 IADD3 R11, R13, R11, RZ ;  /* 0x0000000b0d0b0210 */ /* 0x000fe40007ffe0ff */
[----:B------:R-:W-:Y:S02]  /*04c0*/  @P0 LEA R10, P2, R12, c[0x0][0x170], 0x1 ;  /* 0x00005c000c0a0a11 */ /* 0x000fe400078408ff */
[----:B------:R-:W-:Y:S02]  /*04d0*/  @!P1 LEA.HI.X R9, R6, c[0x0][0x174], R7, 0x1, P3 ;  /* 0x00005d0006099a11 */ /* 0x000fe400018f0c07 */
[----:B------:R-:W-:Y:S01]  /*04e0*/  CS2R R6, SRZ ;  /* 0x0000000000067805 */ /* 0x000fe2000001ff00 */
[----:B------:R-:W-:-:S05]  /*04f0*/  @P0 LEA.HI.X R11, R12, c[0x0][0x174], R11, 0x1, P2 ;  /* 0x00005d000c0b0a11 */ /* 0x000fca00010f0c0b */
[----:B------:R-:W2:Y:S04]  /*0500*/  @P0 LDG.E R7, [R10.64] ;  /* 0x000000060a070981 */ /* 0x000ea8000c1e1900 */
[----:B------:R2:W3:Y:S01]  /*0510*/  @!P1 LDG.E R6, [R8.64] ;  /* 0x0000000608069981 */ /* 0x0004e2000c1e1900 */
[C---:B0-----:R-:W-:Y:S02]  /*0520*/  ISETP.GT.AND P1, PT, R2.reuse, 0x1e, PT ;  /* 0x0000001e0200780c */ /* 0x041fe40003f24270 */
[----:B------:R-:W-:Y:S02]  /*0530*/  ISETP.NE.AND P3, PT, R2, RZ, PT ;  /* 0x000000ff0200720c */ /* 0x000fe40003f65270 */
[----:B------:R-:W-:Y:S01]  /*0540*/  ISETP.NE.AND P2, PT, R5, RZ, PT ;  /* 0x000000ff0500720c */ /* 0x000fe20003f45270 */
[----:B------:R-:W-:Y:S01]  /*0550*/  BSSY B0, `(.L_x_1492) ;  /* 0x000005a000007945 */ /* 0x000fe20003800000 */
[----:B--2---:R-:W-:-:S02]  /*0560*/  PRMT R9, RZ, 0x7610, R7 ;  /* 0x00007610ff097816 */ /* 0x004fc40000000007 */
[----:B------:R-:W-:-:S03]  /*0570*/  PRMT R8, RZ, 0x5410, R7 ;  /* 0x00005410ff087816 */ /* 0x000fc60000000007 */
[----:B------:R-:W-:Y:S01]  /*0580*/  FMUL.FTZ R13, R9, R9 ;  /* 0x00000009090d7220 */ /* 0x000fe20000410000 */
[--C-:B---3--:R-:W-:Y:S01]  /*0590*/  PRMT R11, RZ, 0x7610, R6.reuse ;  /* 0x00007610ff0b7816 */ /* 0x108fe20000000006 */
[C---:B------:R-:W-:Y:S02]  /*05a0*/  FADD.FTZ R12, R8.reuse, R9 ;  /* 0x00000009080c7221 */ /* 0x040fe40000010000 */
[----:B------:R-:W-:Y:S01]  /*05b0*/  FFMA.FTZ R13, R8, R8, R13 ;  /* 0x00000008080d7223 */ /* 0x000fe2000001000d */
[----:B------:R-:W-:Y:S01]  /*05c0*/  PRMT R8, RZ, 0x5410, R6 ;  /* 0x00005410ff087816 */ /* 0x000fe20000000006 */
[----:B------:R-:W-:Y:S02]  /*05d0*/  FMUL.FTZ R19, R11, R11 ;  /* 0x0000000b0b137220 */ /* 0x000fe40000410000 */
[----:B------:R-:W-:Y:S02]  /*05e0*/  FADD.FTZ R12, RZ, R12 ;  /* 0x0000000cff0c7221 */ /* 0x000fe40000010000 */
[----:B------:R-:W-:-:S02]  /*05f0*/  FADD.FTZ R15, R8, R11 ;  /* 0x0000000b080f7221 */ /* 0x000fc40000010000 */
[----:B------:R-:W-:Y:S02]  /*0600*/  FFMA.FTZ R8, R8, R8, R19 ;  /* 0x0000000808087223 */ /* 0x000fe40000010013 */
[----:B------:R-:W-:Y:S02]  /*0610*/  FADD.FTZ R13, RZ, R13 ;  /* 0x0000000dff0d7221 */ /* 0x000fe40000010000 */
[----:B------:R-:W-:Y:S02]  /*0620*/  FADD.FTZ R18, R12, R15 ;  /* 0x0000000f0c127221 */ /* 0x000fe40000010000 */
[----:B------:R-:W-:-:S03]  /*0630*/  FADD.FTZ R19, R13, R8 ;  /* 0x000000080d137221 */ /* 0x000fc60000010000 */
[----:B------:R-:W0:Y:S04]  /*0640*/  SHFL.DOWN PT, R9, R18, 0x1, 0x1f ;  /* 0x08201f0012097f89 */ /* 0x000e2800000e0000 */
[----:B------:R-:W1:Y:S01]  /*0650*/  SHFL.DOWN PT, R8, R19, 0x1, 0x1f ;  /* 0x08201f0013087f89 */ /* 0x000e6200000e0000 */
[----:B0-----:R-:W-:Y:S02]  /*0660*/  @!P1 FADD.FTZ R18, R18, R9 ;  /* 0x0000000912129221 */ /* 0x001fe40000010000 */
[----:B-1----:R-:W-:-:S03]  /*0670*/  @!P1 FADD.FTZ R19, R19, R8 ;  /* 0x0000000813139221 */ /* 0x002fc60000010000 */
[----:B------:R-:W0:Y:S04]  /*0680*/  SHFL.DOWN PT, R9, R18, 0x2, 0x1f ;  /* 0x08401f0012097f89 */ /* 0x000e2800000e0000 */
[----:B------:R-:W1:Y:S01]  /*0690*/  SHFL.DOWN PT, R8, R19, 0x2, 0x1f ;  /* 0x08401f0013087f89 */ /* 0x000e6200000e0000 */
[----:B------:R-:W-:-:S13]  /*06a0*/  ISETP.GT.AND P1, PT, R2, 0x1d, PT ;  /* 0x0000001d0200780c */ /* 0x000fda0003f24270 */
        /* <DEDUP_REMOVED lines=16> */
[----:B-1----:R-:W-:-:S05]  /*07b0*/  @!P1 FADD.FTZ R19, R19, R8 ;  /* 0x0000000813139221 */ /* 0x002fca0000010000 */
[----:B------:R0:W-:Y:S04]  /*07c0*/  @!P3 STS.64 [R17.X8+0x18], R18 ;  /* 0x000018121100b388 */ /* 0x0001e80000008a00 */
[----:B------:R-:W-:Y:S06]  /*07d0*/  BAR.SYNC.DEFER_BLOCKING 0x0 ;  /* 0x0000000000007b1d */ /* 0x000fec0000010000 */
[----:B------:R-:W-:Y:S05]  /*07e0*/  @P2 BRA `(.L_x_1493) ;  /* 0x0000030000002947 */ /* 0x000fea0003800000 */
[----:B------:R-:W1:Y:S04]  /*07f0*/  LDS.128 R8, [0x20] ;  /* 0x00002000ff087984 */ /* 0x000e680000000c00 */
[----:B------:R-:W2:Y:S01]  /*0800*/  LDS.128 R12, [0x30] ;  /* 0x00003000ff0c7984 */ /* 0x000ea20000000c00 */
        /* <DEDUP_REMOVED lines=37> */
[----:B------:R-:W1:Y:S01]  /*0a60*/  LDS.64 R18, [0xb0] ;  /* 0x0000b000ff127984 */ /* 0x000e620000000a00 */
        /* <DEDUP_REMOVED lines=8> */
.L_x_1493:
[----:B------:R-:W-:Y:S05]  /*0af0*/  BSYNC B0 ;  /* 0x0000000000007941 */ /* 0x000fea0003800000 */
.L_x_1492:
        /* <DEDUP_REMOVED lines=27> */
.L_x_1496:
[----:B------:R-:W2:Y:S01]  /*0cb0*/  LDG.E.STRONG.GPU R10, [R8.64] ;  /* 0x00000006080a7981 */ /* 0x000ea2000c1ef900 */
[----:B------:R-:W-:Y:S01]  /*0cc0*/  YIELD ;  /* 0x0000000000007946 */ /* 0x000fe20003800000 */
[----:B--2---:R-:W-:Y:S01]  /*0cd0*/  ISETP.NE.AND P1, PT, R10, R11, PT ;  /* 0x0000000b0a00720c */ /* 0x004fe20003f25270 */
[----:B------:R-:W-:-:S12]  /*0ce0*/  CCTL.IVALL ;  /* 0x00000000ff00798f */ /* 0x000fd80002000000 */
[----:B------:R-:W-:Y:S05]  /*0cf0*/  @P1 BRA `(.L_x_1496) ;  /* 0xffffffb000001947 */ /* 0x000fea000383ffff */
.L_x_1495:
        /* <DEDUP_REMOVED lines=11> */
.L_x_1498:
        /* <DEDUP_REMOVED lines=9> */
[----:B------:R-:W-:Y:S01]  /*0e40*/  @!P4 IMAD.WIDE.U32 R8, R11, 0x8, R8 ;  /* 0x000000080b08c825 */ /* 0x000fe200078e0008 */
[----:B------:R-:W-:-:S04]  /*0e50*/  IADD3 R11, R13, 0x1, RZ ;  /* 0x000000010d0b7810 */ /* 0x000fc80007ffe0ff */
[----:B------:R-:W-:Y:S01]  /*0e60*/  ISETP.EQ.OR P1, PT, R11, R0, P2 ;  /* 0x000000000b00720c */ /* 0x000fe20001722670 */
[----:B------:R-:W2:-:S12]  /*0e70*/  @!P4 LDG.E.64 R8, [R8.64] ;  /* 0x000000060808c981 */ /* 0x000e98000c1e1b00 */
[----:B------:R-:W1:Y:S01]  /*0e80*/  @!P1 S2R R14, SR_CTAID.Y ;  /* 0x00000000000e9919 */ /* 0x000e620000002600 */
[----:B------:R-:W-:-:S05]  /*0e90*/  @!P1 LOP3.LUT R10, R16, 0x1, RZ, 0xc0, !PT ;  /* 0x00000001100a9812 */ /* 0x000fca00078ec0ff */
[----:B------:R-:W-:-:S04]  /*0ea0*/  @!P1 IMAD R10, R10, c[0x0][0x10], RZ ;  /* 0x000004000a0a9a24 */ /* 0x000fc800078e02ff */
[----:B------:R-:W-:-:S05]  /*0eb0*/  @!P1 IMAD R10, R10, c[0x0][0xc], RZ ;  /* 0x000003000a0a9a24 */ /* 0x000fca00078e02ff */
[----:B------:R-:W-:Y:S01]  /*0ec0*/  @!P1 SHF.L.U32 R10, R10, 0x1, RZ ;  /* 0x000000010a0a9819 */ /* 0x000fe200000006ff */
[----:B-1----:R-:W-:Y:S01]  /*0ed0*/  @!P1 IMAD R15, R11, c[0x0][0x10], R14 ;  /* 0x000004000b0f9a24 */ /* 0x002fe200078e020e */
[----:B------:R-:W-:-:S05]  /*0ee0*/  @!P1 MOV R11, 0x4 ;  /* 0x00000004000b9802 */ /* 0x000fca0000000f00 */
[----:B------:R-:W-:-:S06]  /*0ef0*/  @!P1 IMAD.WIDE R10, R10, R11, c[0x0][0x198] ;  /* 0x000066000a0a9625 */ /* 0x000fcc00078e020b */
[----:B------:R-:W-:-:S06]  /*0f00*/  @!P1 IMAD.WIDE.U32 R10, R15, 0x8, R10 ;  /* 0x000000080f0a9825 */ /* 0x000fcc00078e000a */
[----:B------:R-:W3:Y:S01]  /*0f10*/  @!P1 LDG.E.64 R10, [R10.64] ;  /* 0x000000060a0a9981 */ /* 0x000ee2000c1e1b00 */
[----:B------:R-:W-:-:S04]  /*0f20*/  IADD3 R15, R13, 0x2, RZ ;  /* 0x000000020d0f7810 */ /* 0x000fc80007ffe0ff */
[----:B------:R-:W-:Y:S01]  /*0f30*/  ISETP.EQ.OR P3, PT, R15, R0, P2 ;  /* 0x000000000f00720c */ /* 0x000fe20001762670 */
[----:B0-2---:R-:W-:-:S12]  /*0f40*/  @!P4 FADD.FTZ R18, R18, R8 ;  /* 0x000000081212c221 */ /* 0x005fd80000010000 */
[----:B------:R-:W0:Y:S01]  /*0f50*/  @!P3 S2R R8, SR_CTAID.Y ;  /* 0x000000000008b919 */ /* 0x000e220000002600 */
[----:B------:R-:W-:Y:S01]  /*0f60*/  @!P4 FADD.FTZ R19, R19, R9 ;  /* 0x000000091313c221 */ /* 0x000fe20000010000 */
[----:B------:R-:W-:-:S05]  /*0f70*/  @!P3 LOP3.LUT R9, R16, 0x1, RZ, 0xc0, !PT ;  /* 0x000000011009b812 */ /* 0x000fca00078ec0ff */
[----:B------:R-:W-:-:S04]  /*0f80*/  @!P3 IMAD R9, R9, c[0x0][0x10], RZ ;  /* 0x000004000909ba24 */ /* 0x000fc800078e02ff */
[----:B------:R-:W-:-:S05]  /*0f90*/  @!P3 IMAD R9, R9, c[0x0][0xc], RZ ;  /* 0x000003000909ba24 */ /* 0x000fca00078e02ff */
[----:B------:R-:W-:Y:S01]  /*0fa0*/  @!P3 SHF.L.U32 R9, R9, 0x1, RZ ;  /* 0x000000010909b819 */ /* 0x000fe200000006ff */
[----:B0-----:R-:W-:Y:S01]  /*0fb0*/  @!P3 IMAD R15, R15, c[0x0][0x10], R8 ;  /* 0x000004000f0fba24 */ /* 0x001fe200078e0208 */
[----:B------:R-:W-:-:S05]  /*0fc0*/  @!P3 MOV R8, 0x4 ;  /* 0x000000040008b802 */ /* 0x000fca0000000f00 */
[----:B------:R-:W-:-:S06]  /*0fd0*/  @!P3 IMAD.WIDE R8, R9, R8, c[0x0][0x198] ;  /* 0x000066000908b625 */ /* 0x000fcc00078e0208 */
[----:B------:R-:W-:Y:S01]  /*0fe0*/  @!P3 IMAD.WIDE.U32 R8, R15, 0x8, R8 ;  /* 0x000000080f08b825 */ /* 0x000fe200078e0008 */
[----:B------:R-:W-:-:S04]  /*0ff0*/  IADD3 R15, R13, 0x3, RZ ;  /* 0x000000030d0f7810 */ /* 0x000fc80007ffe0ff */
[----:B------:R-:W-:Y:S01]  /*1000*/  ISETP.EQ.OR P4, PT, R15, R0, P2 ;  /* 0x000000000f00720c */ /* 0x000fe20001782670 */
[----:B------:R-:W2:Y:S01]  /*1010*/  @!P3 LDG.E.64 R8, [R8.64] ;  /* 0x000000060808b981 */ /* 0x000ea2000c1e1b00 */
[----:B---3--:R-:W-:-:S11]  /*1020*/  @!P1 FADD.FTZ R18, R18, R10 ;  /* 0x0000000a12129221 */ /* 0x008fd60000010000 */
        /* <DEDUP_REMOVED lines=9> */
[----:B------:R-:W-:-:S06]  /*10c0*/  @!P4 IMAD.WIDE.U32 R10, R15, 0x8, R10 ;  /* 0x000000080f0ac825 */ /* 0x000fcc00078e000a */
[----:B------:R-:W3:Y:S01]  /*10d0*/  @!P4 LDG.E.64 R10, [R10.64] ;  /* 0x000000060a0ac981 */ /* 0x000ee2000c1e1b00 */
[----:B------:R-:W-:-:S04]  /*10e0*/  IADD3 R12, R12, -0x4, RZ ;  /* 0xfffffffc0c0c7810 */ /* 0x000fc80007ffe0ff */
[----:B------:R-:W-:Y:S02]  /*10f0*/  ISETP.NE.AND P1, PT, R12, RZ, PT ;  /* 0x000000ff0c00720c */ /* 0x000fe40003f25270 */
[----:B------:R-:W-:Y:S01]  /*1100*/  IADD3 R13, R13, 0x4, RZ ;  /* 0x000000040d0d7810 */ /* 0x000fe20007ffe0ff */
[----:B--2---:R-:W-:Y:S02]  /*1110*/  @!P3 FADD.FTZ R18, R18, R8 ;  /* 0x000000081212b221 */ /* 0x004fe40000010000 */
[----:B------:R-:W-:Y:S02]  /*1120*/  @!P3 FADD.FTZ R19, R19, R9 ;  /* 0x000000091313b221 */ /* 0x000fe40000010000 */
[----:B---3--:R-:W-:Y:S02]  /*1130*/  @!P4 FADD.FTZ R18, R18, R10 ;  /* 0x0000000a1212c221 */ /* 0x008fe40000010000 */
[----:B------:R-:W-:-:S04]  /*1140*/  @!P4 FADD.FTZ R19, R19, R11 ;  /* 0x0000000b1313c221 */ /* 0x000fc80000010000 */
[----:B------:R-:W-:Y:S05]  /*1150*/  @P1 BRA `(.L_x_1498) ;  /* 0xfffffc5000001947 */ /* 0x000fea000383ffff */
.L_x_1497:
        /* <DEDUP_REMOVED lines=19> */
.L_x_1500:
[----:B------:R-:W-:Y:S05]  /*1290*/  BSYNC B0 ;  /* 0x0000000000007941 */ /* 0x000fea0003800000 */
.L_x_1499:
[----:B------:R-:W-:Y:S05]  /*12a0*/  @!P3 BRA `(.L_x_1494) ;  /* 0x000001d00000b947 */ /* 0x000fea0003800000 */
[C---:B------:R-:W-:Y:S02]  /*12b0*/  IADD3 R9, R13.reuse, 0x1, RZ ;  /* 0x000000010d097810 */ /* 0x040fe40007ffe0ff */
[----:B------:R-:W-:Y:S02]  /*12c0*/  IADD3 R13, R13, 0x2, RZ ;  /* 0x000000020d0d7810 */ /* 0x000fe40007ffe0ff */
[-C--:B------:R-:W-:Y:S02]  /*12d0*/  ISETP.EQ.OR P3, PT, R9, R0.reuse, P2 ;  /* 0x000000000900720c */ /* 0x080fe40001762670 */
[----:B------:R-:W-:-:S04]  /*12e0*/  ISETP.EQ.OR P1, PT, R13, R0, P2 ;  /* 0x000000000d00720c */ /* 0x000fc80001722670 */
[----:B------:R-:W-:-:S07]  /*12f0*/  ISETP.EQ.OR P1, PT, R10, 0x2, P1 ;  /* 0x000000020a00780c */ /* 0x000fce0000f22670 */
[----:B------:R-:W1:Y:S01]  /*1300*/  @!P3 S2R R8, SR_CTAID.Y ;  /* 0x000000000008b919 */ /* 0x000e620000002600 */
[----:B------:R-:W-:Y:S02]  /*1310*/  @!P3 LOP3.LUT R10, R16, 0x1, RZ, 0xc0, !PT ;  /* 0x00000001100ab812 */ /* 0x000fe400078ec0ff */
[----:B------:R-:W-:-:S03]  /*1320*/  @!P3 MOV R15, 0x4 ;  /* 0x00000004000fb802 */ /* 0x000fc60000000f00 */
[----:B------:R-:W2:Y:S01]  /*1330*/  @!P1 S2R R12, SR_CTAID.Y ;  /* 0x00000000000c9919 */ /* 0x000ea20000002600 */
[----:B------:R-:W-:Y:S01]  /*1340*/  @!P3 IMAD R10, R10, c[0x0][0x10], RZ ;  /* 0x000004000a0aba24 */ /* 0x000fe200078e02ff */
[----:B------:R-:W-:-:S03]  /*1350*/  @!P1 LOP3.LUT R11, R16, 0x1, RZ, 0xc0, !PT ;  /* 0x00000001100b9812 */ /* 0x000fc600078ec0ff */
[----:B------:R-:W-:Y:S02]  /*1360*/  @!P3 IMAD R10, R10, c[0x0][0xc], RZ ;  /* 0x000003000a0aba24 */ /* 0x000fe400078e02ff */
[----:B------:R-:W-:-:S03]  /*1370*/  @!P1 IMAD R11, R11, c[0x0][0x10], RZ ;  /* 0x000004000b0b9a24 */ /* 0x000fc600078e02ff */
[----:B------:R-:W-:Y:S01]  /*1380*/  @!P3 SHF.L.U32 R14, R10, 0x1, RZ ;  /* 0x000000010a0eb819 */ /* 0x000fe200000006ff */
[----:B------:R-:W-:-:S05]  /*1390*/  @!P1 IMAD R10, R11, c[0x0][0xc], RZ ;  /* 0x000003000b0a9a24 */ /* 0x000fca00078e02ff */
[----:B------:R-:W-:Y:S01]  /*13a0*/  @!P1 SHF.L.U32 R10, R10, 0x1, RZ ;  /* 0x000000010a0a9819 */ /* 0x000fe200000006ff */
[----:B-1----:R-:W-:Y:S02]  /*13b0*/  @!P3 IMAD R11, R9, c[0x0][0x10], R8 ;  /* 0x00000400090bba24 */ /* 0x002fe400078e0208 */
[----:B------:R-:W-:Y:S01]  /*13c0*/  @!P3 IMAD.WIDE R8, R14, R15, c[0x0][0x198] ;  /* 0x000066000e08b625 */ /* 0x000fe200078e020f */
[----:B------:R-:W-:-:S03]  /*13d0*/  @!P1 MOV R15, 0x4 ;  /* 0x00000004000f9802 */ /* 0x000fc60000000f00 */
[----:B--2---:R-:W-:Y:S02]  /*13e0*/  @!P1 IMAD R13, R13, c[0x0][0x10], R12 ;  /* 0x000004000d0d9a24 */ /* 0x004fe400078e020c */
[----:B------:R-:W-:-:S04]  /*13f0*/  @!P3 IMAD.WIDE.U32 R8, R11, 0x8, R8 ;  /* 0x000000080b08b825 */ /* 0x000fc800078e0008 */
[----:B------:R-:W-:Y:S02]  /*1400*/  @!P1 IMAD.WIDE R10, R10, R15, c[0x0][0x198] ;  /* 0x000066000a0a9625 */ /* 0x000fe400078e020f */
[----:B------:R-:W2:Y:S04]  /*1410*/  @!P3 LDG.E.64 R8, [R8.64] ;  /* 0x000000060808b981 */ /* 0x000ea8000c1e1b00 */
[----:B------:R-:W-:-:S06]  /*1420*/  @!P1 IMAD.WIDE.U32 R10, R13, 0x8, R10 ;  /* 0x000000080d0a9825 */ /* 0x000fcc00078e000a */
[----:B------:R-:W3:Y:S01]  /*1430*/  @!P1 LDG.E.64 R10, [R10.64] ;  /* 0x000000060a0a9981 */ /* 0x000ee2000c1e1b00 */
[----:B0-2---:R-:W-:Y:S02]  /*1440*/  @!P3 FADD.FTZ R18, R18, R8 ;  /* 0x000000081212b221 */ /* 0x005fe40000010000 */
[----:B------:R-:W-:Y:S02]  /*1450*/  @!P3 FADD.FTZ R19, R19, R9 ;  /* 0x000000091313b221 */ /* 0x000fe40000010000 */
[----:B---3--:R-:W-:Y:S02]  /*1460*/  @!P1 FADD.FTZ R18, R18, R10 ;  /* 0x0000000a12129221 */ /* 0x008fe40000010000 */
[----:B------:R-:W-:-:S04]  /*1470*/  @!P1 FADD.FTZ R19, R19, R11 ;  /* 0x0000000b13139221 */ /* 0x000fc80000010000 */
.L_x_1494:
[----:B------:R-:W-:Y:S01]  /*1480*/  LOP3.LUT P1, RZ, R0, R5, RZ, 0xfc, !PT ;  /* 0x0000000500ff7212 */ /* 0x000fe2000782fcff */
[----:B------:R-:W-:Y:S01]  /*1490*/  @!P2 STS.64 [0xc0], R18 ;  /* 0x0000c012ff00a388 */ /* 0x000fe20000000a00 */
[----:B------:R-:W-:Y:S01]  /*14a0*/  ISETP.EQ.U32.AND P3, PT, RZ, c[0x0][0x168], PT ;  /* 0x00005a00ff007a0c */ /* 0x000fe20003f62070 */
[----:B------:R-:W-:Y:S01]  /*14b0*/  HFMA2.MMA R11, -RZ, RZ, 0, 2.384185791015625e-07 ;  /* 0x00000004ff0b7435 */ /* 0x000fe200000001ff */
[----:B------:R-:W-:-:S02]  /*14c0*/  IADD3 R10, R23, R24, RZ ;  /* 0x00000018170a7210 */ /* 0x000fc40007ffe0ff */
[----:B------:R-:W-:-:S07]  /*14d0*/  ISETP.EQ.OR.EX P1, PT, RZ, c[0x0][0x16c], P1, P3 ;  /* 0x00005b00ff007a0c */ /* 0x000fce0000f22730 */
[----:B------:R-:W-:-:S04]  /*14e0*/  IMAD.WIDE R8, R10, R11, c[0x0][0x178] ;  /* 0x00005e000a087625 */ /* 0x000fc800078e020b */
[----:B------:R-:W-:Y:S02]  /*14f0*/  IMAD.WIDE R10, R10, R11, c[0x0][0x180] ;  /* 0x000060000a0a7625 */ /* 0x000fe400078e020b */
[----:B------:R-:W-:Y:S02]  /*1500*/  @!P1 MOV R25, 0x8 ;  /* 0x0000000800199802 */ /* 0x000fe40000000f00 */
[----:B------:R-:W-:Y:S02]  /*1510*/  @!P1 FMUL.FTZ R15, R19, c[0x0][0x1f4] ;  /* 0x00007d00130f9a20 */ /* 0x000fe40000410000 */
[----:B------:R-:W-:Y:S02]  /*1520*/  @!P1 FMUL.FTZ R14, R18, c[0x0][0x1f4] ;  /* 0x00007d00120e9a20 */ /* 0x000fe40000410000 */
[----:B------:R-:W-:-:S05]  /*1530*/  @!P1 IMAD.WIDE R24, R22, R25, c[0x0][0x168] ;  /* 0x00005a0016189625 */ /* 0x000fca00078e0219 */
[----:B------:R1:W-:Y:S04]  /*1540*/  @!P1 STG.E.64 [R24.64], R14 ;  /* 0x0000000e18009986 */ /* 0x0003e8000c101b06 */
[----:B------:R-:W-:Y:S06]  /*1550*/  BAR.SYNC.DEFER_BLOCKING 0x0 ;  /* 0x0000000000007b1d */ /* 0x000fec0000010000 */
[----:B------:R-:W2:Y:S04]  /*1560*/  LDG.E.64 R8, [R8.64] ;  /* 0x0000000608087981 */ /* 0x000ea8000c1e1b00 */
[----:B------:R-:W2:Y:S01]  /*1570*/  LDG.E.64 R10, [R10.64] ;  /* 0x000000060a0a7981 */ /* 0x000ea2000c1e1b00 */
[----:B-1----:R-:W-:-:S02]  /*1580*/  PRMT R15, RZ, 0x5410, R7 ;  /* 0x00005410ff0f7816 */ /* 0x002fc40000000007 */
[----:B------:R-:W-:Y:S01]  /*1590*/  PRMT R7, RZ, 0x7610, R7 ;  /* 0x00007610ff077816 */ /* 0x000fe20000000007 */
[----:B------:R-:W1:Y:S01]  /*15a0*/  LDS.64 R12, [0xc0] ;  /* 0x0000c000ff0c7984 */ /* 0x000e620000000a00 */
[--C-:B0-----:R-:W-:Y:S02]  /*15b0*/  PRMT R19, RZ, 0x5410, R6.reuse ;  /* 0x00005410ff137816 */ /* 0x101fe40000000006 */
[----:B------:R-:W-:Y:S02]  /*15c0*/  ISETP.NE.AND P2, PT, RZ, UR5, PT ;  /* 0x00000005ff007c0c */ /* 0x000fe4000bf45270 */
[----:B------:R-:W-:Y:S01]  /*15d0*/  PRMT R25, RZ, 0x7610, R6 ;  /* 0x00007610ff197816 */ /* 0x000fe20000000006 */
[----:B-1----:R-:W-:-:S04]  /*15e0*/  FMUL.FTZ R12, R12, c[0x0][0x1f4] ;  /* 0x00007d000c0c7a20 */ /* 0x002fc80000410000 */
[----:B------:R-:W-:Y:S02]  /*15f0*/  FMUL.FTZ R14, R12, R12 ;  /* 0x0000000c0c0e7220 */ /* 0x000fe40000410000 */
[----:B------:R-:W-:Y:S02]  /*1600*/  FADD.FTZ R6, R7, -R12 ;  /* 0x8000000c07067221 */ /* 0x000fe40000010000 */
[----:B------:R-:W-:Y:S01]  /*1610*/  FFMA.FTZ R14, R13, c[0x0][0x1f4], -R14 ;  /* 0x00007d000d0e7a23 */ /* 0x000fe2000001080e */
[----:B------:R-:W-:Y:S01]  /*1620*/  MOV R13, 0x3f800000 ;  /* 0x3f800000000d7802 */ /* 0x000fe20000000f00 */
[----:B------:R-:W-:-:S03]  /*1630*/  FADD.FTZ R24, R19, -R12 ;  /* 0x8000000c13187221 */ /* 0x000fc60000010000 */
[----:B------:R-:W-:-:S13]  /*1640*/  FSETP.GTU.FTZ.AND P1, PT, R14, RZ, PT ;  /* 0x000000ff0e00720b */ /* 0x000fda0003f3c000 */
[----:B------:R-:W-:Y:S02]  /*1650*/  @P1 FADD.FTZ R18, R14, c[0x0][0x188] ;  /* 0x000062000e121621 */ /* 0x000fe40000010000 */
[--C-:B------:R-:W-:Y:S02]  /*1660*/  FADD.FTZ R14, R15, -R12.reuse ;  /* 0x8000000c0f0e7221 */ /* 0x100fe40000010000 */
[----:B------:R-:W0:Y:S01]  /*1670*/  @P1 MUFU.RSQ R13, R18 ;  /* 0x00000012000d1308 */ /* 0x000e220000001400 */
[----:B------:R-:W-:Y:S01]  /*1680*/  FADD.FTZ R12, R25, -R12 ;  /* 0x8000000c190c7221 */ /* 0x000fe20000010000 */
[----:B------:R-:W-:-:S04]  /*1690*/  ISETP.GE.U32.AND P1, PT, R20, c[0x0][0x1c8], PT ;  /* 0x0000720014007a0c */ /* 0x000fc80003f26070 */
[----:B------:R-:W-:-:S04]  /*16a0*/  ISETP.GE.AND.EX P1, PT, R4, c[0x0][0x1cc], PT, P1 ;  /* 0x0000730004007a0c */ /* 0x000fc80003f26310 */
[----:B------:R-:W-:Y:S01]  /*16b0*/  ISETP.GT.U32.OR P1, PT, R5, 0x27f, P1 ;  /* 0x0000027f0500780c */ /* 0x000fe20000f24470 */
[-C--:B0-----:R-:W-:Y:S02]  /*16c0*/  FMUL.FTZ R7, R14, R13.reuse ;  /* 0x0000000d0e077220 */ /* 0x081fe40000410000 */
[-C--:B------:R-:W-:Y:S02]  /*16d0*/  FMUL.FTZ R14, R12, R13.reuse ;  /* 0x0000000d0c0e7220 */ /* 0x080fe40000410000 */
[-C--:B------:R-:W-:Y:S02]  /*16e0*/  FMUL.FTZ R15, R24, R13.reuse ;  /* 0x0000000d180f7220 */ /* 0x080fe40000410000 */
[----:B------:R-:W-:Y:S02]  /*16f0*/  FMUL.FTZ R6, R6, R13 ;  /* 0x0000000d06067220 */ /* 0x000fe40000410000 */
[----:B--2---:R-:W-:Y:S02]  /*1700*/  FFMA.FTZ R12, R8, R7, R10 ;  /* 0x00000007080c7223 */ /* 0x004fe4000001000a */
[----:B------:R-:W-:-:S02]  /*1710*/  FFMA.FTZ R13, R9, R14, R11 ;  /* 0x0000000e090d7223 */ /* 0x000fc4000001000b */
[----:B------:R-:W-:Y:S02]  /*1720*/  FFMA.FTZ R10, R8, R15, R10 ;  /* 0x0000000f080a7223 */ /* 0x000fe4000001000a */
[----:B------:R-:W-:Y:S01]  /*1730*/  FFMA.FTZ R11, R9, R6, R11 ;  /* 0x00000006090b7223 */ /* 0x000fe2000001000b */
[----:B------:R-:W-:Y:S05]  /*1740*/  @!P2 BRA `(.L_x_1501) ;  /* 0x000000a00000a947 */ /* 0x000fea0003800000 */
        /* <DEDUP_REMOVED lines=9> */
[----:B-1----:R-:W-:-:S05]  /*17e0*/  FMUL.FTZ R11, R11, R14 ;  /* 0x0000000e0b0b7220 */ /* 0x002fca0000410000 */
.L_x_1501:
        /* <DEDUP_REMOVED lines=12> */
.L_x_1503:
[----:B------:R-:W-:Y:S05]  /*18b0*/  BSYNC B0 ;  /* 0x0000000000007941 */ /* 0x000fea0003800000 */
.L_x_1502:
[----:B------:R-:W-:Y:S05]  /*18c0*/  @!P2 BRA `(.L_x_1504) ;  /* 0x000000a00000a947 */ /* 0x000fea0003800000 */
        /* <DEDUP_REMOVED lines=10> */
.L_x_1504:
[----:B------:R-:W-:Y:S01]  /*1970*/  BSSY B0, `(.L_x_1505) ;  /* 0x000000c000007945 */ /* 0x000fe20003800000 */
[----:B------:R-:W-:Y:S05]  /*1980*/  @P1 BRA `(.L_x_1506) ;  /* 0x000000a000001947 */ /* 0x000fea0003800000 */
[----:B0-----:R-:W-:Y:S01]  /*1990*/  MOV R8, R28 ;  /* 0x0000001c00087202 */ /* 0x001fe20000000f00 */
        /* <DEDUP_REMOVED lines=9> */
.L_x_1506:
[----:B------:R-:W-:Y:S05]  /*1a30*/  BSYNC B0 ;  /* 0x0000000000007941 */ /* 0x000fea0003800000 */
.L_x_1505:
[----:B------:R-:W-:Y:S02]  /*1a40*/  IADD3 R22, R22, c[0x0][0x10], RZ ;  /* 0x0000040016167a10 */ /* 0x000fe40007ffe0ff */
[----:B------:R-:W-:Y:S02]  /*1a50*/  IADD3 R16, R16, 0x1, RZ ;  /* 0x0000000110107810 */ /* 0x000fe40007ffe0ff */
[----:B------:R-:W-:-:S13]  /*1a60*/  ISETP.GE.AND P1, PT, R22, UR4, PT ;  /* 0x0000000416007c0c */ /* 0x000fda000bf26270 */
[----:B------:R-:W-:Y:S01]  /*1a70*/  @P1 CALL.REL.NOINC `(.L_x_1507) ;  /* 0x0000001000001944 */ /* 0x000fe20003c00000 */
[----:B------:R-:W-:Y:S05]  /*1a80*/  BRA `(.L_x_1508) ;  /* 0xffffe71000007947 */ /* 0x000fea000383ffff */
.L_x_1507:
[----:B------:R-:W-:Y:S05]  /*1a90*/  EXIT ;  /* 0x000000000000794d */ /* 0x000fea0003800000 */
.L_x_1509:
        /* <DEDUP_REMOVED lines=14> */
.L_x_2352:


//--------------------- .text._Z35group_norm_nhwc_fwd_one_pass_kernelI11Bf16IOFp32WLi256ELi20ELi640EEv26Group_norm_nhwc_fwd_params --------------------------
	.section	.text._Z35group_norm_nhwc_fwd_one_pass_kernelI11Bf16IOFp32WLi256ELi20ELi640EEv26Group_norm_nhwc_fwd_params,"ax",@progbits
	.sectioninfo	@"SHI_REGISTERS=45"
	.align	128
        .global         _Z35group_norm_nhwc_fwd_one_pass_kernelI11Bf16IOFp32WLi256ELi20ELi640EEv26Group_norm_nhwc_fwd_params
        .type           _Z35group_norm_nhwc_fwd_one_pass_kernelI11Bf16IOFp32WLi256ELi20ELi640EEv26Group_norm_nhwc_fwd_params,@function
        .size           _Z35group_norm_nhwc_fwd_one_pass_kernelI11Bf16IOFp32WLi256ELi20ELi640EEv26Group_norm_nhwc_fwd_params,(.L_x_2353 - _Z35group_norm_nhwc_fwd_one_pass_kernelI11Bf16IOFp32WLi256ELi20ELi640EEv26Group_norm_nhwc_fwd_params)
        .other          _Z35group_norm_nhwc_fwd_one_pass_kernelI11Bf16IOFp32WLi256ELi20ELi640EEv26Group_norm_nhwc_fwd_params,@"STO_CUDA_ENTRY STV_DEFAULT"
_Z35group_norm_nhwc_fwd_one_pass_kernelI11Bf16IOFp32WLi256ELi20ELi640EEv26Group_norm_nhwc_fwd_params:
.text._Z35group_norm_nhwc_fwd_one_pass_kernelI11Bf16IOFp32WLi256ELi20ELi640EEv26Group_norm_nhwc_fwd_params:
        /* <DEDUP_REMOVED lines=13> */
[----:B0-----:R-:W-:-:S05]  /*00d0*/  IMAD.WIDE.U32 R2, R20, -0x33333333, RZ ;  /* 0xcccccccd14027825 */ /* 0x001fca00078e00ff */
[----:B------:R-:W-:Y:S02]  /*00e0*/  SHF.R.U32.HI R2, RZ, 0x3, R3 ;  /* 0x00000003ff027819 */ /* 0x000fe40000011603 */
[----:B------:R-:W-:-:S03]  /*00f0*/  SHF.R.S32.HI R3, RZ, 0x1f, R20 ;  /* 0x0000001fff037819 */ /* 0x000fc60000011414 */
[----:B-1----:R-:W-:Y:S01]  /*0100*/  IMAD R30, R7, c[0x0][0x1e4], R2 ;  /* 0x00007900071e7a24 */ /* 0x002fe200078e0202 */
[----:B------:R-:W-:Y:S01]  /*0110*/  LEA.HI R3, R3, R20, RZ, 0x5 ;  /* 0x0000001403037211 */ /* 0x000fe200078f28ff */
[----:B------:R-:W-:-:S03]  /*0120*/  IMAD R32, R2, -0xa, R20 ;  /* 0xfffffff602207824 */ /* 0x000fc600078e0214 */
[----:B------:R-:W-:Y:S02]  /*0130*/  ISETP.GE.U32.AND P0, PT, R30, c[0x0][0x1c8], PT ;  /* 0x000072001e007a0c */ /* 0x000fe40003f06070 */
[----:B------:R-:W-:Y:S02]  /*0140*/  SHF.R.S32.HI R5, RZ, 0x1f, R30 ;  /* 0x0000001fff057819 */ /* 0x000fe4000001141e */
[----:B------:R-:W-:Y:S02]  /*0150*/  SHF.R.S32.HI R26, RZ, 0x5, R3 ;  /* 0x00000005ff1a7819 */ /* 0x000fe40000011403 */
[----:B------:R-:W-:Y:S02]  /*0160*/  ISETP.GE.AND.EX P0, PT, R5, c[0x0][0x1cc], PT, P0 ;  /* 0x0000730005007a0c */ /* 0x000fe40003f06300 */
[----:B------:R-:W-:Y:S02]  /*0170*/  SHF.L.U32 R32, R32, 0x1, RZ ;  /* 0x0000000120207819 */ /* 0x000fe400000006ff */
[----:B------:R-:W-:-:S02]  /*0180*/  ISETP.LT.U32.AND P0, PT, R20, 0x280, !P0 ;  /* 0x000002801400780c */ /* 0x000fc40004701070 */
[C---:B------:R-:W-:Y:S02]  /*0190*/  IADD3 R29, R30.reuse, 0x40, RZ ;  /* 0x000000401e1d7810 */ /* 0x040fe40007ffe0ff */
[C---:B------:R-:W-:Y:S02]  /*01a0*/  IADD3 R28, R30.reuse, 0x80, RZ ;  /* 0x000000801e1c7810 */ /* 0x040fe40007ffe0ff */
[----:B--2---:R-:W-:Y:S02]  /*01b0*/  IADD3 R27, R30, 0xc0, RZ ;  /* 0x000000c01e1b7810 */ /* 0x004fe40007ffe0ff */
.L_x_1532:
[----:B------:R-:W-:Y:S01]  /*01c0*/  IABS R9, c[0x0][0x1d8] ;  /* 0x0000760000097a13 */ /* 0x000fe20000000000 */
[----:B------:R-:W-:Y:S01]  /*01d0*/  CS2R R22, SRZ ;  /* 0x0000000000167805 */ /* 0x000fe2000001ff00 */
[----:B------:R-:W-:Y:S02]  /*01e0*/  MOV R24, RZ ;  /* 0x000000ff00187202 */ /* 0x000fe40000000f00 */
[----:B0-----:R-:W0:Y:S08]  /*01f0*/  I2F.RP R0, R9 ;  /* 0x0000000900007306 */ /* 0x001e300000209400 */
        /* <DEDUP_REMOVED lines=8> */
[----:B------:R-:W-:-:S05]  /*0280*/  SHF.R.S32.HI R2, RZ, 0x1f, R32 ;  /* 0x0000001fff027819 */ /* 0x000fca0000011420 */
[----:B------:R-:W-:-:S05]  /*0290*/  IMAD.HI.U32 R3, R3, R4, RZ ;  /* 0x0000000403037227 */ /* 0x000fca00078e00ff */
[----:B------:R-:W-:-:S05]  /*02a0*/  IADD3 R0, -R3, RZ, RZ ;  /* 0x000000ff03007210 */ /* 0x000fca0007ffe1ff */
[----:B------:R-:W-:Y:S01]  /*02b0*/  IMAD R0, R9, R0, R4 ;  /* 0x0000000009007224 */ /* 0x000fe200078e0204 */
[----:B------:R-:W-:-:S04]  /*02c0*/  SHF.R.S32.HI R4, RZ, 0x1f, R29 ;  /* 0x0000001fff047819 */ /* 0x000fc8000001141d */
[----:B------:R-:W-:-:S13]  /*02d0*/  ISETP.GT.U32.AND P2, PT, R9, R0, PT ;  /* 0x000000000900720c */ /* 0x000fda0003f44070 */
[-C--:B------:R-:W-:Y:S02]  /*02e0*/  @!P2 IADD3 R0, R0, -R9.reuse, RZ ;  /* 0x800000090000a210 */ /* 0x080fe40007ffe0ff */
[----:B------:R-:W-:Y:S02]  /*02f0*/  @!P2 IADD3 R3, R3, 0x1, RZ ;  /* 0x000000010303a810 */ /* 0x000fe40007ffe0ff */
[----:B------:R-:W-:Y:S02]  /*0300*/  ISETP.GE.U32.AND P1, PT, R0, R9, PT ;  /* 0x000000090000720c */ /* 0x000fe40003f26070 */
[----:B------:R-:W-:Y:S02]  /*0310*/  LOP3.LUT R0, R31, c[0x0][0x1d8], RZ, 0x3c, !PT ;  /* 0x000076001f007a12 */ /* 0x000fe400078e3cff */
[----:B------:R-:W-:Y:S02]  /*0320*/  ISETP.NE.AND P2, PT, RZ, c[0x0][0x1d8], PT ;  /* 0x00007600ff007a0c */ /* 0x000fe40003f45270 */
[----:B------:R-:W-:-:S07]  /*0330*/  ISETP.GE.AND P3, PT, R0, RZ, PT ;  /* 0x000000ff0000720c */ /* 0x000fce0003f66270 */
[----:B------:R-:W-:Y:S02]  /*0340*/  @P1 IADD3 R3, R3, 0x1, RZ ;  /* 0x0000000103031810 */ /* 0x000fe40007ffe0ff */
[----:B------:R-:W-:Y:S02]  /*0350*/  ISETP.GE.U32.AND P1, PT, R29, c[0x0][0x1c8], PT ;  /* 0x000072001d007a0c */ /* 0x000fe40003f26070 */
[----:B------:R-:W-:Y:S02]  /*0360*/  MOV R9, R3 ;  /* 0x0000000300097202 */ /* 0x000fe40000000f00 */
[----:B------:R-:W-:Y:S02]  /*0370*/  ISETP.GE.AND.EX P1, PT, R4, c[0x0][0x1cc], PT, P1 ;  /* 0x0000730004007a0c */ /* 0x000fe40003f26310 */
[----:B------:R-:W-:Y:S02]  /*0380*/  @!P3 IADD3 R9, -R9, RZ, RZ ;  /* 0x000000ff0909b210 */ /* 0x000fe40007ffe1ff */
[----:B------:R-:W-:-:S02]  /*0390*/  @!P2 LOP3.LUT R9, RZ, c[0x0][0x1d8], RZ, 0x33, !PT ;  /* 0x00007600ff09aa12 */ /* 0x000fc400078e33ff */
[----:B------:R-:W-:Y:S02]  /*03a0*/  ISETP.GT.U32.OR P1, PT, R20, 0x27f, P1 ;  /* 0x0000027f1400780c */ /* 0x000fe40000f24470 */
[----:B------:R-:W-:Y:S02]  /*03b0*/  IADD3 R0, -R9, RZ, RZ ;  /* 0x000000ff09007210 */ /* 0x000fe40007ffe1ff */
[----:B------:R-:W-:-:S03]  /*03c0*/  ISETP.GE.U32.AND P3, PT, R27, c[0x0][0x1c8], PT ;  /* 0x000072001b007a0c */ /* 0x000fc60003f66070 */
[----:B------:R-:W-:Y:S01]  /*03d0*/  IMAD R3, R0, c[0x0][0x1d8], R31 ;  /* 0x0000760000037a24 */ /* 0x000fe200078e021f */
[----:B------:R-:W-:-:S03]  /*03e0*/  SHF.R.S32.HI R0, RZ, 0x1f, R9 ;  /* 0x0000001fff007819 */ /* 0x000fc60000011409 */
[----:B------:R-:W-:Y:S02]  /*03f0*/  IMAD R3, R3, 0x14, RZ ;  /* 0x0000001403037824 */ /* 0x000fe400078e02ff */
[----:B------:R-:W-:Y:S02]  /*0400*/  IMAD R0, R0, c[0x0][0x1d0], RZ ;  /* 0x0000740000007a24 */ /* 0x000fe400078e02ff */
[----:B------:R-:W-:Y:S01]  /*0410*/  @!P1 IMAD R8, R4, c[0x0][0x1c0], RZ ;  /* 0x0000700004089a24 */ /* 0x000fe200078e02ff */
[----:B------:R-:W-:Y:S01]  /*0420*/  IADD3 R36, P2, R32, R3, RZ ;  /* 0x0000000320247210 */ /* 0x000fe20007f5e0ff */
[----:B------:R-:W-:Y:S01]  /*0430*/  IMAD R35, R9, c[0x0][0x1d4], R0 ;  /* 0x0000750009237a24 */ /* 0x000fe200078e0200 */
[----:B------:R-:W-:Y:S01]  /*0440*/  SHF.R.S32.HI R0, RZ, 0x1f, R27 ;  /* 0x0000001fff007819 */ /* 0x000fe2000001141b */
[----:B------:R-:W-:Y:S01]  /*0450*/  @!P1 IMAD R15, R29, c[0x0][0x1c4], R8 ;  /* 0x000071001d0f9a24 */ /* 0x000fe200078e0208 */
[----:B------:R-:W-:Y:S02]  /*0460*/  LEA.HI.X.SX32 R37, R3, R2, 0x1, P2 ;  /* 0x0000000203257211 */ /* 0x000fe400010f0eff */
[----:B------:R-:W-:-:S02]  /*0470*/  ISETP.GE.U32.AND P2, PT, R28, c[0x0][0x1c8], PT ;  /* 0x000072001c007a0c */ /* 0x000fc40003f46070 */
[----:B------:R-:W-:Y:S01]  /*0480*/  SHF.R.S32.HI R2, RZ, 0x1f, R28 ;  /* 0x0000001fff027819 */ /* 0x000fe2000001141c */
[----:B------:R-:W-:Y:S01]  /*0490*/  IMAD.WIDE.U32 R36, R9, c[0x0][0x1d0], R36 ;  /* 0x0000740009247a25 */ /* 0x000fe200078e0024 */
[----:B------:R-:W-:Y:S02]  /*04a0*/  ISETP.GE.AND.EX P3, PT, R0, c[0x0][0x1cc], PT, P3 ;  /* 0x0000730000007a0c */ /* 0x000fe40003f66330 */
[----:B------:R-:W-:Y:S01]  /*04b0*/  ISETP.GE.AND.EX P2, PT, R2, c[0x0][0x1cc], PT, P2 ;  /* 0x0000730002007a0c */ /* 0x000fe20003f46320 */
[----:B------:R-:W-:Y:S01]  /*04c0*/  @P0 IMAD R9, R5, c[0x0][0x1c0], RZ ;  /* 0x0000700005090a24 */ /* 0x000fe200078e02ff */
[----:B------:R-:W-:Y:S02]  /*04d0*/  IADD3 R35, R37, R35, RZ ;  /* 0x0000002325237210 */ /* 0x000fe40007ffe0ff */
[----:B------:R-:W-:Y:S01]  /*04e0*/  @!P1 MOV R34, R36 ;  /* 0x0000002400229202 */ /* 0x000fe20000000f00 */
[----:B------:R-:W-:Y:S01]  /*04f0*/  @P0 IMAD R13, R30, c[0x0][0x1c4], R9 ;  /* 0x000071001e0d0a24 */ /* 0x000fe200078e0209 */
[----:B------:R-:W-:-:S02]  /*0500*/  ISETP.GT.U32.OR P2, PT, R20, 0x27f, P2 ;  /* 0x0000027f1400780c */ /* 0x000fc40001744470 */
[----:B------:R-:W-:Y:S01]  /*0510*/  @P0 MOV R10, R36 ;  /* 0x00000024000a0202 */ /* 0x000fe20000000f00 */
[----:B------:R-:W-:Y:S01]  /*0520*/  @!P1 IMAD.WIDE.U32 R8, R29, c[0x0][0x1c0], R34 ;  /* 0x000070001d089a25 */ /* 0x000fe200078e0022 */
[----:B------:R-:W-:Y:S02]  /*0530*/  @P0 MOV R11, R35 ;  /* 0x00000023000b0202 */ /* 0x000fe40000000f00 */
[----:B------:R-:W-:Y:S02]  /*0540*/  ISETP.GT.U32.OR P3, PT, R20, 0x27f, P3 ;  /* 0x0000027f1400780c */ /* 0x000fe40001f64470 */
[----:B------:R-:W-:Y:S01]  /*0550*/  @!P1 IADD3 R9, R9, R15, RZ ;  /* 0x0000000f09099210 */ /* 0x000fe20007ffe0ff */
[----:B------:R-:W-:Y:S01]  /*0560*/  @P0 IMAD.WIDE.U32 R10, R30, c[0x0][0x1c0], R10 ;  /* 0x000070001e0a0a25 */ /* 0x000fe200078e000a */
[----:B------:R-:W-:-:S04]  /*0570*/  @!P1 LEA R14, P5, R8, c[0x0][0x170], 0x1 ;  /* 0x00005c00080e9a11 */ /* 0x000fc800078a08ff */
[----:B------:R-:W-:Y:S02]  /*0580*/  @P0 IADD3 R11, R11, R13, RZ ;  /* 0x0000000d0b0b0210 */ /* 0x000fe40007ffe0ff */
[----:B------:R-:W-:Y:S02]  /*0590*/  @P0 LEA R16, P4, R10, c[0x0][0x170], 0x1 ;  /* 0x00005c000a100a11 */ /* 0x000fe400078808ff */
[----:B------:R-:W-:Y:S01]  /*05a0*/  @!P1 LEA.HI.X R15, R8, c[0x0][0x174], R9, 0x1, P5 ;  /* 0x00005d00080f9a11 */ /* 0x000fe200028f0c09 */
[----:B------:R-:W-:Y:S01]  /*05b0*/  @!P2 IMAD R9, R2, c[0x0][0x1c0], RZ ;  /* 0x000070000209aa24 */ /* 0x000fe200078e02ff */
[----:B------:R-:W-:Y:S01]  /*05c0*/  @P0 LEA.HI.X R17, R10, c[0x0][0x174], R11, 0x1, P4 ;  /* 0x00005d000a110a11 */ /* 0x000fe200020f0c0b */
[----:B------:R-:W-:Y:S01]  /*05d0*/  @!P3 IMAD R10, R0, c[0x0][0x1c0], RZ ;  /* 0x00007000000aba24 */ /* 0x000fe200078e02ff */
[----:B------:R-:W-:Y:S01]  /*05e0*/  @!P2 MOV R8, R36 ;  /* 0x000000240008a202 */ /* 0x000fe20000000f00 */
[C---:B------:R-:W-:Y:S01]  /*05f0*/  @!P2 IMAD R11, R28.reuse, c[0x0][0x1c4], R9 ;  /* 0x000071001c0baa24 */ /* 0x040fe200078e0209 */
[----:B------:R-:W-:Y:S01]  /*0600*/  @!P2 MOV R9, R35 ;  /* 0x000000230009a202 */ /* 0x000fe20000000f00 */
[----:B------:R-:W2:Y:S04]  /*0610*/  @!P1 LDG.E R22, [R14.64] ;  /* 0x000000060e169981 */ /* 0x000ea8000c1e1900 */
[----:B------:R-:W-:Y:S01]  /*0620*/  @!P2 IMAD.WIDE.U32 R8, R28, c[0x0][0x1c0], R8 ;  /* 0x000070001c08aa25 */ /* 0x000fe200078e0008 */
[----:B------:R-:W3:Y:S03]  /*0630*/  @P0 LDG.E R24, [R16.64] ;  /* 0x0000000610180981 */ /* 0x000ee6000c1e1900 */
[----:B------:R-:W-:Y:S01]  /*0640*/  @!P3 IMAD R19, R27, c[0x0][0x1c4], R10 ;  /* 0x000071001b13ba24 */ /* 0x000fe200078e020a */
[----:B------:R-:W-:-:S02]  /*0650*/  @!P2 IADD3 R9, R9, R11, RZ ;  /* 0x0000000b0909a210 */ /* 0x000fc40007ffe0ff */
[C---:B------:R-:W-:Y:S02]  /*0660*/  @!P2 LEA R12, P1, R8.reuse, c[0x0][0x170], 0x1 ;  /* 0x00005c00080caa11 */ /* 0x040fe400078208ff */
[----:B------:R-:W-:Y:S02]  /*0670*/  @!P3 MOV R10, R36 ;  /* 0x00000024000ab202 */ /* 0x000fe40000000f00 */
[----:B------:R-:W-:Y:S02]  /*0680*/  @!P3 MOV R11, R35 ;  /* 0x00000023000bb202 */ /* 0x000fe40000000f00 */
[----:B------:R-:W-:-:S03]  /*0690*/  @!P2 LEA.HI.X R13, R8, c[0x0][0x174], R9, 0x1, P1 ;  /* 0x00005d00080daa11 */ /* 0x000fc600008f0c09 */
[----:B------:R-:W-:Y:S02]  /*06a0*/  @!P3 IMAD.WIDE.U32 R10, R27, c[0x0][0x1c0], R10 ;  /* 0x000070001b0aba25 */ /* 0x000fe400078e000a */
[----:B------:R2:W4:Y:S03]  /*06b0*/  @!P2 LDG.E R23, [R12.64] ;  /* 0x000000060c17a981 */ /* 0x000526000c1e1900 */
[----:B------:R-:W-:Y:S02]  /*06c0*/  @!P3 IADD3 R9, R11, R19, RZ ;  /* 0x000000130b09b210 */ /* 0x000fe40007ffe0ff */
[C---:B------:R-:W-:Y:S02]  /*06d0*/  @!P3 LEA R8, P1, R10.reuse, c[0x0][0x170], 0x1 ;  /* 0x00005c000a08ba11 */ /* 0x040fe400078208ff */
[----:B------:R-:W-:Y:S02]  /*06e0*/  MOV R21, RZ ;  /* 0x000000ff00157202 */ /* 0x000fe40000000f00 */
[----:B------:R-:W-:-:S05]  /*06f0*/  @!P3 LEA.HI.X R9, R10, c[0x0][0x174], R9, 0x1, P1 ;  /* 0x00005d000a09ba11 */ /* 0x000fca00008f0c09 */
[----:B------:R3:W5:Y:S01]  /*0700*/  @!P3 LDG.E R21, [R8.64] ;  /* 0x000000060815b981 */ /* 0x000762000c1e1900 */
[C---:B------:R-:W-:Y:S02]  /*0710*/  ISETP.GT.AND P1, PT, R6.reuse, 0x1e, PT ;  /* 0x0000001e0600780c */ /* 0x040fe40003f24270 */
[----:B------:R-:W-:Y:S02]  /*0720*/  ISETP.NE.AND P3, PT, R6, RZ, PT ;  /* 0x000000ff0600720c */ /* 0x000fe40003f65270 */
[----:B------:R-:W-:Y:S01]  /*0730*/  ISETP.NE.AND P2, PT, R20, RZ, PT ;  /* 0x000000ff1400720c */ /* 0x000fe20003f45270 */
[----:B------:R-:W-:Y:S01]  /*0740*/  BSSY B0, `(.L_x_1510) ;  /* 0x000006a000007945 */ /* 0x000fe20003800000 */
[--C-:B--2---:R-:W-:Y:S02]  /*0750*/  PRMT R12, RZ, 0x5410, R22.reuse ;  /* 0x00005410ff0c7816 */ /* 0x104fe40000000016 */
[----:B------:R-:W-:Y:S02]  /*0760*/  PRMT R11, RZ, 0x7610, R22 ;  /* 0x00007610ff0b7816 */ /* 0x000fe40000000016 */
[----:B---3--:R-:W-:-:S02]  /*0770*/  PRMT R9, RZ, 0x7610, R24 ;  /* 0x00007610ff097816 */ /* 0x008fc40000000018 */
[----:B------:R-:W-:Y:S01]  /*0780*/  PRMT R8, RZ, 0x5410, R24 ;  /* 0x00005410ff087816 */ /* 0x000fe20000000018 */
[----:B------:R-:W-:Y:S02]  /*0790*/  FADD.FTZ R15, R12, R11 ;  /* 0x0000000b0c0f7221 */ /* 0x000fe40000010000 */
[----:B------:R-:W-:Y:S02]  /*07a0*/  FMUL.FTZ R17, R11, R11 ;  /* 0x0000000b0b117220 */ /* 0x000fe40000410000 */
[----:B------:R-:W-:Y:S02]  /*07b0*/  FMUL.FTZ R11, R9, R9 ;  /* 0x00000009090b7220 */ /* 0x000fe40000410000 */
[C---:B------:R-:W-:Y:S02]  /*07c0*/  FADD.FTZ R10, R8.reuse, R9 ;  /* 0x00000009080a7221 */ /* 0x040fe40000010000 */
[----:B------:R-:W-:Y:S01]  /*07d0*/  FFMA.FTZ R11, R8, R8, R11 ;  /* 0x00000008080b7223 */ /* 0x000fe2000001000b */
[----:B----4-:R-:W-:-:S02]  /*07e0*/  PRMT R9, RZ, 0x7610, R23 ;  /* 0x00007610ff097816 */ /* 0x010fc40000000017 */
[----:B------:R-:W-:Y:S01]  /*07f0*/  PRMT R8, RZ, 0x5410, R23 ;  /* 0x00005410ff087816 */ /* 0x000fe20000000017 */
[----:B------:R-:W-:Y:S02]  /*0800*/  FADD.FTZ R10, RZ, R10 ;  /* 0x0000000aff0a7221 */ /* 0x000fe40000010000 */
[----:B------:R-:W-:Y:S02]  /*0810*/  FMUL.FTZ R13, R9, R9 ;  /* 0x00000009090d7220 */ /* 0x000fe40000410000 */
[----:B------:R-:W-:Y:S02]  /*0820*/  FADD.FTZ R9, R8, R9 ;  /* 0x0000000908097221 */ /* 0x000fe40000010000 */
[----:B------:R-:W-:Y:S02]  /*0830*/  FADD.FTZ R10, R10, R15 ;  /* 0x0000000f0a0a7221 */ /* 0x000fe40000010000 */
[----:B------:R-:W-:Y:S02]  /*0840*/  FFMA.FTZ R8, R8, R8, R13 ;  /* 0x0000000808087223 */ /* 0x000fe4000001000d */
[----:B------:R-:W-:Y:S01]  /*0850*/  FFMA.FTZ R12, R12, R12, R17 ;  /* 0x0000000c0c0c7223 */ /* 0x000fe20000010011 */
[----:B-----5:R-:W-:Y:S01]  /*0860*/  PRMT R13, RZ, 0x7610, R21 ;  /* 0x00007610ff0d7816 */ /* 0x020fe20000000015 */
[----:B------:R-:W-:-:S02]  /*0870*/  FADD.FTZ R11, RZ, R11 ;  /* 0x0000000bff0b7221 */ /* 0x000fc40000010000 */
[----:B------:R-:W-:Y:S01]  /*0880*/  FADD.FTZ R9, R10, R9 ;  /* 0x000000090a097221 */ /* 0x000fe20000010000 */
[----:B------:R-:W-:Y:S01]  /*0890*/  PRMT R10, RZ, 0x5410, R21 ;  /* 0x00005410ff0a7816 */ /* 0x000fe20000000015 */
[----:B------:R-:W-:Y:S02]  /*08a0*/  FADD.FTZ R11, R11, R12 ;  /* 0x0000000c0b0b7221 */ /* 0x000fe40000010000 */
[----:B------:R-:W-:Y:S02]  /*08b0*/  FMUL.FTZ R15, R13, R13 ;  /* 0x0000000d0d0f7220 */ /* 0x000fe40000410000 */
[----:B------:R-:W-:Y:S02]  /*08c0*/  FADD.FTZ R8, R11, R8 ;  /* 0x000000080b087221 */ /* 0x000fe40000010000 */
[C---:B------:R-:W-:Y:S02]  /*08d0*/  FADD.FTZ R12, R10.reuse, R13 ;  /* 0x0000000d0a0c7221 */ /* 0x040fe40000010000 */
[----:B------:R-:W-:-:S02]  /*08e0*/  FFMA.FTZ R15, R10, R10, R15 ;  /* 0x0000000a0a0f7223 */ /* 0x000fc4000001000f */
        /* <DEDUP_REMOVED lines=69> */
[----:B------:R-:W1:Y:S01]  /*0d40*/  LDS.64 R12, [0xb0] ;  /* 0x0000b000ff0c7984 */ /* 0x000e620000000a00 */
        /* <DEDUP_REMOVED lines=9> */
.L_x_1511:
[----:B------:R-:W-:Y:S05]  /*0de0*/  BSYNC B0 ;  /* 0x0000000000007941 */ /* 0x000fea0003800000 */
.L_x_1510:
        /* <DEDUP_REMOVED lines=13> */
[----:B------:R-:W-:Y:S02]  /*0ec0*/  IADD3 R8, R8, R14, RZ ;  /* 0x0000000e08087210 */ /* 0x000fe40007ffe0ff */
[----:B------:R-:W-:Y:S01]  /*0ed0*/  MOV R14, 0x1 ;  /* 0x00000001000e7802 */ /* 0x000fe20000000f00 */
[----:B------:R-:W-:-:S03]  /*0ee0*/  IMAD.WIDE.U32 R10, R9, 0x8, R10 ;  /* 0x00000008090a7825 */ /* 0x000fc600078e000a */
[----:B------:R-:W-:Y:S01]  /*0ef0*/  SEL R15, R14, 0xffffffff, !P1 ;  /* 0xffffffff0e0f7807 */ /* 0x000fe20004800000 */
[----:B------:R-:W-:Y:S01]  /*0f00*/  IMAD.WIDE.U32 R8, R8, R13, c[0x0][0x190] ;  /* 0x0000640008087625 */ /* 0x000fe200078e000d */
[----:B------:R1:W-:Y:S01]  /*0f10*/  STG.E.64 [R10.64], R16 ;  /* 0x000000100a007986 */ /* 0x0003e2000c101b06 */
[----:B------:R-:W-:Y:S06]  /*0f20*/  MEMBAR.ALL.GPU ;  /* 0x0000000000007992 */ /* 0x000fec000000a000 */
[----:B-1----:R-:W-:Y:S01]  /*0f30*/  SEL R11, RZ, c[0x0][0xc], P1 ;  /* 0x00000300ff0b7a07 */ /* 0x002fe20000800000 */
[----:B------:R-:W-:-:S00]  /*0f40*/  ERRBAR ;  /* 0x00000000000079ab */ /* 0x000fc00000000000 */
[----:B------:R1:W-:Y:S02]  /*0f50*/  RED.E.ADD.S32.STRONG.GPU [R8.64], R15 ;  /* 0x0000000f0800798e */ /* 0x0003e4000c10e386 */
[----:B------:R-:W-:-:S13]  /*0f60*/  ISETP.NE.AND P1, PT, R11, -0x1, PT ;  /* 0xffffffff0b00780c */ /* 0x000fda0003f25270 */
[----:B-1----:R-:W-:Y:S05]  /*0f70*/  @!P1 BRA `(.L_x_1513) ;  /* 0x0000005000009947 */ /* 0x002fea0003800000 */
.L_x_1514:
[----:B------:R-:W2:Y:S01]  /*0f80*/  LDG.E.STRONG.GPU R10, [R8.64] ;  /* 0x00000006080a7981 */ /* 0x000ea2000c1ef900 */
[----:B------:R-:W-:Y:S01]  /*0f90*/  YIELD ;  /* 0x0000000000007946 */ /* 0x000fe20003800000 */
[----:B--2---:R-:W-:Y:S01]  /*0fa0*/  ISETP.NE.AND P1, PT, R10, R11, PT ;  /* 0x0000000b0a00720c */ /* 0x004fe20003f25270 */
[----:B------:R-:W-:-:S12]  /*0fb0*/  CCTL.IVALL ;  /* 0x00000000ff00798f */ /* 0x000fd80002000000 */
[----:B------:R-:W-:Y:S05]  /*0fc0*/  @P1 BRA `(.L_x_1514) ;  /* 0xffffffb000001947 */ /* 0x000fea000383ffff */
.L_x_1513:
[----:B------:R-:W-:Y:S01]  /*0fd0*/  ISETP.NE.AND P1, PT, RZ, c[0x0][0xc], PT ;  /* 0x00000300ff007a0c */ /* 0x000fe20003f25270 */
        /* <DEDUP_REMOVED lines=10> */
.L_x_1516:
        /* <DEDUP_REMOVED lines=14> */
[----:B------:R-:W-:-:S11]  /*1160*/  ISETP.EQ.OR P3, PT, R10, R7, P2 ;  /* 0x000000070a00720c */ /* 0x000fd60001762670 */
[----:B------:R-:W1:Y:S01]  /*1170*/  @!P5 S2R R15, SR_CTAID.Y ;  /* 0x00000000000fd919 */ /* 0x000e620000002600 */
[----:B------:R-:W-:Y:S02]  /*1180*/  @!P5 LOP3.LUT R11, R25, 0x1, RZ, 0xc0, !PT ;  /* 0x00000001190bd812 */ /* 0x000fe400078ec0ff */
[----:B------:R-:W-:Y:S01]  /*1190*/  @!P5 MOV R14, 0x4 ;  /* 0x00000004000ed802 */ /* 0x000fe20000000f00 */
[----:B------:R-:W3:Y:S02]  /*11a0*/  @!P3 S2R R33, SR_CTAID.Y ;  /* 0x000000000021b919 */ /* 0x000ee40000002600 */
[----:B------:R-:W-:-:S04]  /*11b0*/  @!P5 IMAD R11, R11, c[0x0][0x10], RZ ;  /* 0x000004000b0bda24 */ /* 0x000fc800078e02ff */
[----:B------:R-:W-:-:S05]  /*11c0*/  @!P5 IMAD R13, R11, c[0x0][0xc], RZ ;  /* 0x000003000b0dda24 */ /* 0x000fca00078e02ff */
[----:B------:R-:W-:Y:S01]  /*11d0*/  @!P5 SHF.L.U32 R13, R13, 0x1, RZ ;  /* 0x000000010d0dd819 */ /* 0x000fe200000006ff */
[----:B-1----:R-:W-:Y:S01]  /*11e0*/  @!P5 IMAD R11, R12, c[0x0][0x10], R15 ;  /* 0x000004000c0bda24 */ /* 0x002fe200078e020f */
[----:B------:R-:W-:-:S03]  /*11f0*/  IADD3 R12, R18, 0x3, RZ ;  /* 0x00000003120c7810 */ /* 0x000fc60007ffe0ff */
[----:B------:R-:W-:Y:S01]  /*1200*/  @!P5 IMAD.WIDE R14, R13, R14, c[0x0][0x198] ;  /* 0x000066000d0ed625 */ /* 0x000fe200078e020e */
[----:B------:R-:W-:-:S03]  /*1210*/  ISETP.EQ.OR P1, PT, R12, R7, P2 ;  /* 0x000000070c00720c */ /* 0x000fc60001722670 */
[----:B---3--:R-:W-:Y:S01]  /*1220*/  @!P3 IMAD R13, R10, c[0x0][0x10], R33 ;  /* 0x000004000a0dba24 */ /* 0x008fe200078e0221 */
[----:B------:R-:W-:Y:S01]  /*1230*/  @!P3 MOV R10, 0x4 ;  /* 0x00000004000ab802 */ /* 0x000fe20000000f00 */
[----:B------:R-:W-:Y:S01]  /*1240*/  @!P5 IMAD.WIDE.U32 R14, R11, 0x8, R14 ;  /* 0x000000080b0ed825 */ /* 0x000fe200078e000e */
[----:B------:R-:W-:-:S05]  /*1250*/  @!P3 LOP3.LUT R11, R25, 0x1, RZ, 0xc0, !PT ;  /* 0x00000001190bb812 */ /* 0x000fca00078ec0ff */
[----:B------:R-:W-:Y:S02]  /*1260*/  @!P3 IMAD R11, R11, c[0x0][0x10], RZ ;  /* 0x000004000b0bba24 */ /* 0x000fe400078e02ff */
[----:B------:R-:W1:Y:S02]  /*1270*/  @!P1 S2R R33, SR_CTAID.Y ;  /* 0x0000000000219919 */ /* 0x000e640000002600 */
[----:B------:R-:W-:-:S05]  /*1280*/  @!P3 IMAD R11, R11, c[0x0][0xc], RZ ;  /* 0x000003000b0bba24 */ /* 0x000fca00078e02ff */
[----:B------:R-:W-:-:S05]  /*1290*/  @!P3 SHF.L.U32 R11, R11, 0x1, RZ ;  /* 0x000000010b0bb819 */ /* 0x000fca00000006ff */
[----:B------:R-:W-:-:S06]  /*12a0*/  @!P3 IMAD.WIDE R10, R11, R10, c[0x0][0x198] ;  /* 0x000066000b0ab625 */ /* 0x000fcc00078e020a */
[----:B------:R-:W-:Y:S01]  /*12b0*/  @!P3 IMAD.WIDE.U32 R10, R13, 0x8, R10 ;  /* 0x000000080d0ab825 */ /* 0x000fe200078e000a */
[----:B------:R-:W-:-:S05]  /*12c0*/  @!P1 MOV R13, 0x4 ;  /* 0x00000004000d9802 */ /* 0x000fca0000000f00 */
[----:B------:R-:W3:Y:S01]  /*12d0*/  @!P3 LDG.E.64 R10, [R10.64] ;  /* 0x000000060a0ab981 */ /* 0x000ee2000c1e1b00 */
[----:B-1----:R-:W-:Y:S02]  /*12e0*/  @!P1 IMAD R33, R12, c[0x0][0x10], R33 ;  /* 0x000004000c219a24 */ /* 0x002fe400078e0221 */
[----:B0-2---:R-:W-:Y:S01]  /*12f0*/  @!P4 FADD.FTZ R16, R16, R8 ;  /* 0x000000081010c221 */ /* 0x005fe20000010000 */
[----:B------:R-:W-:Y:S01]  /*1300*/  @!P1 LOP3.LUT R8, R25, 0x1, RZ, 0xc0, !PT ;  /* 0x0000000119089812 */ /* 0x000fe200078ec0ff */
[----:B------:R-:W-:-:S04]  /*1310*/  @!P4 FADD.FTZ R17, R17, R9 ;  /* 0x000000091111c221 */ /* 0x000fc80000010000 */
[----:B------:R-:W-:-:S04]  /*1320*/  @!P1 IMAD R8, R8, c[0x0][0x10], RZ ;  /* 0x0000040008089a24 */ /* 0x000fc800078e02ff */
[----:B------:R-:W-:-:S05]  /*1330*/  @!P1 IMAD R8, R8, c[0x0][0xc], RZ ;  /* 0x0000030008089a24 */ /* 0x000fca00078e02ff */
[----:B------:R-:W-:-:S05]  /*1340*/  @!P1 SHF.L.U32 R8, R8, 0x1, RZ ;  /* 0x0000000108089819 */ /* 0x000fca00000006ff */
[----:B------:R-:W-:Y:S02]  /*1350*/  @!P1 IMAD.WIDE R12, R8, R13, c[0x0][0x198] ;  /* 0x00006600080c9625 */ /* 0x000fe400078e020d */
[----:B------:R-:W2:Y:S04]  /*1360*/  @!P5 LDG.E.64 R8, [R14.64] ;  /* 0x000000060e08d981 */ /* 0x000ea8000c1e1b00 */
[----:B------:R-:W-:-:S06]  /*1370*/  @!P1 IMAD.WIDE.U32 R12, R33, 0x8, R12 ;  /* 0x00000008210c9825 */ /* 0x000fcc00078e000c */
[----:B------:R-:W4:Y:S01]  /*1380*/  @!P1 LDG.E.64 R12, [R12.64] ;  /* 0x000000060c0c9981 */ /* 0x000f22000c1e1b00 */
[----:B------:R-:W-:-:S04]  /*1390*/  IADD3 R19, R19, -0x4, RZ ;  /* 0xfffffffc13137810 */ /* 0x000fc80007ffe0ff */
[----:B------:R-:W-:Y:S02]  /*13a0*/  ISETP.NE.AND P4, PT, R19, RZ, PT ;  /* 0x000000ff1300720c */ /* 0x000fe40003f85270 */
[----:B------:R-:W-:Y:S01]  /*13b0*/  IADD3 R18, R18, 0x4, RZ ;  /* 0x0000000412127810 */ /* 0x000fe20007ffe0ff */
[----:B--2---:R-:W-:Y:S02]  /*13c0*/  @!P5 FADD.FTZ R16, R16, R8 ;  /* 0x000000081010d221 */ /* 0x004fe40000010000 */
[----:B------:R-:W-:Y:S02]  /*13d0*/  @!P5 FADD.FTZ R17, R17, R9 ;  /* 0x000000091111d221 */ /* 0x000fe40000010000 */
[----:B---3--:R-:W-:Y:S02]  /*13e0*/  @!P3 FADD.FTZ R16, R16, R10 ;  /* 0x0000000a1010b221 */ /* 0x008fe40000010000 */
[----:B------:R-:W-:Y:S02]  /*13f0*/  @!P3 FADD.FTZ R17, R17, R11 ;  /* 0x0000000b1111b221 */ /* 0x000fe40000010000 */
[----:B----4-:R-:W-:-:S02]  /*1400*/  @!P1 FADD.FTZ R16, R16, R12 ;  /* 0x0000000c10109221 */ /* 0x010fc40000010000 */
[----:B------:R-:W-:Y:S01]  /*1410*/  @!P1 FADD.FTZ R17, R17, R13 ;  /* 0x0000000d11119221 */ /* 0x000fe20000010000 */
[----:B------:R-:W-:Y:S05]  /*1420*/  @P4 BRA `(.L_x_1516) ;  /* 0xfffffc5000004947 */ /* 0x000fea000383ffff */
.L_x_1515:
        /* <DEDUP_REMOVED lines=19> */
.L_x_1518:
[----:B------:R-:W-:Y:S05]  /*1560*/  BSYNC B0 ;  /* 0x0000000000007941 */ /* 0x000fea0003800000 */
.L_x_1517:
        /* <DEDUP_REMOVED lines=9> */
[----:B------:R-:W2:Y:S01]  /*1600*/  @!P1 S2R R15, SR_CTAID.Y ;  /* 0x00000000000f9919 */ /* 0x000ea20000002600 */
[----:B------:R-:W-:Y:S01]  /*1610*/  @!P1 MOV R11, 0x4 ;  /* 0x00000004000b9802 */ /* 0x000fe20000000f00 */
[----:B------:R-:W-:Y:S02]  /*1620*/  @!P3 IMAD R8, R8, c[0x0][0x10], RZ ;  /* 0x000004000808ba24 */ /* 0x000fe400078e02ff */
[----:B------:R-:W-:Y:S01]  /*1630*/  @!P1 IMAD R10, R9, c[0x0][0x10], RZ ;  /* 0x00000400090a9a24 */ /* 0x000fe200078e02ff */
[----:B------:R-:W-:Y:S01]  /*1640*/  @!P3 MOV R9, 0x4 ;  /* 0x000000040009b802 */ /* 0x000fe20000000f00 */
[----:B------:R-:W-:-:S02]  /*1650*/  @!P3 IMAD R8, R8, c[0x0][0xc], RZ ;  /* 0x000003000808ba24 */ /* 0x000fc400078e02ff */
[----:B------:R-:W-:-:S03]  /*1660*/  @!P1 IMAD R10, R10, c[0x0][0xc], RZ ;  /* 0x000003000a0a9a24 */ /* 0x000fc600078e02ff */
        /* <DEDUP_REMOVED lines=14> */
.L_x_1512:
[----:B------:R-:W-:Y:S01]  /*1750*/  LOP3.LUT P1, RZ, R7, R20, RZ, 0xfc, !PT ;  /* 0x0000001407ff7212 */ /* 0x000fe2000782fcff */
[----:B------:R-:W-:Y:S01]  /*1760*/  @!P2 STS.64 [0xc0], R16 ;  /* 0x0000c010ff00a388 */ /* 0x000fe20000000a00 */
[----:B------:R-:W-:Y:S01]  /*1770*/  ISETP.EQ.U32.AND P3, PT, RZ, c[0x0][0x168], PT ;  /* 0x00005a00ff007a0c */ /* 0x000fe20003f62070 */
[----:B------:R-:W-:Y:S01]  /*1780*/  HFMA2.MMA R10, -RZ, RZ, 0, 2.384185791015625e-07 ;  /* 0x00000004ff0a7435 */ /* 0x000fe200000001ff */
[----:B------:R-:W-:Y:S02]  /*1790*/  IADD3 R3, R32, R3, RZ ;  /* 0x0000000320037210 */ /* 0x000fe40007ffe0ff */
        /* <DEDUP_REMOVED lines=11> */
[----:B------:R-:W-:-:S02]  /*1850*/  MOV R3, 0x3f800000 ;  /* 0x3f80000000037802 */ /* 0x000fc40000000f00 */
[--C-:B------:R-:W-:Y:S01]  /*1860*/  PRMT R33, RZ, 0x5410, R23.reuse ;  /* 0x00005410ff217816 */ /* 0x100fe20000000017 */
[----:B------:R-:W3:Y:S01]  /*1870*/  LDS.64 R12, [0xc0] ;  /* 0x0000c000ff0c7984 */ /* 0x000ee20000000a00 */
[----:B------:R-:W-:Y:S02]  /*1880*/  ISETP.NE.AND P4, PT, RZ, UR5, PT ;  /* 0x00000005ff007c0c */ /* 0x000fe4000bf85270 */
[----:B-1----:R-:W-:Y:S02]  /*1890*/  PRMT R15, RZ, 0x7610, R24 ;  /* 0x00007610ff0f7816 */ /* 0x002fe40000000018 */
[--C-:B0-----:R-:W-:Y:S02]  /*18a0*/  PRMT R17, RZ, 0x5410, R22.reuse ;  /* 0x00005410ff117816 */ /* 0x101fe40000000016 */
[----:B------:R-:W-:Y:S02]  /*18b0*/  PRMT R19, RZ, 0x7610, R22 ;  /* 0x00007610ff137816 */ /* 0x000fe40000000016 */
[----:B------:R-:W-:-:S02]  /*18c0*/  PRMT R23, RZ, 0x7610, R23 ;  /* 0x00007610ff177816 */ /* 0x000fc40000000017 */
[--C-:B------:R-:W-:Y:S02]  /*18d0*/  PRMT R39, RZ, 0x5410, R21.reuse ;  /* 0x00005410ff277816 */ /* 0x100fe40000000015 */
[----:B------:R-:W-:Y:S02]  /*18e0*/  PRMT R21, RZ, 0x7610, R21 ;  /* 0x00007610ff157816 */ /* 0x000fe40000000015 */
[----:B------:R-:W-:Y:S02]  /*18f0*/  ISETP.GE.U32.AND P2, PT, R29, c[0x0][0x1c8], PT ;  /* 0x000072001d007a0c */ /* 0x000fe40003f46070 */
[----:B------:R-:W-:Y:S02]  /*1900*/  ISETP.GE.U32.AND P3, PT, R28, c[0x0][0x1c8], PT ;  /* 0x000072001c007a0c */ /* 0x000fe40003f66070 */
[----:B------:R-:W-:Y:S02]  /*1910*/  ISETP.GE.AND.EX P2, PT, R4, c[0x0][0x1cc], PT, P2 ;  /* 0x0000730004007a0c */ /* 0x000fe40003f46320 */
[----:B------:R-:W-:-:S02]  /*1920*/  ISETP.GE.AND.EX P3, PT, R2, c[0x0][0x1cc], PT, P3 ;  /* 0x0000730002007a0c */ /* 0x000fc40003f66330 */
[C---:B------:R-:W-:Y:S02]  /*1930*/  ISETP.GT.U32.OR P2, PT, R20.reuse, 0x27f, P2 ;  /* 0x0000027f1400780c */ /* 0x040fe40001744470 */
[----:B------:R-:W-:Y:S01]  /*1940*/  ISETP.GT.U32.OR P3, PT, R20, 0x27f, P3 ;  /* 0x0000027f1400780c */ /* 0x000fe20001f64470 */
[----:B---3--:R-:W-:-:S04]  /*1950*/  FMUL.FTZ R12, R12, c[0x0][0x1f4] ;  /* 0x00007d000c0c7a20 */ /* 0x008fc80000410000 */
[----:B------:R-:W-:Y:S02]  /*1960*/  FMUL.FTZ R38, R12, R12 ;  /* 0x0000000c0c267220 */ /* 0x000fe40000410000 */
[----:B------:R-:W-:Y:S02]  /*1970*/  FADD.FTZ R16, R15, -R12 ;  /* 0x8000000c0f107221 */ /* 0x000fe40000010000 */
[----:B------:R-:W-:Y:S02]  /*1980*/  FFMA.FTZ R13, R13, c[0x0][0x1f4], -R38 ;  /* 0x00007d000d0d7a23 */ /* 0x000fe40000010826 */
[--C-:B------:R-:W-:Y:S02]  /*1990*/  FADD.FTZ R22, R17, -R12.reuse ;  /* 0x8000000c11167221 */ /* 0x100fe40000010000 */
[--C-:B------:R-:W-:Y:S01]  /*19a0*/  FADD.FTZ R38, R33, -R12.reuse ;  /* 0x8000000c21267221 */ /* 0x100fe20000010000 */
[----:B------:R-:W-:Y:S01]  /*19b0*/  FSETP.GTU.FTZ.AND P1, PT, R13, RZ, PT ;  /* 0x000000ff0d00720b */ /* 0x000fe20003f3c000 */
[----:B------:R-:W-:-:S02]  /*19c0*/  FADD.FTZ R40, R23, -R12 ;  /* 0x8000000c17287221 */ /* 0x000fc40000010000 */
[----:B------:R-:W-:-:S10]  /*19d0*/  FADD.FTZ R42, R39, -R12 ;  /* 0x8000000c272a7221 */ /* 0x000fd40000010000 */
[----:B------:R-:W-:-:S04]  /*19e0*/  @P1 FADD.FTZ R13, R13, c[0x0][0x188] ;  /* 0x000062000d0d1621 */ /* 0x000fc80000010000 */
[----:B------:R0:W1:Y:S01]  /*19f0*/  @P1 MUFU.RSQ R3, R13 ;  /* 0x0000000d00031308 */ /* 0x0000620000001400 */
[----:B------:R-:W-:-:S04]  /*1a00*/  ISETP.GE.U32.AND P1, PT, R27, c[0x0][0x1c8], PT ;  /* 0x000072001b007a0c */ /* 0x000fc80003f26070 */
[----:B------:R-:W-:Y:S02]  /*1a10*/  ISETP.GE.AND.EX P1, PT, R0, c[0x0][0x1cc], PT, P1 ;  /* 0x0000730000007a0c */ /* 0x000fe40003f26310 */
[----:B0-----:R-:W-:Y:S01]  /*1a20*/  PRMT R13, RZ, 0x5410, R24 ;  /* 0x00005410ff0d7816 */ /* 0x001fe20000000018 */
[----:B------:R-:W-:Y:S01]  /*1a30*/  FADD.FTZ R24, R19, -R12 ;  /* 0x8000000c13187221 */ /* 0x000fe20000010000 */
[----:B------:R-:W-:-:S03]  /*1a40*/  ISETP.GT.U32.OR P1, PT, R20, 0x27f, P1 ;  /* 0x0000027f1400780c */ /* 0x000fc60000f24470 */
[--C-:B------:R-:W-:Y:S02]  /*1a50*/  FADD.FTZ R14, R13, -R12.reuse ;  /* 0x8000000c0d0e7221 */ /* 0x100fe40000010000 */
[----:B------:R-:W-:Y:S02]  /*1a60*/  FADD.FTZ R12, R21, -R12 ;  /* 0x8000000c150c7221 */ /* 0x000fe40000010000 */
[-C--:B-1----:R-:W-:Y:S02]  /*1a70*/  FMUL.FTZ R15, R22, R3.reuse ;  /* 0x00000003160f7220 */ /* 0x082fe40000410000 */
[-C--:B------:R-:W-:Y:S02]  /*1a80*/  FMUL.FTZ R13, R38, R3.reuse ;  /* 0x00000003260d7220 */ /* 0x080fe40000410000 */
[-C--:B------:R-:W-:Y:S02]  /*1a90*/  FMUL.FTZ R17, R14, R3.reuse ;  /* 0x000000030e117220 */ /* 0x080fe40000410000 */
[----:B------:R-:W-:-:S02]  /*1aa0*/  FMUL.FTZ R18, R16, R3 ;  /* 0x0000000310127220 */ /* 0x000fc40000410000 */
[-C--:B------:R-:W-:Y:S02]  /*1ab0*/  FMUL.FTZ R24, R24, R3.reuse ;  /* 0x0000000318187220 */ /* 0x080fe40000410000 */
[-C--:B------:R-:W-:Y:S02]  /*1ac0*/  FMUL.FTZ R40, R40, R3.reuse ;  /* 0x0000000328287220 */ /* 0x080fe40000410000 */
[-C--:B------:R-:W-:Y:S02]  /*1ad0*/  FMUL.FTZ R19, R42, R3.reuse ;  /* 0x000000032a137220 */ /* 0x080fe40000410000 */
[----:B------:R-:W-:Y:S02]  /*1ae0*/  FMUL.FTZ R22, R12, R3 ;  /* 0x000000030c167220 */ /* 0x000fe40000410000 */
[C-C-:B--2---:R-:W-:Y:S02]  /*1af0*/  FFMA.FTZ R3, R8.reuse, R13, R10.reuse ;  /* 0x0000000d08037223 */ /* 0x144fe4000001000a */
[----:B------:R-:W-:-:S02]  /*1b00*/  FFMA.FTZ R17, R8, R17, R10 ;  /* 0x0000001108117223 */ /* 0x000fc4000001000a */
[C-C-:B------:R-:W-:Y:S02]  /*1b10*/  FFMA.FTZ R15, R8.reuse, R15, R10.reuse ;  /* 0x0000000f080f7223 */ /* 0x140fe4000001000a */
[----:B------:R-:W-:Y:S02]  /*1b20*/  FFMA.FTZ R12, R8, R19, R10 ;  /* 0x00000013080c7223 */ /* 0x000fe4000001000a */
[C-C-:B------:R-:W-:Y:S02]  /*1b30*/  FFMA.FTZ R16, R9.reuse, R24, R11.reuse ;  /* 0x0000001809107223 */ /* 0x140fe4000001000b */
[C-C-:B------:R-:W-:Y:S02]  /*1b40*/  FFMA.FTZ R14, R9.reuse, R40, R11.reuse ;  /* 0x00000028090e7223 */ /* 0x140fe4000001000b */
[C-C-:B------:R-:W-:Y:S02]  /*1b50*/  FFMA.FTZ R13, R9.reuse, R22, R11.reuse ;  /* 0x00000016090d7223 */ /* 0x140fe4000001000b */
        /* <DEDUP_REMOVED lines=12> */
.L_x_1519:
        /* <DEDUP_REMOVED lines=12> */
.L_x_1521:
[----:B------:R-:W-:Y:S05]  /*1ce0*/  BSYNC B0 ;  /* 0x0000000000007941 */ /* 0x000fea0003800000 */
.L_x_1520:
[----:B------:R-:W-:Y:S05]  /*1cf0*/  @!P4 BRA `(.L_x_1522) ;  /* 0x000000a00000c947 */ /* 0x000fea0003800000 */
        /* <DEDUP_REMOVED lines=10> */
.L_x_1522:
[----:B------:R-:W-:Y:S01]  /*1da0*/  BSSY B0, `(.L_x_1523) ;  /* 0x000000c000007945 */ /* 0x000fe20003800000 */
[----:B------:R-:W-:Y:S05]  /*1db0*/  @P2 BRA `(.L_x_1524) ;  /* 0x000000a000002947 */ /* 0x000fea0003800000 */
[----:B------:R-:W-:Y:S01]  /*1dc0*/  MOV R8, R36 ;  /* 0x0000002400087202 */ /* 0x000fe20000000f00 */
[----:B------:R-:W-:Y:S01]  /*1dd0*/  IMAD R4, R4, c[0x0][0x1c0], RZ ;  /* 0x0000700004047a24 */ /* 0x000fe200078e02ff */
[----:B------:R-:W-:Y:S02]  /*1de0*/  MOV R9, R35 ;  /* 0x0000002300097202 */ /* 0x000fe40000000f00 */
[----:B------:R-:W-:Y:S01]  /*1df0*/  F2FP.BF16.PACK_AB R15, R16, R15 ;  /* 0x0000000f100f723e */ /* 0x000fe200000010ff */
[C---:B0-----:R-:W-:Y:S02]  /*1e00*/  IMAD R11, R29.reuse, c[0x0][0x1c4], R4 ;  /* 0x000071001d0b7a24 */ /* 0x041fe400078e0204 */
[----:B------:R-:W-:-:S05]  /*1e10*/  IMAD.WIDE.U32 R8, R29, c[0x0][0x1c0], R8 ;  /* 0x000070001d087a25 */ /* 0x000fca00078e0008 */
[----:B------:R-:W-:Y:S02]  /*1e20*/  IADD3 R11, R9, R11, RZ ;  /* 0x0000000b090b7210 */ /* 0x000fe40007ffe0ff */
[----:B------:R-:W-:-:S04]  /*1e30*/  LEA R10, P2, R8, c[0x0][0x160], 0x1 ;  /* 0x00005800080a7a11 */ /* 0x000fc800078408ff */
[----:B------:R-:W-:-:S05]  /*1e40*/  LEA.HI.X R11, R8, c[0x0][0x164], R11, 0x1, P2 ;  /* 0x00005900080b7a11 */ /* 0x000fca00010f0c0b */
[----:B------:R0:W-:Y:S04]  /*1e50*/  STG.E [R10.64], R15 ;  /* 0x0000000f0a007986 */ /* 0x0001e8000c101906 */
.L_x_1524:
[----:B------:R-:W-:Y:S05]  /*1e60*/  BSYNC B0 ;  /* 0x0000000000007941 */ /* 0x000fea0003800000 */
.L_x_1523:
[----:B------:R-:W-:Y:S05]  /*1e70*/  @!P4 BRA `(.L_x_1525) ;  /* 0x000000a00000c947 */ /* 0x000fea0003800000 */
        /* <DEDUP_REMOVED lines=8> */
[----:B-1----:R-:W-:Y:S02]  /*1f00*/  FMUL.FTZ R3, R3, R8 ;  /* 0x0000000803037220 */ /* 0x002fe40000410000 */
[----:B0-----:R-:W-:-:S05]  /*1f10*/  FMUL.FTZ R14, R14, R11 ;  /* 0x0000000b0e0e7220 */ /* 0x001fca0000410000 */
.L_x_1525:
[----:B------:R-:W-:Y:S01]  /*1f20*/  BSSY B0, `(.L_x_1526) ;  /* 0x000000c000007945 */ /* 0x000fe20003800000 */
[----:B------:R-:W-:Y:S05]  /*1f30*/  @P3 BRA `(.L_x_1527) ;  /* 0x000000a000003947 */ /* 0x000fea0003800000 */
[----:B------:R-:W-:Y:S01]  /*1f40*/  MOV R8, R36 ;  /* 0x0000002400087202 */ /* 0x000fe20000000f00 */
[----:B0-----:R-:W-:Y:S01]  /*1f50*/  IMAD R11, R2, c[0x0][0x1c0], RZ ;  /* 0x00007000020b7a24 */ /* 0x001fe200078e02ff */
        /* <DEDUP_REMOVED lines=8> */
.L_x_1527:
[----:B------:R-:W-:Y:S05]  /*1fe0*/  BSYNC B0 ;  /* 0x0000000000007941 */ /* 0x000fea0003800000 */
.L_x_1526:
[----:B------:R-:W-:Y:S05]  /*1ff0*/  @!P4 BRA `(.L_x_1528) ;  /* 0x000000a00000c947 */ /* 0x000fea0003800000 */
        /* <DEDUP_REMOVED lines=8> */
[----:B0-----:R-:W-:Y:S02]  /*2080*/  FMUL.FTZ R12, R12, R3 ;  /* 0x000000030c0c7220 */ /* 0x001fe40000410000 */
[----:B-1----:R-:W-:-:S05]  /*2090*/  FMUL.FTZ R13, R13, R8 ;  /* 0x000000080d0d7220 */ /* 0x002fca0000410000 */
.L_x_1528:
[----:B------:R-:W-:Y:S01]  /*20a0*/  BSSY B0, `(.L_x_1529) ;  /* 0x000000b000007945 */ /* 0x000fe20003800000 */
[----:B------:R-:W-:Y:S05]  /*20b0*/  @P1 BRA `(.L_x_1530) ;  /* 0x0000009000001947 */ /* 0x000fea0003800000 */
[----:B------:R-:W-:Y:S01]  /*20c0*/  MOV R34, R36 ;  /* 0x0000002400227202 */ /* 0x000fe20000000f00 */
[----:B------:R-:W-:Y:S01]  /*20d0*/  IMAD R0, R0, c[0x0][0x1c0], RZ ;  /* 0x0000700000007a24 */ /* 0x000fe200078e02ff */
[----:B------:R-:W-:-:S03]  /*20e0*/  F2FP.BF16.PACK_AB R13, R13, R12 ;  /* 0x0000000c0d0d723e */ /* 0x000fc600000010ff */
[----:B------:R-:W-:-:S04]  /*20f0*/  IMAD.WIDE.U32 R34, R27, c[0x0][0x1c0], R34 ;  /* 0x000070001b227a25 */ /* 0x000fc800078e0022 */
[----:B0-----:R-:W-:Y:S01]  /*2100*/  IMAD R3, R27, c[0x0][0x1c4], R0 ;  /* 0x000071001b037a24 */ /* 0x001fe200078e0200 */
[----:B------:R-:W-:-:S04]  /*2110*/  LEA R2, P1, R34, c[0x0][0x160], 0x1 ;  /* 0x0000580022027a11 */ /* 0x000fc800078208ff */
[----:B------:R-:W-:-:S04]  /*2120*/  IADD3 R3, R35, R3, RZ ;  /* 0x0000000323037210 */ /* 0x000fc80007ffe0ff */
[----:B------:R-:W-:-:S05]  /*2130*/  LEA.HI.X R3, R34, c[0x0][0x164], R3, 0x1, P1 ;  /* 0x0000590022037a11 */ /* 0x000fca00008f0c03 */
[----:B------:R0:W-:Y:S02]  /*2140*/  STG.E [R2.64], R13 ;  /* 0x0000000d02007986 */ /* 0x0001e4000c101906 */
.L_x_1530:
[----:B------:R-:W-:Y:S05]  /*2150*/  BSYNC B0 ;  /* 0x0000000000007941 */ /* 0x000fea0003800000 */
.L_x_1529:
[----:B------:R-:W-:Y:S02]  /*2160*/  IADD3 R31, R31, c[0x0][0x10], RZ ;  /* 0x000004001f1f7a10 */ /* 0x000fe40007ffe0ff */
[----:B------:R-:W-:Y:S02]  /*2170*/  IADD3 R25, R25, 0x1, RZ ;  /* 0x0000000119197810 */ /* 0x000fe40007ffe0ff */
[----:B------:R-:W-:-:S13]  /*2180*/  ISETP.GE.AND P1, PT, R31, UR4, PT ;  /* 0x000000041f007c0c */ /* 0x000fda000bf26270 */
[----:B------:R-:W-:Y:S01]  /*2190*/  @P1 CALL.REL.NOINC `(.L_x_1531) ;  /* 0x0000001000001944 */ /* 0x000fe20003c00000 */
[----:B------:R-:W-:Y:S05]  /*21a0*/  BRA `(.L_x_1532) ;  /* 0xffffe01000007947 */ /* 0x000fea000383ffff */
.L_x_1531:
[----:B------:R-:W-:Y:S05]  /*21b0*/  EXIT ;  /* 0x000000000000794d */ /* 0x000fea0003800000 */
.L_x_1533:
        /* <DEDUP_REMOVED lines=12> */
.L_x_2353:


//--------------------- .text._Z35group_norm_nhwc_fwd_one_pass_kernelI11Bf16IOFp32WLi512ELi20ELi640EEv26Group_norm_nhwc_fwd_params --------------------------
	.section	.text._Z35group_norm_nhwc_fwd_one_pass_kernelI11Bf16IOFp32WLi512ELi20ELi640EEv26Group_norm_nhwc_fwd_params,"ax",@progbits
	.sectioninfo	@"SHI_REGISTERS=48"
	.align	128
        .global         _Z35group_norm_nhwc_fwd_one_pass_kernelI11Bf16IOFp32WLi512ELi20ELi640EEv26Group_norm_nhwc_fwd_params
        .type           _Z35group_norm_nhwc_fwd_one_pass_kernelI11Bf16IOFp32WLi512ELi20ELi640EEv26Group_norm_nhwc_fwd_params,@function
        .size           _Z35group_norm_nhwc_fwd_one_pass_kernelI11Bf16IOFp32WLi512ELi20ELi640EEv26Group_norm_nhwc_fwd_params,(.L_x_2354 - _Z35group_norm_nhwc_fwd_one_pass_kernelI11Bf16IOFp32WLi512ELi20ELi640EEv26Group_norm_nhwc_fwd_params)
        .other          _Z35group_norm_nhwc_fwd_one_pass_kernelI11Bf16IOFp32WLi512ELi20ELi640EEv26Group_norm_nhwc_fwd_params,@"STO_CUDA_ENTRY STV_DEFAULT"
_Z35group_norm_nhwc_fwd_one_pass_kernelI11Bf16IOFp32WLi512ELi20ELi640EEv26Group_norm_nhwc_fwd_params:
.text._Z35group_norm_nhwc_fwd_one_pass_kernelI11Bf16IOFp32WLi512ELi20ELi640EEv26Group_norm_nhwc_fwd_params:
        /* <DEDUP_REMOVED lines=8> */
[----:B------:R-:W-:Y:S02]  /*0080*/  ULDC.U8 UR5, c[0x0][0x1dc] ;  /* 0x0000770000057ab9 */ /* 0x000fe40000000000 */
[----:B------:R-:W-:Y:S01]  /*0090*/  ULDC.64 UR6, c[0x0][0x118] ;  /* 0x0000460000067ab9 */ /* 0x000fe20000000a00 */
[----:B------:R-:W1:Y:S01]  /*00a0*/  S2R R42, SR_CTAID.X ;  /* 0x00000000002a7919 */ /* 0x000e620000002500 */
[----:B0-----:R-:W-:Y:S01]  /*00b0*/  IMAD.WIDE.U32 R2, R43, -0x33333333, RZ ;  /* 0xcccccccd2b027825 */ /* 0x001fe200078e00ff */
[----:B------:R-:W-:Y:S02]  /*00c0*/  SHF.R.S32.HI R4, RZ, 0x1f, R43 ;  /* 0x0000001fff047819 */ /* 0x000fe4000001142b */
[----:B------:R-:W-:Y:S02]  /*00d0*/  MOV R2, R5 ;  /* 0x0000000500027202 */ /* 0x000fe40000000f00 */
[----:B------:R-:W-:-:S02]  /*00e0*/  SHF.R.U32.HI R3, RZ, 0x3, R3 ;  /* 0x00000003ff037819 */ /* 0x000fc40000011603 */
[----:B------:R-:W-:-:S03]  /*00f0*/  LEA.HI R4, R4, R43, RZ, 0x5 ;  /* 0x0000002b04047211 */ /* 0x000fc600078f28ff */
[----:B-1----:R-:W-:Y:S01]  /*0100*/  IMAD R0, R42, c[0x0][0x1e4], R3 ;  /* 0x000079002a007a24 */ /* 0x002fe200078e0203 */
[----:B------:R-:W-:Y:S01]  /*0110*/  SHF.R.S32.HI R41, RZ, 0x5, R4 ;  /* 0x00000005ff297819 */ /* 0x000fe20000011404 */
[----:B------:R-:W-:Y:S01]  /*0120*/  IMAD R25, R3, -0xa, R43 ;  /* 0xfffffff603197824 */ /* 0x000fe200078e022b */
[----:B------:R-:W-:Y:S02]  /*0130*/  HFMA2.MMA R3, -RZ, RZ, 0, 0 ;  /* 0x00000000ff037435 */ /* 0x000fe400000001ff */
[----:B------:R-:W-:Y:S02]  /*0140*/  ISETP.GE.U32.AND P0, PT, R0, c[0x0][0x1c8], PT ;  /* 0x0000720000007a0c */ /* 0x000fe40003f06070 */
[----:B------:R-:W-:Y:S02]  /*0150*/  SHF.R.S32.HI R44, RZ, 0x1f, R0 ;  /* 0x0000001fff2c7819 */ /* 0x000fe40000011400 */
[----:B------:R-:W-:Y:S02]  /*0160*/  SHF.L.U32 R25, R25, 0x1, RZ ;  /* 0x0000000119197819 */ /* 0x000fe400000006ff */
[----:B------:R-:W-:-:S02]  /*0170*/  ISETP.GE.AND.EX P0, PT, R44, c[0x0][0x1cc], PT, P0 ;  /* 0x000073002c007a0c */ /* 0x000fc40003f06300 */
[C---:B------:R-:W-:Y:S02]  /*0180*/  IADD3 R32, R0.reuse, 0x40, RZ ;  /* 0x0000004000207810 */ /* 0x040fe40007ffe0ff */
[----:B------:R-:W-:Y:S02]  /*0190*/  ISETP.LT.U32.AND P0, PT, R43, 0x280, !P0 ;  /* 0x000002802b00780c */ /* 0x000fe40004701070 */
[C---:B------:R-:W-:Y:S02]  /*01a0*/  IADD3 R31, R0.reuse, 0x80, RZ ;  /* 0x00000080001f7810 */ /* 0x040fe40007ffe0ff */
[C---:B------:R-:W-:Y:S02]  /*01b0*/  IADD3 R30, R0.reuse, 0xc0, RZ ;  /* 0x000000c0001e7810 */ /* 0x040fe40007ffe0ff */
[C---:B------:R-:W-:Y:S02]  /*01c0*/  IADD3 R29, R0.reuse, 0x100, RZ ;  /* 0x00000100001d7810 */ /* 0x040fe40007ffe0ff */
[----:B------:R-:W-:-:S02]  /*01d0*/  IADD3 R28, R0, 0x140, RZ ;  /* 0x00000140001c7810 */ /* 0x000fc40007ffe0ff */
[C---:B------:R-:W-:Y:S02]  /*01e0*/  IADD3 R27, R0.reuse, 0x180, RZ ;  /* 0x00000180001b7810 */ /* 0x040fe40007ffe0ff */
[----:B------:R-:W-:Y:S02]  /*01f0*/  IADD3 R26, R0, 0x1c0, RZ ;  /* 0x000001c0001a7810 */ /* 0x000fe40007ffe0ff */
.L_x_1568:
[----:B0-----:R-:W-:Y:S01]  /*0200*/  IABS R7, c[0x0][0x1d8] ;  /* 0x0000760000077a13 */ /* 0x001fe20000000000 */
[----:B------:R-:W-:Y:S01]  /*0210*/  CS2R R22, SRZ ;  /* 0x0000000000167805 */ /* 0x000fe2000001ff00 */
[----:B------:R-:W-:Y:S02]  /*0220*/  ISETP.GE.U32.AND P4, PT, R32, c[0x0][0x1c8], PT ;  /* 0x0000720020007a0c */ /* 0x000fe40003f86070 */
[----:B------:R-:W0:Y:S01]  /*0230*/  I2F.RP R6, R7 ;  /* 0x0000000700067306 */ /* 0x000e220000209400 */
[----:B------:R-:W-:Y:S02]  /*0240*/  SHF.R.S32.HI R35, RZ, 0x1f, R32 ;  /* 0x0000001fff237819 */ /* 0x000fe40000011420 */
[----:B------:R-:W-:Y:S02]  /*0250*/  SHF.R.S32.HI R36, RZ, 0x1f, R31 ;  /* 0x0000001fff247819 */ /* 0x000fe4000001141f */
[----:B------:R-:W-:-:S02]  /*0260*/  ISETP.GE.AND.EX P4, PT, R35, c[0x0][0x1cc], PT, P4 ;  /* 0x0000730023007a0c */ /* 0x000fc40003f86340 */
[----:B------:R-:W-:Y:S02]  /*0270*/  SHF.R.S32.HI R40, RZ, 0x1f, R30 ;  /* 0x0000001fff287819 */ /* 0x000fe4000001141e */
[----:B------:R-:W-:Y:S02]  /*0280*/  ISETP.GT.U32.OR P4, PT, R43, 0x27f, P4 ;  /* 0x0000027f2b00780c */ /* 0x000fe40002784470 */
[----:B------:R-:W-:Y:S01]  /*0290*/  SHF.R.S32.HI R39, RZ, 0x1f, R29 ;  /* 0x0000001fff277819 */ /* 0x000fe2000001141d */
        /* <DEDUP_REMOVED lines=16> */
[----:B------:R-:W-:Y:S02]  /*03a0*/  ISETP.GE.U32.AND P1, PT, R6, R7, PT ;  /* 0x000000070600720c */ /* 0x000fe40003f26070 */
[----:B------:R-:W-:-:S11]  /*03b0*/  ISETP.NE.AND P2, PT, RZ, c[0x0][0x1d8], PT ;  /* 0x00007600ff007a0c */ /* 0x000fd60003f45270 */
[----:B------:R-:W-:-:S04]  /*03c0*/  @P1 IADD3 R5, R5, 0x1, RZ ;  /* 0x0000000105051810 */ /* 0x000fc80007ffe0ff */
[----:B------:R-:W-:Y:S02]  /*03d0*/  @!P3 IADD3 R5, -R5, RZ, RZ ;  /* 0x000000ff0505b210 */ /* 0x000fe40007ffe1ff */
[----:B------:R-:W-:Y:S02]  /*03e0*/  @!P2 LOP3.LUT R5, RZ, c[0x0][0x1d8], RZ, 0x33, !PT ;  /* 0x00007600ff05aa12 */ /* 0x000fe400078e33ff */
[----:B------:R-:W-:Y:S02]  /*03f0*/  ISETP.GE.U32.AND P3, PT, R31, c[0x0][0x1c8], PT ;  /* 0x000072001f007a0c */ /* 0x000fe40003f66070 */
[----:B------:R-:W-:Y:S02]  /*0400*/  IADD3 R7, -R5, RZ, RZ ;  /* 0x000000ff05077210 */ /* 0x000fe40007ffe1ff */
[----:B------:R-:W-:Y:S02]  /*0410*/  SHF.R.S32.HI R4, RZ, 0x1f, R5 ;  /* 0x0000001fff047819 */ /* 0x000fe40000011405 */
[----:B------:R-:W-:Y:S01]  /*0420*/  ISETP.GE.AND.EX P3, PT, R36, c[0x0][0x1cc], PT, P3 ;  /* 0x0000730024007a0c */ /* 0x000fe20003f66330 */
[----:B------:R-:W-:Y:S01]  /*0430*/  IMAD R24, R7, c[0x0][0x1d8], R2 ;  /* 0x0000760007187a24 */ /* 0x000fe200078e0202 */
[----:B------:R-:W-:Y:S01]  /*0440*/  SHF.R.S32.HI R7, RZ, 0x1f, R25 ;  /* 0x0000001fff077819 */ /* 0x000fe20000011419 */
[----:B------:R-:W-:Y:S01]  /*0450*/  IMAD R4, R4, c[0x0][0x1d0], RZ ;  /* 0x0000740004047a24 */ /* 0x000fe200078e02ff */
[----:B------:R-:W-:Y:S01]  /*0460*/  ISETP.GT.U32.OR P3, PT, R43, 0x27f, P3 ;  /* 0x0000027f2b00780c */ /* 0x000fe20001f64470 */
[----:B------:R-:W-:-:S02]  /*0470*/  IMAD R24, R24, 0x14, RZ ;  /* 0x0000001418187824 */ /* 0x000fc400078e02ff */
[----:B------:R-:W-:-:S03]  /*0480*/  IMAD R11, R5, c[0x0][0x1d4], R4 ;  /* 0x00007500050b7a24 */ /* 0x000fc600078e0204 */
[----:B------:R-:W-:-:S04]  /*0490*/  IADD3 R8, P1, R25, R24, RZ ;  /* 0x0000001819087210 */ /* 0x000fc80007f3e0ff */
[----:B------:R-:W-:Y:S01]  /*04a0*/  LEA.HI.X.SX32 R9, R24, R7, 0x1, P1 ;  /* 0x0000000718097211 */ /* 0x000fe200008f0eff */
[----:B------:R-:W-:Y:S01]  /*04b0*/  @!P4 IMAD R7, R35, c[0x0][0x1c0], RZ ;  /* 0x000070002307ca24 */ /* 0x000fe200078e02ff */
[----:B------:R-:W-:Y:S01]  /*04c0*/  ISETP.GE.U32.AND P1, PT, R30, c[0x0][0x1c8], PT ;  /* 0x000072001e007a0c */ /* 0x000fe20003f26070 */
[----:B------:R-:W-:Y:S02]  /*04d0*/  @!P3 IMAD R4, R36, c[0x0][0x1c0], RZ ;  /* 0x000070002404ba24 */ /* 0x000fe400078e02ff */
[----:B------:R-:W-:Y:S01]  /*04e0*/  IMAD.WIDE.U32 R8, R5, c[0x0][0x1d0], R8 ;  /* 0x0000740005087a25 */ /* 0x000fe200078e0008 */
[----:B------:R-:W-:-:S03]  /*04f0*/  ISETP.GE.AND.EX P1, PT, R40, c[0x0][0x1cc], PT, P1 ;  /* 0x0000730028007a0c */ /* 0x000fc60003f26310 */
[----:B------:R-:W-:Y:S01]  /*0500*/  @P0 IMAD R5, R44, c[0x0][0x1c0], RZ ;  /* 0x000070002c050a24 */ /* 0x000fe200078e02ff */
[----:B------:R-:W-:Y:S02]  /*0510*/  IADD3 R11, R9, R11, RZ ;  /* 0x0000000b090b7210 */ /* 0x000fe40007ffe0ff */
[-C--:B------:R-:W-:Y:S01]  /*0520*/  @P0 MOV R18, R8.reuse ;  /* 0x0000000800120202 */ /* 0x080fe20000000f00 */
[----:B------:R-:W-:Y:S01]  /*0530*/  @P0 IMAD R13, R0, c[0x0][0x1c4], R5 ;  /* 0x00007100000d0a24 */ /* 0x000fe200078e0205 */
[----:B------:R-:W-:Y:S01]  /*0540*/  @P0 MOV R19, R11 ;  /* 0x0000000b00130202 */ /* 0x000fe20000000f00 */
[----:B------:R-:W-:Y:S01]  /*0550*/  @!P4 IMAD R5, R32, c[0x0][0x1c4], R7 ;  /* 0x000071002005ca24 */ /* 0x000fe200078e0207 */
[----:B------:R-:W-:Y:S01]  /*0560*/  ISETP.GT.U32.OR P1, PT, R43, 0x27f, P1 ;  /* 0x0000027f2b00780c */ /* 0x000fe20000f24470 */
[----:B------:R-:W-:Y:S01]  /*0570*/  @!P3 IMAD R7, R31, c[0x0][0x1c4], R4 ;  /* 0x000071001f07ba24 */ /* 0x000fe200078e0204 */
[-C--:B------:R-:W-:Y:S01]  /*0580*/  @!P4 MOV R10, R8.reuse ;  /* 0x00000008000ac202 */ /* 0x080fe20000000f00 */
[----:B------:R-:W-:Y:S01]  /*0590*/  @P0 IMAD.WIDE.U32 R18, R0, c[0x0][0x1c0], R18 ;  /* 0x0000700000120a25 */ /* 0x000fe200078e0012 */
[----:B------:R-:W-:-:S02]  /*05a0*/  @!P3 MOV R14, R8 ;  /* 0x00000008000eb202 */ /* 0x000fc40000000f00 */
[----:B------:R-:W-:Y:S01]  /*05b0*/  @!P3 MOV R15, R11 ;  /* 0x0000000b000fb202 */ /* 0x000fe20000000f00 */
[----:B------:R-:W-:Y:S01]  /*05c0*/  @!P4 IMAD.WIDE.U32 R16, R32, c[0x0][0x1c0], R10 ;  /* 0x000070002010ca25 */ /* 0x000fe200078e000a */
[----:B------:R-:W-:Y:S02]  /*05d0*/  @P0 IADD3 R13, R19, R13, RZ ;  /* 0x0000000d130d0210 */ /* 0x000fe40007ffe0ff */
[C---:B------:R-:W-:Y:S01]  /*05e0*/  @P0 LEA R12, P2, R18.reuse, c[0x0][0x170], 0x1 ;  /* 0x00005c00120c0a11 */ /* 0x040fe200078408ff */
[----:B------:R-:W-:Y:S01]  /*05f0*/  @!P3 IMAD.WIDE.U32 R14, R31, c[0x0][0x1c0], R14 ;  /* 0x000070001f0eba25 */ /* 0x000fe200078e000e */
[----:B------:R-:W-:Y:S02]  /*0600*/  @!P4 IADD3 R5, R17, R5, RZ ;  /* 0x000000051105c210 */ /* 0x000fe40007ffe0ff */
[----:B------:R-:W-:Y:S02]  /*0610*/  @P0 LEA.HI.X R13, R18, c[0x0][0x174], R13, 0x1, P2 ;  /* 0x00005d00120d0a11 */ /* 0x000fe400010f0c0d */
[----:B------:R-:W-:-:S02]  /*0620*/  ISETP.GE.U32.AND P2, PT, R29, c[0x0][0x1c8], PT ;  /* 0x000072001d007a0c */ /* 0x000fc40003f46070 */
[----:B------:R-:W-:Y:S01]  /*0630*/  @!P4 LEA R4, P5, R16, c[0x0][0x170], 0x1 ;  /* 0x00005c001004ca11 */ /* 0x000fe200078a08ff */
[----:B------:R0:W2:Y:S01]  /*0640*/  @P0 LDG.E R23, [R12.64] ;  /* 0x000000060c170981 */ /* 0x0000a2000c1e1900 */
[----:B------:R-:W-:Y:S02]  /*0650*/  ISETP.GE.AND.EX P2, PT, R39, c[0x0][0x1cc], PT, P2 ;  /* 0x0000730027007a0c */ /* 0x000fe40003f46320 */
[----:B------:R-:W-:Y:S01]  /*0660*/  @!P3 IADD3 R7, R15, R7, RZ ;  /* 0x000000070f07b210 */ /* 0x000fe20007ffe0ff */
[----:B------:R-:W-:Y:S01]  /*0670*/  @!P1 IMAD R15, R40, c[0x0][0x1c0], RZ ;  /* 0x00007000280f9a24 */ /* 0x000fe200078e02ff */
[----:B------:R-:W-:Y:S01]  /*0680*/  ISETP.GT.U32.OR P2, PT, R43, 0x27f, P2 ;  /* 0x0000027f2b00780c */ /* 0x000fe20001744470 */
[----:B------:R-:W-:Y:S01]  /*0690*/  CS2R R20, SRZ ;  /* 0x0000000000147805 */ /* 0x000fe2000001ff00 */
[----:B------:R-:W-:Y:S02]  /*06a0*/  @!P4 LEA.HI.X R5, R16, c[0x0][0x174], R5, 0x1, P5 ;  /* 0x00005d001005ca11 */ /* 0x000fe400028f0c05 */
[----:B------:R-:W-:-:S02]  /*06b0*/  SHF.R.S32.HI R38, RZ, 0x1f, R28 ;  /* 0x0000001fff267819 */ /* 0x000fc4000001141c */
[----:B0-----:R-:W-:Y:S02]  /*06c0*/  @!P1 MOV R12, R8 ;  /* 0x00000008000c9202 */ /* 0x001fe40000000f00 */
[----:B------:R-:W-:Y:S01]  /*06d0*/  @!P1 MOV R13, R11 ;  /* 0x0000000b000d9202 */ /* 0x000fe20000000f00 */
[----:B------:R-:W-:Y:S01]  /*06e0*/  @!P1 IMAD R15, R30, c[0x0][0x1c4], R15 ;  /* 0x000071001e0f9a24 */ /* 0x000fe200078e020f */
[----:B------:R-:W-:Y:S01]  /*06f0*/  ISETP.GE.U32.AND P5, PT, R28, c[0x0][0x1c8], PT ;  /* 0x000072001c007a0c */ /* 0x000fe20003fa6070 */
[----:B------:R0:W3:Y:S01]  /*0700*/  @!P4 LDG.E R21, [R4.64] ;  /* 0x000000060415c981 */ /* 0x0000e2000c1e1900 */
[----:B------:R-:W-:Y:S01]  /*0710*/  @!P3 LEA R6, P6, R14, c[0x0][0x170], 0x1 ;  /* 0x00005c000e06ba11 */ /* 0x000fe200078c08ff */
[----:B------:R-:W-:Y:S01]  /*0720*/  @!P1 IMAD.WIDE.U32 R12, R30, c[0x0][0x1c0], R12 ;  /* 0x000070001e0c9a25 */ /* 0x000fe200078e000c */
[----:B------:R-:W-:Y:S02]  /*0730*/  ISETP.GE.AND.EX P5, PT, R38, c[0x0][0x1cc], PT, P5 ;  /* 0x0000730026007a0c */ /* 0x000fe40003fa6350 */
[----:B------:R-:W-:-:S02]  /*0740*/  @!P3 LEA.HI.X R7, R14, c[0x0][0x174], R7, 0x1, P6 ;  /* 0x00005d000e07ba11 */ /* 0x000fc400030f0c07 */
[----:B------:R-:W-:Y:S02]  /*0750*/  @!P1 IADD3 R13, R13, R15, RZ ;  /* 0x0000000f0d0d9210 */ /* 0x000fe40007ffe0ff */
[C---:B0-----:R-:W-:Y:S01]  /*0760*/  @!P1 LEA R4, P6, R12.reuse, c[0x0][0x170], 0x1 ;  /* 0x00005c000c049a11 */ /* 0x041fe200078c08ff */
[----:B------:R0:W4:Y:S01]  /*0770*/  @!P3 LDG.E R22, [R6.64] ;  /* 0x000000060616b981 */ /* 0x000122000c1e1900 */
[----:B------:R-:W-:Y:S02]  /*0780*/  ISETP.GT.U32.OR P5, PT, R43, 0x27f, P5 ;  /* 0x0000027f2b00780c */ /* 0x000fe40002fa4470 */
[----:B------:R-:W-:Y:S01]  /*0790*/  @!P1 LEA.HI.X R5, R12, c[0x0][0x174], R13, 0x1, P6 ;  /* 0x00005d000c059a11 */ /* 0x000fe200030f0c0d */
[----:B------:R-:W-:Y:S01]  /*07a0*/  @!P2 IMAD R12, R39, c[0x0][0x1c0], RZ ;  /* 0x00007000270caa24 */ /* 0x000fe200078e02ff */
[----:B------:R-:W-:-:S03]  /*07b0*/  @!P2 MOV R13, R11 ;  /* 0x0000000b000da202 */ /* 0x000fc60000000f00 */
[----:B------:R-:W-:Y:S01]  /*07c0*/  @!P2 IMAD R17, R29, c[0x0][0x1c4], R12 ;  /* 0x000071001d11aa24 */ /* 0x000fe200078e020c */
[----:B------:R-:W-:Y:S02]  /*07d0*/  @!P2 MOV R12, R8 ;  /* 0x00000008000ca202 */ /* 0x000fe40000000f00 */
[----:B0-----:R-:W-:-:S03]  /*07e0*/  MOV R7, RZ ;  /* 0x000000ff00077202 */ /* 0x001fc60000000f00 */
[----:B------:R-:W-:Y:S02]  /*07f0*/  @!P5 IMAD R15, R38, c[0x0][0x1c0], RZ ;  /* 0x00007000260fda24 */ /* 0x000fe400078e02ff */
[----:B------:R-:W-:Y:S01]  /*0800*/  @!P2 IMAD.WIDE.U32 R12, R29, c[0x0][0x1c0], R12 ;  /* 0x000070001d0caa25 */ /* 0x000fe200078e000c */
[----:B------:R0:W5:Y:S01]  /*0810*/  @!P1 LDG.E R7, [R4.64] ;  /* 0x0000000604079981 */ /* 0x000162000c1e1900 */
[----:B------:R-:W-:Y:S02]  /*0820*/  @!P5 MOV R14, R8 ;  /* 0x00000008000ed202 */ /* 0x000fe40000000f00 */
[----:B------:R-:W-:Y:S01]  /*0830*/  @!P5 IMAD R19, R28, c[0x0][0x1c4], R15 ;  /* 0x000071001c13da24 */ /* 0x000fe200078e020f */
[----:B------:R-:W-:Y:S02]  /*0840*/  @!P5 MOV R15, R11 ;  /* 0x0000000b000fd202 */ /* 0x000fe40000000f00 */
[----:B------:R-:W-:Y:S02]  /*0850*/  @!P2 IADD3 R13, R13, R17, RZ ;  /* 0x000000110d0da210 */ /* 0x000fe40007ffe0ff */
[----:B0-----:R-:W-:Y:S01]  /*0860*/  @!P2 LEA R4, P1, R12, c[0x0][0x170], 0x1 ;  /* 0x00005c000c04aa11 */ /* 0x001fe200078208ff */
[----:B------:R-:W-:-:S03]  /*0870*/  @!P5 IMAD.WIDE.U32 R14, R28, c[0x0][0x1c0], R14 ;  /* 0x000070001c0eda25 */ /* 0x000fc600078e000e */
[----:B------:R-:W-:Y:S02]  /*0880*/  @!P2 LEA.HI.X R5, R12, c[0x0][0x174], R13, 0x1, P1 ;  /* 0x00005d000c05aa11 */ /* 0x000fe400008f0c0d */
[----:B------:R-:W-:Y:S02]  /*0890*/  @!P5 IADD3 R13, R15, R19, RZ ;  /* 0x000000130f0dd210 */ /* 0x000fe40007ffe0ff */
[C---:B------:R-:W-:Y:S01]  /*08a0*/  @!P5 LEA R12, P1, R14.reuse, c[0x0][0x170], 0x1 ;  /* 0x00005c000e0cda11 */ /* 0x040fe200078208ff */
[----:B------:R0:W5:Y:S03]  /*08b0*/  @!P2 LDG.E R20, [R4.64] ;  /* 0x000000060414a981 */ /* 0x000166000c1e1900 */
[----:B------:R-:W-:Y:S01]  /*08c0*/  @!P5 LEA.HI.X R13, R14, c[0x0][0x174], R13, 0x1, P1 ;  /* 0x00005d000e0dda11 */ /* 0x000fe200008f0c0d */
[----:B0-----:R-:W-:-:S06]  /*08d0*/  CS2R R4, SRZ ;  /* 0x0000000000047805 */ /* 0x001fcc000001ff00 */
[----:B------:R0:W5:Y:S01]  /*08e0*/  @!P5 LDG.E R4, [R12.64] ;  /* 0x000000060c04d981 */ /* 0x000162000c1e1900 */
        /* <DEDUP_REMOVED lines=8> */
[----:B------:R-:W-:-:S05]  /*0970*/  @!P3 IMAD.WIDE.U32 R14, R27, c[0x0][0x1c0], R14 ;  /* 0x000070001b0eba25 */ /* 0x000fca00078e000e */
[----:B------:R-:W-:Y:S02]  /*0980*/  @!P3 IADD3 R15, R15, R17, RZ ;  /* 0x000000110f0fb210 */ /* 0x000fe40007ffe0ff */
[----:B0-----:R-:W-:-:S04]  /*0990*/  @!P3 LEA R12, P1, R14, c[0x0][0x170], 0x1 ;  /* 0x00005c000e0cba11 */ /* 0x001fc800078208ff */
[----:B------:R-:W-:-:S05]  /*09a0*/  @!P3 LEA.HI.X R13, R14, c[0x0][0x174], R15, 0x1, P1 ;  /* 0x00005d000e0dba11 */ /* 0x000fca00008f0c0f */
[----:B------:R2:W5:Y:S01]  /*09b0*/  @!P3 LDG.E R5, [R12.64] ;  /* 0x000000060c05b981 */ /* 0x000562000c1e1900 */
[----:B------:R-:W-:Y:S02]  /*09c0*/  ISETP.GE.U32.AND P1, PT, R26, c[0x0][0x1c8], PT ;  /* 0x000072001a007a0c */ /* 0x000fe40003f26070 */
[----:B------:R-:W-:-:S04]  /*09d0*/  SHF.R.S32.HI R34, RZ, 0x1f, R26 ;  /* 0x0000001fff227819 */ /* 0x000fc8000001141a */
[----:B------:R-:W-:-:S04]  /*09e0*/  ISETP.GE.AND.EX P1, PT, R34, c[0x0][0x1cc], PT, P1 ;  /* 0x0000730022007a0c */ /* 0x000fc80003f26310 */
[----:B------:R-:W-:Y:S02]  /*09f0*/  ISETP.GT.U32.OR P1, PT, R43, 0x27f, P1 ;  /* 0x0000027f2b00780c */ /* 0x000fe40000f24470 */
[--C-:B--2---:R-:W-:Y:S02]  /*0a00*/  PRMT R13, RZ, 0x7610, R23.reuse ;  /* 0x00007610ff0d7816 */ /* 0x104fe40000000017 */
[----:B------:R-:W-:-:S03]  /*0a10*/  PRMT R6, RZ, 0x5410, R23 ;  /* 0x00005410ff067816 */ /* 0x000fc60000000017 */
[----:B------:R-:W-:Y:S02]  /*0a20*/  FMUL.FTZ R15, R13, R13 ;  /* 0x0000000d0d0f7220 */ /* 0x000fe40000410000 */
[C---:B------:R-:W-:Y:S02]  /*0a30*/  FADD.FTZ R14, R6.reuse, R13 ;  /* 0x0000000d060e7221 */ /* 0x040fe40000010000 */
[----:B------:R-:W-:Y:S01]  /*0a40*/  FFMA.FTZ R15, R6, R6, R15 ;  /* 0x00000006060f7223 */ /* 0x000fe2000001000f */
[--C-:B---3--:R-:W-:Y:S02]  /*0a50*/  PRMT R6, RZ, 0x5410, R21.reuse ;  /* 0x00005410ff067816 */ /* 0x108fe40000000015 */
[----:B------:R-:W-:Y:S01]  /*0a60*/  PRMT R13, RZ, 0x7610, R21 ;  /* 0x00007610ff0d7816 */ /* 0x000fe20000000015 */
[----:B------:R-:W-:-:S04]  /*0a70*/  FADD.FTZ R14, RZ, R14 ;  /* 0x0000000eff0e7221 */ /* 0x000fc80000010000 */
[----:B------:R-:W-:Y:S02]  /*0a80*/  FMUL.FTZ R19, R13, R13 ;  /* 0x0000000d0d137220 */ /* 0x000fe40000410000 */
[C---:B------:R-:W-:Y:S01]  /*0a90*/  FADD.FTZ R17, R6.reuse, R13 ;  /* 0x0000000d06117221 */ /* 0x040fe20000010000 */
[--C-:B----4-:R-:W-:Y:S01]  /*0aa0*/  PRMT R13, RZ, 0x7610, R22.reuse ;  /* 0x00007610ff0d7816 */ /* 0x110fe20000000016 */
[----:B------:R-:W-:Y:S01]  /*0ab0*/  FFMA.FTZ R6, R6, R6, R19 ;  /* 0x0000000606067223 */ /* 0x000fe20000010013 */
[----:B------:R-:W-:Y:S01]  /*0ac0*/  PRMT R12, RZ, 0x5410, R22 ;  /* 0x00005410ff0c7816 */ /* 0x000fe20000000016 */
[----:B------:R-:W-:Y:S02]  /*0ad0*/  FADD.FTZ R14, R14, R17 ;  /* 0x000000110e0e7221 */ /* 0x000fe40000010000 */
[----:B------:R-:W-:Y:S02]  /*0ae0*/  FADD.FTZ R15, RZ, R15 ;  /* 0x0000000fff0f7221 */ /* 0x000fe40000010000 */
[----:B------:R-:W-:-:S02]  /*0af0*/  FMUL.FTZ R17, R13, R13 ;  /* 0x0000000d0d117220 */ /* 0x000fc40000410000 */
[----:B------:R-:W-:Y:S02]  /*0b00*/  FADD.FTZ R6, R15, R6 ;  /* 0x000000060f067221 */ /* 0x000fe40000010000 */
[C---:B------:R-:W-:Y:S02]  /*0b10*/  FADD.FTZ R13, R12.reuse, R13 ;  /* 0x0000000d0c0d7221 */ /* 0x040fe40000010000 */
[----:B------:R-:W-:Y:S01]  /*0b20*/  FFMA.FTZ R17, R12, R12, R17 ;  /* 0x0000000c0c117223 */ /* 0x000fe20000010011 */
[--C-:B-----5:R-:W-:Y:S02]  /*0b30*/  PRMT R12, RZ, 0x5410, R7.reuse ;  /* 0x00005410ff0c7816 */ /* 0x120fe40000000007 */
[----:B------:R-:W-:Y:S01]  /*0b40*/  PRMT R15, RZ, 0x7610, R7 ;  /* 0x00007610ff0f7816 */ /* 0x000fe20000000007 */
[----:B------:R-:W-:Y:S02]  /*0b50*/  FADD.FTZ R13, R14, R13 ;  /* 0x0000000d0e0d7221 */ /* 0x000fe40000010000 */
[----:B------:R-:W-:-:S02]  /*0b60*/  FADD.FTZ R6, R6, R17 ;  /* 0x0000001106067221 */ /* 0x000fc40000010000 */
[----:B------:R-:W-:Y:S02]  /*0b70*/  FMUL.FTZ R17, R15, R15 ;  /* 0x0000000f0f117220 */ /* 0x000fe40000410000 */
[C---:B------:R-:W-:Y:S02]  /*0b80*/  FADD.FTZ R14, R12.reuse, R15 ;  /* 0x0000000f0c0e7221 */ /* 0x040fe40000010000 */
[----:B------:R-:W-:Y:S01]  /*0b90*/  FFMA.FTZ R17, R12, R12, R17 ;  /* 0x0000000c0c117223 */ /* 0x000fe20000010011 */
[--C-:B------:R-:W-:Y:S02]  /*0ba0*/  PRMT R15, RZ, 0x7610, R20.reuse ;  /* 0x00007610ff0f7816 */ /* 0x100fe40000000014 */
[----:B------:R-:W-:-:S03]  /*0bb0*/  PRMT R12, RZ, 0x5410, R20 ;  /* 0x00005410ff0c7816 */ /* 0x000fc60000000014 */
[----:B------:R-:W-:Y:S02]  /*0bc0*/  FMUL.FTZ R19, R15, R15 ;  /* 0x0000000f0f137220 */ /* 0x000fe40000410000 */
[----:B------:R-:W-:Y:S02]  /*0bd0*/  FADD.FTZ R13, R13, R14 ;  /* 0x0000000e0d0d7221 */ /* 0x000fe40000010000 */
[C---:B------:R-:W-:Y:S02]  /*0be0*/  FADD.FTZ R14, R12.reuse, R15 ;  /* 0x0000000f0c0e7221 */ /* 0x040fe40000010000 */
[----:B------:R-:W-:Y:S01]  /*0bf0*/  FFMA.FTZ R19, R12, R12, R19 ;  /* 0x0000000c0c137223 */ /* 0x000fe20000010013 */
[--C-:B------:R-:W-:Y:S02]  /*0c00*/  PRMT R15, RZ, 0x7610, R4.reuse ;  /* 0x00007610ff0f7816 */ /* 0x100fe40000000004 */
[----:B------:R-:W-:Y:S01]  /*0c10*/  PRMT R12, RZ, 0x5410, R4 ;  /* 0x00005410ff0c7816 */ /* 0x000fe20000000004 */
[----:B------:R-:W-:-:S02]  /*0c20*/  FADD.FTZ R6, R6, R17 ;  /* 0x0000001106067221 */ /* 0x000fc40000010000 */
[----:B------:R-:W-:Y:S02]  /*0c30*/  FADD.FTZ R13, R13, R14 ;  /* 0x0000000e0d0d7221 */ /* 0x000fe40000010000 */
[----:B------:R-:W-:Y:S02]  /*0c40*/  FMUL.FTZ R17, R15, R15 ;  /* 0x0000000f0f117220 */ /* 0x000fe40000410000 */
[----:B------:R-:W-:Y:S02]  /*0c50*/  FADD.FTZ R16, R12, R15 ;  /* 0x0000000f0c107221 */ /* 0x000fe40000010000 */
[----:B------:R-:W-:Y:S02]  /*0c60*/  @!P1 IMAD R15, R34, c[0x0][0x1c0], RZ ;  /* 0x00007000220f9a24 */ /* 0x000fe400078e02ff */
[----:B------:R-:W-:Y:S01]  /*0c70*/  FADD.FTZ R16, R13, R16 ;  /* 0x000000100d107221 */ /* 0x000fe20000010000 */
[----:B------:R-:W-:Y:S01]  /*0c80*/  @!P1 MOV R14, R8 ;  /* 0x00000008000e9202 */ /* 0x000fe20000000f00 */
[----:B------:R-:W-:Y:S01]  /*0c90*/  @!P1 IMAD R13, R26, c[0x0][0x1c4], R15 ;  /* 0x000071001a0d9a24 */ /* 0x000fe200078e020f */
[----:B------:R-:W-:Y:S01]  /*0ca0*/  @!P1 MOV R15, R11 ;  /* 0x0000000b000f9202 */ /* 0x000fe20000000f00 */
[----:B------:R-:W-:-:S04]  /*0cb0*/  FADD.FTZ R6, R6, R19 ;  /* 0x0000001306067221 */ /* 0x000fc80000010000 */
[----:B------:R-:W-:-:S04]  /*0cc0*/  @!P1 IMAD.WIDE.U32 R14, R26, c[0x0][0x1c0], R14 ;  /* 0x000070001a0e9a25 */ /* 0x000fc800078e000e */
[----:B------:R-:W-:Y:S01]  /*0cd0*/  FFMA.FTZ R17, R12, R12, R17 ;  /* 0x0000000c0c117223 */ /* 0x000fe20000010011 */
[----:B------:R-:W-:Y:S02]  /*0ce0*/  @!P1 IADD3 R13, R15, R13, RZ ;  /* 0x0000000d0f0d9210 */ /* 0x000fe40007ffe0ff */
[----:B------:R-:W-:Y:S01]  /*0cf0*/  @!P1 LEA R12, P2, R14, c[0x0][0x170], 0x1 ;  /* 0x00005c000e0c9a11 */ /* 0x000fe200078408ff */
[----:B------:R-:W-:Y:S01]  /*0d00*/  FADD.FTZ R17, R6, R17 ;  /* 0x0000001106117221 */ /* 0x000fe20000010000 */
[----:B------:R-:W-:Y:S02]  /*0d10*/  MOV R6, RZ ;  /* 0x000000ff00067202 */ /* 0x000fe40000000f00 */
[----:B------:R-:W-:-:S05]  /*0d20*/  @!P1 LEA.HI.X R13, R14, c[0x0][0x174], R13, 0x1, P2 ;  /* 0x00005d000e0d9a11 */ /* 0x000fca00010f0c0d */
[----:B------:R-:W2:Y:S01]  /*0d30*/  @!P1 LDG.E R6, [R12.64] ;  /* 0x000000060c069981 */ /* 0x000ea2000c1e1900 */
[--C-:B------:R-:W-:Y:S02]  /*0d40*/  PRMT R19, RZ, 0x7610, R5.reuse ;  /* 0x00007610ff137816 */ /* 0x100fe40000000005 */
[----:B------:R-:W-:-:S03]  /*0d50*/  PRMT R18, RZ, 0x5410, R5 ;  /* 0x00005410ff127816 */ /* 0x000fc60000000005 */
[----:B------:R-:W-:Y:S02]  /*0d60*/  FMUL.FTZ R33, R19, R19 ;  /* 0x0000001313217220 */ /* 0x000fe40000410000 */
[C---:B------:R-:W-:Y:S01]  /*0d70*/  FADD.FTZ R19, R18.reuse, R19 ;  /* 0x0000001312137221 */ /* 0x040fe20000010000 */
[----:B------:R-:W0:Y:S01]  /*0d80*/  S2R R45, SR_LANEID ;  /* 0x00000000002d7919 */ /* 0x000e220000000000 */
[----:B------:R-:W-:Y:S02]  /*0d90*/  FFMA.FTZ R18, R18, R18, R33 ;  /* 0x0000001212127223 */ /* 0x000fe40000010021 */
[----:B------:R-:W-:Y:S02]  /*0da0*/  FADD.FTZ R16, R16, R19 ;  /* 0x0000001310107221 */ /* 0x000fe40000010000 */
[----:B------:R-:W-:Y:S01]  /*0db0*/  FADD.FTZ R17, R17, R18 ;  /* 0x0000001211117221 */ /* 0x000fe20000010000 */
[C---:B0-----:R-:W-:Y:S02]  /*0dc0*/  ISETP.GT.AND P1, PT, R45.reuse, 0x1e, PT ;  /* 0x0000001e2d00780c */ /* 0x041fe40003f24270 */
[----:B------:R-:W-:-:S02]  /*0dd0*/  ISETP.NE.AND P2, PT, R45, RZ, PT ;  /* 0x000000ff2d00720c */ /* 0x000fc40003f45270 */
[----:B------:R-:W-:Y:S01]  /*0de0*/  ISETP.NE.AND P3, PT, R43, RZ, PT ;  /* 0x000000ff2b00720c */ /* 0x000fe20003f65270 */
[----:B------:R-:W-:Y:S01]  /*0df0*/  BSSY B0, `(.L_x_1534) ;  /* 0x0000053000007945 */ /* 0x000fe20003800000 */
[--C-:B--2---:R-:W-:Y:S02]  /*0e00*/  PRMT R13, RZ, 0x7610, R6.reuse ;  /* 0x00007610ff0d7816 */ /* 0x104fe40000000006 */
[----:B------:R-:W-:-:S03]  /*0e10*/  PRMT R12, RZ, 0x5410, R6 ;  /* 0x00005410ff0c7816 */ /* 0x000fc60000000006 */
[----:B------:R-:W-:Y:S02]  /*0e20*/  FMUL.FTZ R19, R13, R13 ;  /* 0x0000000d0d137220 */ /* 0x000fe40000410000 */
[C---:B------:R-:W-:Y:S02]  /*0e30*/  FADD.FTZ R15, R12.reuse, R13 ;  /* 0x0000000d0c0f7221 */ /* 0x040fe40000010000 */
[----:B------:R-:W-:Y:S02]  /*0e40*/  FFMA.FTZ R14, R12, R12, R19 ;  /* 0x0000000c0c0e7223 */ /* 0x000fe40000010013 */
        /* <DEDUP_REMOVED lines=29> */
[----:B------:R-:W1:Y:S02]  /*1020*/  LDS.128 R12, [0x20] ;  /* 0x00002000ff0c7984 */ /* 0x000e640000000c00 */
[----:B-1----:R-:W-:-:S02]  /*1030*/  FADD.FTZ R19, R16, R12 ;  /* 0x0000000c10137221 */ /* 0x002fc40000010000 */
[----:B------:R-:W-:Y:S02]  /*1040*/  FADD.FTZ R12, R17, R13 ;  /* 0x0000000d110c7221 */ /* 0x000fe40000010000 */
[----:B------:R-:W-:Y:S02]  /*1050*/  FADD.FTZ R13, R19, R14 ;  /* 0x0000000e130d7221 */ /* 0x000fe40000010000 */
[----:B0-----:R-:W0:Y:S01]  /*1060*/  LDS.128 R16, [0x30] ;  /* 0x00003000ff107984 */ /* 0x001e220000000c00 */
        /* <DEDUP_REMOVED lines=37> */
[----:B------:R-:W0:Y:S01]  /*12c0*/  LDS.64 R16, [0xb0] ;  /* 0x0000b000ff107984 */ /* 0x000e220000000a00 */
[----:B------:R-:W-:Y:S02]  /*12d0*/  FADD.FTZ R18, R18, R13 ;  /* 0x0000000d12127221 */ /* 0x000fe40000010000 */
[----:B------:R-:W-:-:S02]  /*12e0*/  FADD.FTZ R19, R19, R14 ;  /* 0x0000000e13137221 */ /* 0x000fc40000010000 */
[----:B------:R-:W-:Y:S02]  /*12f0*/  FADD.FTZ R18, R18, R15 ;  /* 0x0000000f12127221 */ /* 0x000fe40000010000 */
[----:B0-----:R-:W-:Y:S02]  /*1300*/  FADD.FTZ R16, R19, R16 ;  /* 0x0000001013107221 */ /* 0x001fe40000010000 */
[----:B------:R-:W-:Y:S02]  /*1310*/  FADD.FTZ R17, R18, R17 ;  /* 0x0000001112117221 */ /* 0x000fe40000010000 */
.L_x_1535:
[----:B------:R-:W-:Y:S05]  /*1320*/  BSYNC B0 ;  /* 0x0000000000007941 */ /* 0x000fea0003800000 */
.L_x_1534:
        /* <DEDUP_REMOVED lines=12> */
[----:B-1----:R-:W-:-:S04]  /*13f0*/  IMAD R45, R42, c[0x0][0x10], R14 ;  /* 0x000004002a2d7a24 */ /* 0x002fc800078e020e */
[----:B------:R-:W-:Y:S01]  /*1400*/  IMAD.WIDE.U32 R12, R45, 0x8, R12 ;  /* 0x000000082d0c7825 */ /* 0x000fe200078e000c */
[----:B------:R-:W-:Y:S02]  /*1410*/  IADD3 R45, R33, R14, RZ ;  /* 0x0000000e212d7210 */ /* 0x000fe40007ffe0ff */
[----:B------:R-:W-:Y:S02]  /*1420*/  MOV R33, 0x1 ;  /* 0x0000000100217802 */ /* 0x000fe40000000f00 */
[----:B------:R1:W-:Y:S02]  /*1430*/  STG.E.64 [R12.64], R16 ;  /* 0x000000100c007986 */ /* 0x0003e4000c101b06 */
[----:B------:R-:W-:Y:S01]  /*1440*/  SEL R33, R33, 0xffffffff, !P1 ;  /* 0xffffffff21217807 */ /* 0x000fe20004800000 */
[----:B-1----:R-:W-:Y:S01]  /*1450*/  IMAD.WIDE.U32 R12, R45, R18, c[0x0][0x190] ;  /* 0x000064002d0c7625 */ /* 0x002fe200078e0012 */
[----:B------:R-:W-:Y:S06]  /*1460*/  MEMBAR.ALL.GPU ;  /* 0x0000000000007992 */ /* 0x000fec000000a000 */
[----:B------:R-:W-:-:S00]  /*1470*/  ERRBAR ;  /* 0x00000000000079ab */ /* 0x000fc00000000000 */
[----:B------:R-:W-:Y:S01]  /*1480*/  SEL R45, RZ, c[0x0][0xc], P1 ;  /* 0x00000300ff2d7a07 */ /* 0x000fe20000800000 */
[----:B------:R1:W-:Y:S03]  /*1490*/  RED.E.ADD.S32.STRONG.GPU [R12.64], R33 ;  /* 0x000000210c00798e */ /* 0x0003e6000c10e386 */
[----:B------:R-:W-:-:S13]  /*14a0*/  ISETP.NE.AND P1, PT, R45, -0x1, PT ;  /* 0xffffffff2d00780c */ /* 0x000fda0003f25270 */
[----:B------:R-:W-:Y:S05]  /*14b0*/  @!P1 BRA `(.L_x_1537) ;  /* 0x0000007000009947 */ /* 0x000fea0003800000 */
[----:B-1----:R-:W-:-:S04]  /*14c0*/  IMAD R13, R15, c[0x0][0x10], R14 ;  /* 0x000004000f0d7a24 */ /* 0x002fc800078e020e */
[----:B------:R-:W-:-:S05]  /*14d0*/  IMAD.WIDE.U32 R12, R13, R18, c[0x0][0x190] ;  /* 0x000064000d0c7625 */ /* 0x000fca00078e0012 */
.L_x_1538:
[----:B------:R-:W2:Y:S01]  /*14e0*/  LDG.E.STRONG.GPU R14, [R12.64] ;  /* 0x000000060c0e7981 */ /* 0x000ea2000c1ef900 */
[----:B------:R-:W-:Y:S01]  /*14f0*/  YIELD ;  /* 0x0000000000007946 */ /* 0x000fe20003800000 */
[----:B--2---:R-:W-:Y:S01]  /*1500*/  ISETP.NE.AND P1, PT, R14, R45, PT ;  /* 0x0000002d0e00720c */ /* 0x004fe20003f25270 */
[----:B------:R-:W-:-:S12]  /*1510*/  CCTL.IVALL ;  /* 0x00000000ff00798f */ /* 0x000fd80002000000 */
[----:B------:R-:W-:Y:S05]  /*1520*/  @P1 BRA `(.L_x_1538) ;  /* 0xffffffb000001947 */ /* 0x000fea000383ffff */
.L_x_1537:
        /* <DEDUP_REMOVED lines=11> */
.L_x_1540:
        /* <DEDUP_REMOVED lines=11> */
[----:B------:R-:W-:-:S04]  /*1690*/  IADD3 R19, R13, 0x1, RZ ;  /* 0x000000010d137810 */ /* 0x000fc80007ffe0ff */
[----:B------:R-:W-:-:S13]  /*16a0*/  ISETP.EQ.OR P2, PT, R19, R42, P3 ;  /* 0x0000002a1300720c */ /* 0x000fda0001f42670 */
[----:B------:R-:W1:Y:S01]  /*16b0*/  @!P2 S2R R18, SR_CTAID.Y ;  /* 0x000000000012a919 */ /* 0x000e620000002600 */
[----:B------:R-:W-:-:S05]  /*16c0*/  @!P2 LOP3.LUT R33, R3, 0x1, RZ, 0xc0, !PT ;  /* 0x000000010321a812 */ /* 0x000fca00078ec0ff */
[----:B------:R-:W-:-:S04]  /*16d0*/  @!P2 IMAD R33, R33, c[0x0][0x10], RZ ;  /* 0x000004002121aa24 */ /* 0x000fc800078e02ff */
[----:B------:R-:W-:-:S05]  /*16e0*/  @!P2 IMAD R33, R33, c[0x0][0xc], RZ ;  /* 0x000003002121aa24 */ /* 0x000fca00078e02ff */
[----:B------:R-:W-:Y:S01]  /*16f0*/  @!P2 SHF.L.U32 R33, R33, 0x1, RZ ;  /* 0x000000012121a819 */ /* 0x000fe200000006ff */
[----:B-1----:R-:W-:Y:S02]  /*1700*/  @!P2 IMAD R19, R19, c[0x0][0x10], R18 ;  /* 0x000004001313aa24 */ /* 0x002fe400078e0212 */
[----:B0-2---:R-:W-:Y:S01]  /*1710*/  @!P1 FADD.FTZ R16, R16, R14 ;  /* 0x0000000e10109221 */ /* 0x005fe20000010000 */
[----:B------:R-:W-:Y:S01]  /*1720*/  @!P2 MOV R14, 0x4 ;  /* 0x00000004000ea802 */ /* 0x000fe20000000f00 */
[----:B------:R-:W-:-:S04]  /*1730*/  @!P1 FADD.FTZ R17, R17, R15 ;  /* 0x0000000f11119221 */ /* 0x000fc80000010000 */
[----:B------:R-:W-:-:S06]  /*1740*/  @!P2 IMAD.WIDE R14, R33, R14, c[0x0][0x198] ;  /* 0x00006600210ea625 */ /* 0x000fcc00078e020e */
[----:B------:R-:W-:-:S06]  /*1750*/  @!P2 IMAD.WIDE.U32 R14, R19, 0x8, R14 ;  /* 0x00000008130ea825 */ /* 0x000fcc00078e000e */
[----:B------:R-:W2:Y:S01]  /*1760*/  @!P2 LDG.E.64 R14, [R14.64] ;  /* 0x000000060e0ea981 */ /* 0x000ea2000c1e1b00 */
[----:B------:R-:W-:-:S04]  /*1770*/  IADD3 R19, R13, 0x2, RZ ;  /* 0x000000020d137810 */ /* 0x000fc80007ffe0ff */
[----:B------:R-:W-:-:S13]  /*1780*/  ISETP.EQ.OR P1, PT, R19, R42, P3 ;  /* 0x0000002a1300720c */ /* 0x000fda0001f22670 */
[----:B------:R-:W0:Y:S01]  /*1790*/  @!P1 S2R R18, SR_CTAID.Y ;  /* 0x0000000000129919 */ /* 0x000e220000002600 */
[----:B------:R-:W-:-:S05]  /*17a0*/  @!P1 LOP3.LUT R33, R3, 0x1, RZ, 0xc0, !PT ;  /* 0x0000000103219812 */ /* 0x000fca00078ec0ff */
[----:B------:R-:W-:-:S04]  /*17b0*/  @!P1 IMAD R33, R33, c[0x0][0x10], RZ ;  /* 0x0000040021219a24 */ /* 0x000fc800078e02ff */
[----:B------:R-:W-:-:S05]  /*17c0*/  @!P1 IMAD R33, R33, c[0x0][0xc], RZ ;  /* 0x0000030021219a24 */ /* 0x000fca00078e02ff */
[----:B------:R-:W-:Y:S01]  /*17d0*/  @!P1 SHF.L.U32 R33, R33, 0x1, RZ ;  /* 0x0000000121219819 */ /* 0x000fe200000006ff */
[----:B0-----:R-:W-:Y:S02]  /*17e0*/  @!P1 IMAD R19, R19, c[0x0][0x10], R18 ;  /* 0x0000040013139a24 */ /* 0x001fe400078e0212 */
[----:B--2---:R-:W-:Y:S01]  /*17f0*/  @!P2 FADD.FTZ R16, R16, R14 ;  /* 0x0000000e1010a221 */ /* 0x004fe20000010000 */
        /* <DEDUP_REMOVED lines=19> */
[----:B------:R-:W-:Y:S02]  /*1930*/  IADD3 R12, R12, -0x4, RZ ;  /* 0xfffffffc0c0c7810 */ /* 0x000fe40007ffe0ff */
[----:B------:R-:W-:Y:S02]  /*1940*/  IADD3 R13, R13, 0x4, RZ ;  /* 0x000000040d0d7810 */ /* 0x000fe40007ffe0ff */
[----:B------:R-:W-:Y:S01]  /*1950*/  ISETP.NE.AND P1, PT, R12, RZ, PT ;  /* 0x000000ff0c00720c */ /* 0x000fe20003f25270 */
[----:B--2---:R-:W-:Y:S02]  /*1960*/  @!P2 FADD.FTZ R16, R16, R14 ;  /* 0x0000000e1010a221 */ /* 0x004fe40000010000 */
[----:B------:R-:W-:-:S10]  /*1970*/  @!P2 FADD.FTZ R17, R17, R15 ;  /* 0x0000000f1111a221 */ /* 0x000fd40000010000 */
[----:B------:R-:W-:Y:S05]  /*1980*/  @P1 BRA `(.L_x_1540) ;  /* 0xfffffc5000001947 */ /* 0x000fea000383ffff */
.L_x_1539:
        /* <DEDUP_REMOVED lines=19> */
.L_x_1542:
[----:B------:R-:W-:Y:S05]  /*1ac0*/  BSYNC B0 ;  /* 0x0000000000007941 */ /* 0x000fea0003800000 */
.L_x_1541:
[----:B------:R-:W-:Y:S05]  /*1ad0*/  @!P2 BRA `(.L_x_1536) ;  /* 0x000001d00000a947 */ /* 0x000fea0003800000 */
[C---:B------:R-:W-:Y:S02]  /*1ae0*/  IADD3 R15, R13.reuse, 0x1, RZ ;  /* 0x000000010d0f7810 */ /* 0x040fe40007ffe0ff */
[----:B------:R-:W-:Y:S02]  /*1af0*/  IADD3 R13, R13, 0x2, RZ ;  /* 0x000000020d0d7810 */ /* 0x000fe40007ffe0ff */
[-C--:B------:R-:W-:Y:S02]  /*1b00*/  ISETP.EQ.OR P2, PT, R15, R42.reuse, P3 ;  /* 0x0000002a0f00720c */ /* 0x080fe40001f42670 */
[----:B------:R-:W-:-:S04]  /*1b10*/  ISETP.EQ.OR P1, PT, R13, R42, P3 ;  /* 0x0000002a0d00720c */ /* 0x000fc80001f22670 */
[----:B------:R-:W-:-:S07]  /*1b20*/  ISETP.EQ.OR P1, PT, R12, 0x2, P1 ;  /* 0x000000020c00780c */ /* 0x000fce0000f22670 */
[----:B------:R-:W1:Y:S01]  /*1b30*/  @!P2 S2R R14, SR_CTAID.Y ;  /* 0x00000000000ea919 */ /* 0x000e620000002600 */
[----:B------:R-:W-:-:S05]  /*1b40*/  @!P2 LOP3.LUT R12, R3, 0x1, RZ, 0xc0, !PT ;  /* 0x00000001030ca812 */ /* 0x000fca00078ec0ff */
[----:B------:R-:W-:Y:S01]  /*1b50*/  @!P2 IMAD R12, R12, c[0x0][0x10], RZ ;  /* 0x000004000c0caa24 */ /* 0x000fe200078e02ff */
[----:B------:R-:W-:-:S03]  /*1b60*/  @!P1 LOP3.LUT R18, R3, 0x1, RZ, 0xc0, !PT ;  /* 0x0000000103129812 */ /* 0x000fc600078ec0ff */
[----:B------:R-:W-:Y:S02]  /*1b70*/  @!P2 IMAD R12, R12, c[0x0][0xc], RZ ;  /* 0x000003000c0caa24 */ /* 0x000fe400078e02ff */
[----:B------:R-:W-:-:S04]  /*1b80*/  @!P1 IMAD R18, R18, c[0x0][0x10], RZ ;  /* 0x0000040012129a24 */ /* 0x000fc800078e02ff */
[----:B------:R-:W-:Y:S02]  /*1b90*/  @!P1 IMAD R18, R18, c[0x0][0xc], RZ ;  /* 0x0000030012129a24 */ /* 0x000fe400078e02ff */
[----:B-1----:R-:W-:Y:S01]  /*1ba0*/  @!P2 IMAD R19, R15, c[0x0][0x10], R14 ;  /* 0x000004000f13aa24 */ /* 0x002fe200078e020e */
[----:B------:R-:W-:Y:S02]  /*1bb0*/  @!P2 SHF.L.U32 R14, R12, 0x1, RZ ;  /* 0x000000010c0ea819 */ /* 0x000fe400000006ff */
[----:B------:R-:W1:Y:S01]  /*1bc0*/  @!P1 S2R R12, SR_CTAID.Y ;  /* 0x00000000000c9919 */ /* 0x000e620000002600 */
[----:B------:R-:W-:-:S05]  /*1bd0*/  @!P2 MOV R15, 0x4 ;  /* 0x00000004000fa802 */ /* 0x000fca0000000f00 */
[----:B------:R-:W-:-:S06]  /*1be0*/  @!P2 IMAD.WIDE R14, R14, R15, c[0x0][0x198] ;  /* 0x000066000e0ea625 */ /* 0x000fcc00078e020f */
[----:B------:R-:W-:-:S06]  /*1bf0*/  @!P2 IMAD.WIDE.U32 R14, R19, 0x8, R14 ;  /* 0x00000008130ea825 */ /* 0x000fcc00078e000e */
[----:B------:R-:W2:Y:S01]  /*1c00*/  @!P2 LDG.E.64 R14, [R14.64] ;  /* 0x000000060e0ea981 */ /* 0x000ea2000c1e1b00 */
[----:B-1----:R-:W-:Y:S01]  /*1c10*/  @!P1 IMAD R19, R13, c[0x0][0x10], R12 ;  /* 0x000004000d139a24 */ /* 0x002fe200078e020c */
[----:B------:R-:W-:Y:S02]  /*1c20*/  @!P1 SHF.L.U32 R12, R18, 0x1, RZ ;  /* 0x00000001120c9819 */ /* 0x000fe400000006ff */
[----:B------:R-:W-:-:S05]  /*1c30*/  @!P1 MOV R13, 0x4 ;  /* 0x00000004000d9802 */ /* 0x000fca0000000f00 */
[----:B------:R-:W-:-:S06]  /*1c40*/  @!P1 IMAD.WIDE R12, R12, R13, c[0x0][0x198] ;  /* 0x000066000c0c9625 */ /* 0x000fcc00078e020d */
[----:B------:R-:W-:-:S06]  /*1c50*/  @!P1 IMAD.WIDE.U32 R12, R19, 0x8, R12 ;  /* 0x00000008130c9825 */ /* 0x000fcc00078e000c */
[----:B------:R-:W3:Y:S01]  /*1c60*/  @!P1 LDG.E.64 R12, [R12.64] ;  /* 0x000000060c0c9981 */ /* 0x000ee2000c1e1b00 */
[----:B0-2---:R-:W-:Y:S02]  /*1c70*/  @!P2 FADD.FTZ R16, R16, R14 ;  /* 0x0000000e1010a221 */ /* 0x005fe40000010000 */
[----:B------:R-:W-:Y:S02]  /*1c80*/  @!P2 FADD.FTZ R17, R17, R15 ;  /* 0x0000000f1111a221 */ /* 0x000fe40000010000 */
[----:B---3--:R-:W-:Y:S02]  /*1c90*/  @!P1 FADD.FTZ R16, R16, R12 ;  /* 0x0000000c10109221 */ /* 0x008fe40000010000 */
[----:B------:R-:W-:-:S04]  /*1ca0*/  @!P1 FADD.FTZ R17, R17, R13 ;  /* 0x0000000d11119221 */ /* 0x000fc80000010000 */
.L_x_1536:
[----:B------:R-:W-:Y:S01]  /*1cb0*/  LOP3.LUT P1, RZ, R42, R43, RZ, 0xfc, !PT ;  /* 0x0000002b2aff7212 */ /* 0x000fe2000782fcff */
[----:B------:R-:W-:Y:S01]  /*1cc0*/  @!P3 STS.64 [0xc0], R16 ;  /* 0x0000c010ff00b388 */ /* 0x000fe20000000a00 */
[----:B------:R-:W-:Y:S01]  /*1cd0*/  ISETP.EQ.U32.AND P2, PT, RZ, c[0x0][0x168], PT ;  /* 0x00005a00ff007a0c */ /* 0x000fe20003f42070 */
[----:B------:R-:W-:Y:S01]  /*1ce0*/  HFMA2.MMA R19, -RZ, RZ, 0, 2.384185791015625e-07 ;  /* 0x00000004ff137435 */ /* 0x000fe200000001ff */
[----:B------:R-:W-:-:S02]  /*1cf0*/  IADD3 R24, R25, R24, RZ ;  /* 0x0000001819187210 */ /* 0x000fc40007ffe0ff */
[----:B------:R-:W-:-:S13]  /*1d00*/  ISETP.EQ.OR.EX P1, PT, RZ, c[0x0][0x16c], P1, P2 ;  /* 0x00005b00ff007a0c */ /* 0x000fda0000f22720 */
[----:B------:R-:W-:Y:S01]  /*1d10*/  @!P1 MOV R15, 0x8 ;  /* 0x00000008000f9802 */ /* 0x000fe20000000f00 */
[----:B------:R-:W-:Y:S02]  /*1d20*/  @!P1 FMUL.FTZ R13, R17, c[0x0][0x1f4] ;  /* 0x00007d00110d9a20 */ /* 0x000fe40000410000 */
[----:B------:R-:W-:Y:S02]  /*1d30*/  @!P1 FMUL.FTZ R12, R16, c[0x0][0x1f4] ;  /* 0x00007d00100c9a20 */ /* 0x000fe40000410000 */
[----:B------:R-:W-:-:S05]  /*1d40*/  @!P1 IMAD.WIDE R14, R2, R15, c[0x0][0x168] ;  /* 0x00005a00020e9625 */ /* 0x000fca00078e020f */
[----:B------:R1:W-:Y:S04]  /*1d50*/  @!P1 STG.E.64 [R14.64], R12 ;  /* 0x0000000c0e009986 */ /* 0x0003e8000c101b06 */
[----:B------:R-:W-:Y:S01]  /*1d60*/  BAR.SYNC.DEFER_BLOCKING 0x0 ;  /* 0x0000000000007b1d */ /* 0x000fe20000010000 */
[----:B-1----:R-:W-:-:S04]  /*1d70*/  IMAD.WIDE R14, R24, R19, c[0x0][0x178] ;  /* 0x00005e00180e7625 */ /* 0x002fc800078e0213 */
[----:B------:R-:W-:Y:S02]  /*1d80*/  IMAD.WIDE R12, R24, R19, c[0x0][0x180] ;  /* 0x00006000180c7625 */ /* 0x000fe400078e0213 */
[----:B------:R-:W2:Y:S04]  /*1d90*/  LDG.E.64 R14, [R14.64] ;  /* 0x000000060e0e7981 */ /* 0x000ea8000c1e1b00 */
[----:B------:R-:W2:Y:S01]  /*1da0*/  LDG.E.64 R12, [R12.64] ;  /* 0x000000060c0c7981 */ /* 0x000ea2000c1e1b00 */
[----:B------:R-:W-:Y:S02]  /*1db0*/  MOV R33, 0x3f800000 ;  /* 0x3f80000000217802 */ /* 0x000fe40000000f00 */
[----:B------:R-:W-:Y:S01]  /*1dc0*/  ISETP.NE.AND P6, PT, RZ, UR5, PT ;  /* 0x00000005ff007c0c */ /* 0x000fe2000bfc5270 */
[----:B0-----:R-:W0:Y:S02]  /*1dd0*/  LDS.64 R16, [0xc0] ;  /* 0x0000c000ff107984 */ /* 0x001e240000000a00 */
[----:B0-----:R-:W-:-:S04]  /*1de0*/  FMUL.FTZ R24, R16, c[0x0][0x1f4] ;  /* 0x00007d0010187a20 */ /* 0x001fc80000410000 */
[----:B------:R-:W-:-:S04]  /*1df0*/  FMUL.FTZ R18, R24, R24 ;  /* 0x0000001818127220 */ /* 0x000fc80000410000 */
[----:B------:R-:W-:Y:S01]  /*1e00*/  FFMA.FTZ R18, R17, c[0x0][0x1f4], -R18 ;  /* 0x00007d0011127a23 */ /* 0x000fe20000010812 */
[--C-:B------:R-:W-:Y:S02]  /*1e10*/  PRMT R17, RZ, 0x5410, R23.reuse ;  /* 0x00005410ff117816 */ /* 0x100fe40000000017 */
[----:B------:R-:W-:Y:S02]  /*1e20*/  PRMT R23, RZ, 0x7610, R23 ;  /* 0x00007610ff177816 */ /* 0x000fe40000000017 */
[----:B------:R-:W-:Y:S01]  /*1e30*/  FSETP.GTU.FTZ.AND P1, PT, R18, RZ, PT ;  /* 0x000000ff1200720b */ /* 0x000fe20003f3c000 */
[--C-:B------:R-:W-:Y:S02]  /*1e40*/  FADD.FTZ R16, R17, -R24.reuse ;  /* 0x8000001811107221 */ /* 0x100fe40000010000 */
[----:B------:R-:W-:-:S10]  /*1e50*/  FADD.FTZ R17, R23, -R24 ;  /* 0x8000001817117221 */ /* 0x000fd40000010000 */
[----:B------:R-:W-:-:S04]  /*1e60*/  @P1 FADD.FTZ R18, R18, c[0x0][0x188] ;  /* 0x0000620012121621 */ /* 0x000fc80000010000 */
[----:B------:R-:W0:Y:S02]  /*1e70*/  @P1 MUFU.RSQ R33, R18 ;  /* 0x0000001200211308 */ /* 0x000e240000001400 */
[-C--:B0-----:R-:W-:Y:S02]  /*1e80*/  FMUL.FTZ R23, R16, R33.reuse ;  /* 0x0000002110177220 */ /* 0x081fe40000410000 */
[----:B------:R-:W-:Y:S02]  /*1e90*/  FMUL.FTZ R16, R17, R33 ;  /* 0x0000002111107220 */ /* 0x000fe40000410000 */
[----:B--2---:R-:W-:Y:S02]  /*1ea0*/  FFMA.FTZ R23, R14, R23, R12 ;  /* 0x000000170e177223 */ /* 0x004fe4000001000c */
        /* <DEDUP_REMOVED lines=12> */
.L_x_1543:
[----:B------:R-:W-:Y:S01]  /*1f70*/  BSSY B0, `(.L_x_1544) ;  /* 0x000000c000007945 */ /* 0x000fe20003800000 */
[----:B------:R-:W-:Y:S05]  /*1f80*/  @!P0 BRA `(.L_x_1545) ;  /* 0x000000a000008947 */ /* 0x000fea0003800000 */
[----:B------:R-:W-:Y:S01]  /*1f90*/  F2FP.BF16.PACK_AB R23, R16, R23 ;  /* 0x000000171017723e */ /* 0x000fe200000010ff */
[----:B------:R-:W-:Y:S01]  /*1fa0*/  IMAD R18, R44, c[0x0][0x1c0], RZ ;  /* 0x000070002c127a24 */ /* 0x000fe200078e02ff */
[----:B------:R-:W-:Y:S02]  /*1fb0*/  MOV R16, R8 ;  /* 0x0000000800107202 */ /* 0x000fe40000000f00 */
[----:B------:R-:W-:Y:S01]  /*1fc0*/  MOV R17, R11 ;  /* 0x0000000b00117202 */ /* 0x000fe20000000f00 */
[----:B------:R-:W-:-:S04]  /*1fd0*/  IMAD R19, R0, c[0x0][0x1c4], R18 ;  /* 0x0000710000137a24 */ /* 0x000fc800078e0212 */
[----:B------:R-:W-:-:S05]  /*1fe0*/  IMAD.WIDE.U32 R16, R0, c[0x0][0x1c0], R16 ;  /* 0x0000700000107a25 */ /* 0x000fca00078e0010 */
[----:B------:R-:W-:Y:S02]  /*1ff0*/  IADD3 R17, R17, R19, RZ ;  /* 0x0000001311117210 */ /* 0x000fe40007ffe0ff */
[----:B------:R-:W-:-:S04]  /*2000*/  LEA R18, P1, R16, c[0x0][0x160], 0x1 ;  /* 0x0000580010127a11 */ /* 0x000fc800078208ff */
[----:B------:R-:W-:-:S05]  /*2010*/  LEA.HI.X R19, R16, c[0x0][0x164], R17, 0x1, P1 ;  /* 0x0000590010137a11 */ /* 0x000fca00008f0c11 */
[----:B------:R0:W-:Y:S04]  /*2020*/  STG.E [R18.64], R23 ;  /* 0x0000001712007986 */ /* 0x0001e8000c101906 */
.L_x_1545:
[----:B------:R-:W-:Y:S05]  /*2030*/  BSYNC B0 ;  /* 0x0000000000007941 */ /* 0x000fea0003800000 */
.L_x_1544:
[--C-:B------:R-:W-:Y:S02]  /*2040*/  PRMT R17, RZ, 0x5410, R21.reuse ;  /* 0x00005410ff117816 */ /* 0x100fe40000000015 */
[----:B------:R-:W-:Y:S02]  /*2050*/  PRMT R21, RZ, 0x7610, R21 ;  /* 0x00007610ff157816 */ /* 0x000fe40000000015 */
[----:B------:R-:W-:Y:S01]  /*2060*/  ISETP.GE.U32.AND P1, PT, R32, c[0x0][0x1c8], PT ;  /* 0x0000720020007a0c */ /* 0x000fe20003f26070 */
[--C-:B------:R-:W-:Y:S01]  /*2070*/  FADD.FTZ R16, R17, -R24.reuse ;  /* 0x8000001811107221 */ /* 0x100fe20000010000 */
[----:B------:R-:W-:Y:S01]  /*2080*/  ISETP.GE.U32.AND P2, PT, R31, c[0x0][0x1c8], PT ;  /* 0x000072001f007a0c */ /* 0x000fe20003f46070 */
[----:B0-----:R-:W-:Y:S01]  /*2090*/  FADD.FTZ R18, R21, -R24 ;  /* 0x8000001815127221 */ /* 0x001fe20000010000 */
[----:B------:R-:W-:Y:S01]  /*20a0*/  ISETP.GE.AND.EX P1, PT, R35, c[0x0][0x1cc], PT, P1 ;  /* 0x0000730023007a0c */ /* 0x000fe20003f26310 */
[-C--:B------:R-:W-:Y:S02]  /*20b0*/  FMUL.FTZ R21, R16, R33.reuse ;  /* 0x0000002110157220 */ /* 0x080fe40000410000 */
[----:B------:R-:W-:Y:S01]  /*20c0*/  FMUL.FTZ R18, R18, R33 ;  /* 0x0000002112127220 */ /* 0x000fe20000410000 */
[----:B------:R-:W-:Y:S01]  /*20d0*/  ISETP.GT.U32.OR P1, PT, R43, 0x27f, P1 ;  /* 0x0000027f2b00780c */ /* 0x000fe20000f24470 */
[----:B------:R-:W-:-:S02]  /*20e0*/  FFMA.FTZ R21, R14, R21, R12 ;  /* 0x000000150e157223 */ /* 0x000fc4000001000c */
[----:B------:R-:W-:Y:S01]  /*20f0*/  FFMA.FTZ R23, R15, R18, R13 ;  /* 0x000000120f177223 */ /* 0x000fe2000001000d */
[----:B------:R-:W-:Y:S08]  /*2100*/  @!P6 BRA `(.L_x_1546) ;  /* 0x000000a00000e947 */ /* 0x000ff00003800000 */
        /* <DEDUP_REMOVED lines=10> */
.L_x_1546:
[----:B------:R-:W-:Y:S01]  /*21b0*/  BSSY B0, `(.L_x_1547) ;  /* 0x000000c000007945 */ /* 0x000fe20003800000 */
[----:B------:R-:W-:Y:S05]  /*21c0*/  @P1 BRA `(.L_x_1548) ;  /* 0x000000a000001947 */ /* 0x000fea0003800000 */
        /* <DEDUP_REMOVED lines=10> */
.L_x_1548:
[----:B------:R-:W-:Y:S05]  /*2270*/  BSYNC B0 ;  /* 0x0000000000007941 */ /* 0x000fea0003800000 */
.L_x_1547:
[--C-:B------:R-:W-:Y:S02]  /*2280*/  PRMT R17, RZ, 0x5410, R22.reuse ;  /* 0x00005410ff117816 */ /* 0x100fe40000000016 */
[----:B0-----:R-:W-:Y:S02]  /*2290*/  PRMT R19, RZ, 0x7610, R22 ;  /* 0x00007610ff137816 */ /* 0x001fe40000000016 */
[----:B------:R-:W-:Y:S01]  /*22a0*/  ISETP.GE.AND.EX P2, PT, R36, c[0x0][0x1cc], PT, P2 ;  /* 0x0000730024007a0c */ /* 0x000fe20003f46320 */
[--C-:B------:R-:W-:Y:S01]  /*22b0*/  FADD.FTZ R16, R17, -R24.reuse ;  /* 0x8000001811107221 */ /* 0x100fe20000010000 */
[--C-:B------:R-:W-:Y:S01]  /*22c0*/  PRMT R22, RZ, 0x5410, R7.reuse ;  /* 0x00005410ff167816 */ /* 0x100fe20000000007 */
[----:B------:R-:W-:Y:S01]  /*22d0*/  FADD.FTZ R18, R19, -R24 ;  /* 0x8000001813127221 */ /* 0x000fe20000010000 */
[----:B------:R-:W-:Y:S01]  /*22e0*/  ISETP.GT.U32.OR P2, PT, R43, 0x27f, P2 ;  /* 0x0000027f2b00780c */ /* 0x000fe20001744470 */
[-C--:B------:R-:W-:Y:S01]  /*22f0*/  FMUL.FTZ R21, R16, R33.reuse ;  /* 0x0000002110157220 */ /* 0x080fe20000410000 */
[----:B------:R-:W-:Y:S01]  /*2300*/  PRMT R7, RZ, 0x7610, R7 ;  /* 0x00007610ff077816 */ /* 0x000fe20000000007 */
[----:B------:R-:W-:-:S02]  /*2310*/  FMUL.FTZ R18, R18, R33 ;  /* 0x0000002112127220 */ /* 0x000fc40000410000 */
        /* <DEDUP_REMOVED lines=13> */
.L_x_1549:
        /* <DEDUP_REMOVED lines=12> */
.L_x_1551:
[----:B------:R-:W-:Y:S05]  /*24b0*/  BSYNC B0 ;  /* 0x0000000000007941 */ /* 0x000fea0003800000 */
.L_x_1550:
[----:B------:R-:W-:Y:S01]  /*24c0*/  PRMT R17, RZ, 0x5410, R20 ;  /* 0x00005410ff117816 */ /* 0x000fe20000000014 */
[----:B------:R-:W-:Y:S01]  /*24d0*/  FADD.FTZ R22, R22, -R24 ;  /* 0x8000001816167221 */ /* 0x000fe20000010000 */
[----:B0-----:R-:W-:Y:S02]  /*24e0*/  PRMT R19, RZ, 0x5410, R4 ;  /* 0x00005410ff137816 */ /* 0x001fe40000000004 */
[--C-:B------:R-:W-:Y:S01]  /*24f0*/  PRMT R23, RZ, 0x5410, R5.reuse ;  /* 0x00005410ff177816 */ /* 0x100fe20000000005 */
[----:B------:R-:W-:Y:S01]  /*2500*/  FADD.FTZ R16, R17, -R24 ;  /* 0x8000001811107221 */ /* 0x000fe20000010000 */
[----:B------:R-:W-:Y:S02]  /*2510*/  PRMT R45, RZ, 0x7610, R5 ;  /* 0x00007610ff2d7816 */ /* 0x000fe40000000005 */
[----:B------:R-:W-:Y:S01]  /*2520*/  PRMT R21, RZ, 0x7610, R20 ;  /* 0x00007610ff157816 */ /* 0x000fe20000000014 */
[----:B------:R-:W-:Y:S01]  /*2530*/  FADD.FTZ R20, R19, -R24 ;  /* 0x8000001813147221 */ /* 0x000fe20000010000 */
[----:B------:R-:W-:Y:S01]  /*2540*/  PRMT R35, RZ, 0x7610, R4 ;  /* 0x00007610ff237816 */ /* 0x000fe20000000004 */
[----:B------:R-:W-:Y:S01]  /*2550*/  FADD.FTZ R23, R23, -R24 ;  /* 0x8000001817177221 */ /* 0x000fe20000010000 */
[----:B------:R-:W-:Y:S01]  /*2560*/  PRMT R5, RZ, 0x5410, R6 ;  /* 0x00005410ff057816 */ /* 0x000fe20000000006 */
[----:B------:R-:W-:Y:S01]  /*2570*/  FADD.FTZ R4, R7, -R24 ;  /* 0x8000001807047221 */ /* 0x000fe20000010000 */
[----:B------:R-:W-:Y:S01]  /*2580*/  PRMT R6, RZ, 0x7610, R6 ;  /* 0x00007610ff067816 */ /* 0x000fe20000000006 */
[--C-:B------:R-:W-:Y:S01]  /*2590*/  FADD.FTZ R18, R21, -R24.reuse ;  /* 0x8000001815127221 */ /* 0x100fe20000010000 */
[----:B------:R-:W-:Y:S01]  /*25a0*/  ISETP.GE.U32.AND P5, PT, R30, c[0x0][0x1c8], PT ;  /* 0x000072001e007a0c */ /* 0x000fe20003fa6070 */
[--C-:B------:R-:W-:Y:S01]  /*25b0*/  FADD.FTZ R36, R35, -R24.reuse ;  /* 0x8000001823247221 */ /* 0x100fe20000010000 */
[----:B------:R-:W-:Y:S01]  /*25c0*/  ISETP.GE.U32.AND P1, PT, R29, c[0x0][0x1c8], PT ;  /* 0x000072001d007a0c */ /* 0x000fe20003f26070 */
[--C-:B------:R-:W-:Y:S01]  /*25d0*/  FADD.FTZ R45, R45, -R24.reuse ;  /* 0x800000182d2d7221 */ /* 0x100fe20000010000 */
[----:B------:R-:W-:Y:S01]  /*25e0*/  ISETP.GE.U32.AND P2, PT, R28, c[0x0][0x1c8], PT ;  /* 0x000072001c007a0c */ /* 0x000fe20003f46070 */
[--C-:B------:R-:W-:Y:S01]  /*25f0*/  FADD.FTZ R5, R5, -R24.reuse ;  /* 0x8000001805057221 */ /* 0x100fe20000010000 */
[----:B------:R-:W-:Y:S01]  /*2600*/  ISETP.GE.U32.AND P3, PT, R27, c[0x0][0x1c8], PT ;  /* 0x000072001b007a0c */ /* 0x000fe20003f66070 */
[----:B------:R-:W-:Y:S01]  /*2610*/  FADD.FTZ R24, R6, -R24 ;  /* 0x8000001806187221 */ /* 0x000fe20000010000 */
[----:B------:R-:W-:Y:S01]  /*2620*/  ISETP.GE.U32.AND P4, PT, R26, c[0x0][0x1c8], PT ;  /* 0x000072001a007a0c */ /* 0x000fe20003f86070 */
[-C--:B------:R-:W-:Y:S01]  /*2630*/  FMUL.FTZ R21, R22, R33.reuse ;  /* 0x0000002116157220 */ /* 0x080fe20000410000 */
[----:B------:R-:W-:Y:S01]  /*2640*/  ISETP.GE.AND.EX P5, PT, R40, c[0x0][0x1cc], PT, P5 ;  /* 0x0000730028007a0c */ /* 0x000fe20003fa6350 */
        /* <DEDUP_REMOVED lines=9> */
[C---:B------:R-:W-:Y:S01]  /*26e0*/  ISETP.GT.U32.OR P5, PT, R43.reuse, 0x27f, P5 ;  /* 0x0000027f2b00780c */ /* 0x040fe20002fa4470 */
[-C--:B------:R-:W-:Y:S01]  /*26f0*/  FMUL.FTZ R6, R4, R33.reuse ;  /* 0x0000002104067220 */ /* 0x080fe20000410000 */
[C---:B------:R-:W-:Y:S01]  /*2700*/  ISETP.GT.U32.OR P1, PT, R43.reuse, 0x27f, P1 ;  /* 0x0000027f2b00780c */ /* 0x040fe20000f24470 */
[-C--:B------:R-:W-:Y:S01]  /*2710*/  FMUL.FTZ R36, R36, R33.reuse ;  /* 0x0000002124247220 */ /* 0x080fe20000410000 */
[----:B------:R-:W-:Y:S01]  /*2720*/  ISETP.GT.U32.OR P2, PT, R43, 0x27f, P2 ;  /* 0x0000027f2b00780c */ /* 0x000fe20001744470 */
[-C--:B------:R-:W-:Y:S01]  /*2730*/  FMUL.FTZ R16, R45, R33.reuse ;  /* 0x000000212d107220 */ /* 0x080fe20000410000 */
[C---:B------:R-:W-:Y:S01]  /*2740*/  ISETP.GT.U32.OR P3, PT, R43.reuse, 0x27f, P3 ;  /* 0x0000027f2b00780c */ /* 0x040fe20001f64470 */
[----:B------:R-:W-:Y:S01]  /*2750*/  FMUL.FTZ R24, R24, R33 ;  /* 0x0000002118187220 */ /* 0x000fe20000410000 */
[----:B------:R-:W-:Y:S01]  /*2760*/  ISETP.GT.U32.OR P4, PT, R43, 0x27f, P4 ;  /* 0x0000027f2b00780c */ /* 0x000fe20002784470 */
[----:B------:R-:W-:-:S02]  /*2770*/  FFMA.FTZ R21, R14, R21, R12 ;  /* 0x000000150e157223 */ /* 0x000fc4000001000c */
[C-C-:B------:R-:W-:Y:S02]  /*2780*/  FFMA.FTZ R19, R14.reuse, R19, R12.reuse ;  /* 0x000000130e137223 */ /* 0x140fe4000001000c */
[C-C-:B------:R-:W-:Y:S02]  /*2790*/  FFMA.FTZ R5, R14.reuse, R7, R12.reuse ;  /* 0x000000070e057223 */ /* 0x140fe4000001000c */
[C-C-:B------:R-:W-:Y:S02]  /*27a0*/  FFMA.FTZ R4, R14.reuse, R23, R12.reuse ;  /* 0x000000170e047223 */ /* 0x140fe4000001000c */
[----:B------:R-:W-:Y:S02]  /*27b0*/  FFMA.FTZ R12, R14, R17, R12 ;  /* 0x000000110e0c7223 */ /* 0x000fe4000001000c */
[C-C-:B------:R-:W-:Y:S02]  /*27c0*/  FFMA.FTZ R20, R15.reuse, R18, R13.reuse ;  /* 0x000000120f147223 */ /* 0x140fe4000001000d */
[----:B------:R-:W-:-:S02]  /*27d0*/  FFMA.FTZ R18, R15, R36, R13 ;  /* 0x000000240f127223 */ /* 0x000fc4000001000d */
        /* <DEDUP_REMOVED lines=14> */
.L_x_1552:
        /* <DEDUP_REMOVED lines=12> */
.L_x_1554:
[----:B------:R-:W-:Y:S05]  /*2980*/  BSYNC B0 ;  /* 0x0000000000007941 */ /* 0x000fea0003800000 */
.L_x_1553:
        /* <DEDUP_REMOVED lines=11> */
.L_x_1555:
        /* <DEDUP_REMOVED lines=12> */
.L_x_1557:
[----:B------:R-:W-:Y:S05]  /*2b00*/  BSYNC B0 ;  /* 0x0000000000007941 */ /* 0x000fea0003800000 */
.L_x_1556:
        /* <DEDUP_REMOVED lines=11> */
.L_x_1558:
        /* <DEDUP_REMOVED lines=9> */
[----:B0-----:R-:W-:-:S04]  /*2c50*/  LEA R14, P1, R6, c[0x0][0x160], 0x1 ;  /* 0x00005800060e7a11 */ /* 0x001fc800078208ff */
[----:B------:R-:W-:-:S05]  /*2c60*/  LEA.HI.X R15, R6, c[0x0][0x164], R13, 0x1, P1 ;  /* 0x00005900060f7a11 */ /* 0x000fca00008f0c0d */
[----:B------:R0:W-:Y:S04]  /*2c70*/  STG.E [R14.64], R5 ;  /* 0x000000050e007986 */ /* 0x0001e8000c101906 */
.L_x_1560:
[----:B------:R-:W-:Y:S05]  /*2c80*/  BSYNC B0 ;  /* 0x0000000000007941 */ /* 0x000fea0003800000 */
.L_x_1559:
        /* <DEDUP_REMOVED lines=11> */
.L_x_1561:
[----:B------:R-:W-:Y:S01]  /*2d40*/  BSSY B0, `(.L_x_1562) ;  /* 0x000000c000007945 */ /* 0x000fe20003800000 */
[----:B------:R-:W-:Y:S05]  /*2d50*/  @P3 BRA `(.L_x_1563) ;  /* 0x000000a000003947 */ /* 0x000fea0003800000 */
[----:B------:R-:W-:Y:S01]  /*2d60*/  MOV R6, R8 ;  /* 0x0000000800067202 */ /* 0x000fe20000000f00 */
[----:B0-----:R-:W-:Y:S01]  /*2d70*/  IMAD R14, R37, c[0x0][0x1c0], RZ ;  /* 0x00007000250e7a24 */ /* 0x001fe200078e02ff */
[----:B------:R-:W-:-:S03]  /*2d80*/  MOV R7, R11 ;  /* 0x0000000b00077202 */ /* 0x000fc60000000f00 */
[C---:B------:R-:W-:Y:S02]  /*2d90*/  IMAD R5, R27.reuse, c[0x0][0x1c4], R14 ;  /* 0x000071001b057a24 */ /* 0x040fe400078e020e */
[----:B------:R-:W-:-:S05]  /*2da0*/  IMAD.WIDE.U32 R6, R27, c[0x0][0x1c0], R6 ;  /* 0x000070001b067a25 */ /* 0x000fca00078e0006 */
[----:B------:R-:W-:Y:S02]  /*2db0*/  IADD3 R5, R7, R5, RZ ;  /* 0x0000000507057210 */ /* 0x000fe40007ffe0ff */
[----:B------:R-:W-:-:S04]  /*2dc0*/  LEA R14, P1, R6, c[0x0][0x160], 0x1 ;  /* 0x00005800060e7a11 */ /* 0x000fc800078208ff */
[----:B------:R-:W-:Y:S02]  /*2dd0*/  LEA.HI.X R15, R6, c[0x0][0x164], R5, 0x1, P1 ;  /* 0x00005900060f7a11 */ /* 0x000fe400008f0c05 */
[----:B------:R-:W-:-:S05]  /*2de0*/  F2FP.BF16.PACK_AB R5, R16, R4 ;  /* 0x000000041005723e */ /* 0x000fca00000010ff */
[----:B------:R0:W-:Y:S02]  /*2df0*/  STG.E [R14.64], R5 ;  /* 0x000000050e007986 */ /* 0x0001e4000c101906 */
.L_x_1563:
[----:B------:R-:W-:Y:S05]  /*2e00*/  BSYNC B0 ;  /* 0x0000000000007941 */ /* 0x000fea0003800000 */
.L_x_1562:
        /* <DEDUP_REMOVED lines=11> */
.L_x_1564:
[----:B------:R-:W-:Y:S01]  /*2ec0*/  BSSY B0, `(.L_x_1565) ;  /* 0x000000c000007945 */ /* 0x000fe20003800000 */
[----:B------:R-:W-:Y:S05]  /*2ed0*/  @P4 BRA `(.L_x_1566) ;  /* 0x000000a000004947 */ /* 0x000fea0003800000 */
[----:B------:R-:W-:Y:S01]  /*2ee0*/  MOV R4, R8 ;  /* 0x0000000800047202 */ /* 0x000fe20000000f00 */
[----:B------:R-:W-:Y:S01]  /*2ef0*/  IMAD R7, R34, c[0x0][0x1c0], RZ ;  /* 0x0000700022077a24 */ /* 0x000fe200078e02ff */
[----:B0-----:R-:W-:Y:S02]  /*2f00*/  MOV R5, R11 ;  /* 0x0000000b00057202 */ /* 0x001fe40000000f00 */
[----:B------:R-:W-:Y:S01]  /*2f10*/  F2FP.BF16.PACK_AB R17, R17, R12 ;  /* 0x0000000c1111723e */ /* 0x000fe200000010ff */
[C---:B------:R-:W-:Y:S02]  /*2f20*/  IMAD R7, R26.reuse, c[0x0][0x1c4], R7 ;  /* 0x000071001a077a24 */ /* 0x040fe400078e0207 */
[----:B------:R-:W-:-:S05]  /*2f30*/  IMAD.WIDE.U32 R4, R26, c[0x0][0x1c0], R4 ;  /* 0x000070001a047a25 */ /* 0x000fca00078e0004 */
[----:B------:R-:W-:Y:S02]  /*2f40*/  IADD3 R7, R5, R7, RZ ;  /* 0x0000000705077210 */ /* 0x000fe40007ffe0ff */
[----:B------:R-:W-:-:S04]  /*2f50*/  LEA R6, P1, R4, c[0x0][0x160], 0x1 ;  /* 0x0000580004067a11 */ /* 0x000fc800078208ff */
[----:B------:R-:W-:-:S05]  /*2f60*/  LEA.HI.X R7, R4, c[0x0][0x164], R7, 0x1, P1 ;  /* 0x0000590004077a11 */ /* 0x000fca00008f0c07 */
[----:B------:R0:W-:Y:S04]  /*2f70*/  STG.E [R6.64], R17 ;  /* 0x0000001106007986 */ /* 0x0001e8000c101906 */
.L_x_1566:
[----:B------:R-:W-:Y:S05]  /*2f80*/  BSYNC B0 ;  /* 0x0000000000007941 */ /* 0x000fea0003800000 */
.L_x_1565:
[----:B------:R-:W-:Y:S02]  /*2f90*/  IADD3 R2, R2, c[0x0][0x10], RZ ;  /* 0x0000040002027a10 */ /* 0x000fe40007ffe0ff */
[----:B------:R-:W-:Y:S02]  /*2fa0*/  IADD3 R3, R3, 0x1, RZ ;  /* 0x0000000103037810 */ /* 0x000fe40007ffe0ff */
[----:B------:R-:W-:-:S13]  /*2fb0*/  ISETP.GE.AND P1, PT, R2, UR4, PT ;  /* 0x0000000402007c0c */ /* 0x000fda000bf26270 */
[----:B------:R-:W-:Y:S01]  /*2fc0*/  @P1 CALL.REL.NOINC `(.L_x_1567) ;  /* 0x0000001000001944 */ /* 0x000fe20003c00000 */
[----:B------:R-:W-:Y:S05]  /*2fd0*/  BRA `(.L_x_1568) ;  /* 0xffffd22000007947 */ /* 0x000fea000383ffff */
.L_x_1567:
[----:B------:R-:W-:Y:S05]  /*2fe0*/  EXIT ;  /* 0x000000000000794d */ /* 0x000fea0003800000 */
.L_x_1569:
        /* <DEDUP_REMOVED lines=9> */
.L_x_2354:


//--------------------- .text._Z35group_norm_nhwc_fwd_one_pass_kernelI11Bf16IOBf16WLi64ELi20ELi640EEv26Group_norm_nhwc_fwd_params --------------------------
	.section	.text._Z35group_norm_nhwc_fwd_one_pass_kernelI11Bf16IOBf16WLi64ELi20ELi640EEv26Group_norm_nhwc_fwd_params,"ax",@progbits
	.sectioninfo	@"SHI_REGISTERS=32"
	.align	128
        .global         _Z35group_norm_nhwc_fwd_one_pass_kernelI11Bf16IOBf16WLi64ELi20ELi640EEv26Group_norm_nhwc_fwd_params
        .type           _Z35group_norm_nhwc_fwd_one_pass_kernelI11Bf16IOBf16WLi64ELi20ELi640EEv26Group_norm_nhwc_fwd_params,@function
        .size           _Z35group_norm_nhwc_fwd_one_pass_kernelI11Bf16IOBf16WLi64ELi20ELi640EEv26Group_norm_nhwc_fwd_params,(.L_x_2355 - _Z35group_norm_nhwc_fwd_one_pass_kernelI11Bf16IOBf16WLi64ELi20ELi640EEv26Group_norm_nhwc_fwd_params)
        .other          _Z35group_norm_nhwc_fwd_one_pass_kernelI11Bf16IOBf16WLi64ELi20ELi640EEv26Group_norm_nhwc_fwd_params,@"STO_CUDA_ENTRY STV_DEFAULT"
_Z35group_norm_nhwc_fwd_one_pass_kernelI11Bf16IOBf16WLi64ELi20ELi640EEv26Group_norm_nhwc_fwd_params:
.text._Z35group_norm_nhwc_fwd_one_pass_kernelI11Bf16IOBf16WLi64ELi20ELi640EEv26Group_norm_nhwc_fwd_params:
        /* <DEDUP_REMOVED lines=25> */
.L_x_1583:
        /* <DEDUP_REMOVED lines=135> */
.L_x_1571:
[----:B------:R-:W-:Y:S05]  /*0a00*/  BSYNC B0 ;  /* 0x0000000000007941 */ /* 0x000fea0003800000 */
.L_x_1570:
[----:B------:R-:W-:-:S04]  /*0a10*/  MOV R8, c[0x0][0xc] ;  /* 0x0000030000087a02 */ /* 0x000fc80000000f00 */
[----:B------:R-:W-:-:S13]  /*0a20*/  ISETP.GE.U32.AND P1, PT, R8, 0x2, PT ;  /* 0x000000020800780c */ /* 0x000fda0003f26070 */
[----:B------:R-:W-:Y:S05]  /*0a30*/  @!P1 BRA `(.L_x_1572) ;  /* 0x0000093000009947 */ /* 0x000fea0003800000 */
[----:B------:R-:W-:Y:S05]  /*0a40*/  @P2 BRA `(.L_x_1573) ;  /* 0x000001a000002947 */ /* 0x000fea0003800000 */
[----:B------:R-:W1:Y:S01]  /*0a50*/  S2R R10, SR_CTAID.Y ;  /* 0x00000000000a7919 */ /* 0x000e620000002600 */
[C---:B------:R-:W-:Y:S02]  /*0a60*/  LOP3.LUT R4, R18.reuse, 0x1, RZ, 0xc0, !PT ;  /* 0x0000000112047812 */ /* 0x040fe400078ec0ff */
[----:B------:R-:W-:-:S03]  /*0a70*/  LOP3.LUT P1, RZ, R18, 0x2, RZ, 0xc0, !PT ;  /* 0x0000000212ff7812 */ /* 0x000fc6000782c0ff */
[----:B------:R-:W-:Y:S01]  /*0a80*/  IMAD R5, R4, c[0x0][0x10], RZ ;  /* 0x0000040004057a24 */ /* 0x000fe200078e02ff */
[----:B------:R-:W-:-:S03]  /*0a90*/  HFMA2.MMA R4, -RZ, RZ, 0, 2.384185791015625e-07 ;  /* 0x00000004ff047435 */ /* 0x000fc600000001ff */
        /* <DEDUP_REMOVED lines=11> */
[----:B------:R-:W-:-:S00]  /*0b50*/  ERRBAR ;  /* 0x00000000000079ab */ /* 0x000fc00000000000 */
[----:B-1----:R-:W-:Y:S01]  /*0b60*/  SEL R7, RZ, c[0x0][0xc], P1 ;  /* 0x00000300ff077a07 */ /* 0x002fe20000800000 */
[----:B------:R1:W-:Y:S03]  /*0b70*/  RED.E.ADD.S32.STRONG.GPU [R4.64], R9 ;  /* 0x000000090400798e */ /* 0x0003e6000c10e386 */
[----:B------:R-:W-:-:S13]  /*0b80*/  ISETP.NE.AND P1, PT, R7, -0x1, PT ;  /* 0xffffffff0700780c */ /* 0x000fda0003f25270 */
[----:B-1----:R-:W-:Y:S05]  /*0b90*/  @!P1 BRA `(.L_x_1573) ;  /* 0x0000005000009947 */ /* 0x002fea0003800000 */
.L_x_1574:
[----:B------:R-:W2:Y:S01]  /*0ba0*/  LDG.E.STRONG.GPU R6, [R4.64] ;  /* 0x0000000604067981 */ /* 0x000ea2000c1ef900 */
[----:B------:R-:W-:Y:S01]  /*0bb0*/  YIELD ;  /* 0x0000000000007946 */ /* 0x000fe20003800000 */
[----:B--2---:R-:W-:Y:S01]  /*0bc0*/  ISETP.NE.AND P1, PT, R6, R7, PT ;  /* 0x000000070600720c */ /* 0x004fe20003f25270 */
[----:B------:R-:W-:-:S12]  /*0bd0*/  CCTL.IVALL ;  /* 0x00000000ff00798f */ /* 0x000fd80002000000 */
[----:B------:R-:W-:Y:S05]  /*0be0*/  @P1 BRA `(.L_x_1574) ;  /* 0xffffffb000001947 */ /* 0x000fea000383ffff */
.L_x_1573:
        /* <DEDUP_REMOVED lines=11> */
.L_x_1576:
        /* <DEDUP_REMOVED lines=59> */
.L_x_1575:
        /* <DEDUP_REMOVED lines=19> */
.L_x_1578:
[----:B------:R-:W-:Y:S05]  /*1180*/  BSYNC B0 ;  /* 0x0000000000007941 */ /* 0x000fea0003800000 */
.L_x_1577:
        /* <DEDUP_REMOVED lines=30> */
.L_x_1572:
[----:B------:R-:W-:Y:S01]  /*1370*/  LOP3.LUT P1, RZ, R16, R17, RZ, 0xfc, !PT ;  /* 0x0000001110ff7212 */ /* 0x000fe2000782fcff */
[----:B------:R-:W-:Y:S01]  /*1380*/  @!P2 STS.64 [0xc0], R12 ;  /* 0x0000c00cff00a388 */ /* 0x000fe20000000a00 */
[----:B------:R-:W-:Y:S01]  /*1390*/  ISETP.EQ.U32.AND P3, PT, RZ, c[0x0][0x168], PT ;  /* 0x00005a00ff007a0c */ /* 0x000fe20003f62070 */
[----:B------:R-:W-:Y:S01]  /*13a0*/  HFMA2.MMA R7, -RZ, RZ, 0, 1.1920928955078125e-07 ;  /* 0x00000002ff077435 */ /* 0x000fe200000001ff */
        /* <DEDUP_REMOVED lines=12> */
[----:B------:R1:W2:Y:S04]  /*1470*/  LDG.E.U16 R3, [R8.64] ;  /* 0x0000000608037981 */ /* 0x0002a8000c1e1500 */
[----:B------:R3:W4:Y:S04]  /*1480*/  LDG.E.U16 R25, [R6.64] ;  /* 0x0000000606197981 */ /* 0x000728000c1e1500 */
[----:B------:R-:W5:Y:S04]  /*1490*/  LDS.64 R14, [0xc0] ;  /* 0x0000c000ff0e7984 */ /* 0x000f680000000a00 */
[----:B-1----:R-:W4:Y:S04]  /*14a0*/  LDG.E.U16 R8, [R8.64+0x2] ;  /* 0x0000020608087981 */ /* 0x002f28000c1e1500 */
[----:B---3--:R1:W3:Y:S01]  /*14b0*/  LDG.E.U16 R6, [R6.64+0x2] ;  /* 0x0000020606067981 */ /* 0x0082e2000c1e1500 */
[----:B------:R-:W-:-:S02]  /*14c0*/  PRMT R23, RZ, 0x7610, R23 ;  /* 0x00007610ff177816 */ /* 0x000fc40000000017 */
[----:B------:R-:W-:Y:S01]  /*14d0*/  PRMT R22, RZ, 0x7610, R22 ;  /* 0x00007610ff167816 */ /* 0x000fe20000000016 */
[----:B-----5:R-:W-:-:S04]  /*14e0*/  FMUL.FTZ R14, R14, c[0x0][0x1f4] ;  /* 0x00007d000e0e7a20 */ /* 0x020fc80000410000 */
[----:B------:R-:W-:Y:S02]  /*14f0*/  FMUL.FTZ R4, R14, R14 ;  /* 0x0000000e0e047220 */ /* 0x000fe40000410000 */
[----:B------:R-:W-:Y:S02]  /*1500*/  FADD.FTZ R5, R23, -R14 ;  /* 0x8000000e17057221 */ /* 0x000fe40000010000 */
[----:B------:R-:W-:Y:S01]  /*1510*/  FFMA.FTZ R15, R15, c[0x0][0x1f4], -R4 ;  /* 0x00007d000f0f7a23 */ /* 0x000fe20000010804 */
[----:B------:R-:W-:Y:S01]  /*1520*/  MOV R4, 0x3f800000 ;  /* 0x3f80000000047802 */ /* 0x000fe20000000f00 */
[----:B-1----:R-:W-:-:S03]  /*1530*/  FADD.FTZ R7, R22, -R14 ;  /* 0x8000000e16077221 */ /* 0x002fc60000010000 */
[----:B------:R-:W-:-:S13]  /*1540*/  FSETP.GTU.FTZ.AND P1, PT, R15, RZ, PT ;  /* 0x000000ff0f00720b */ /* 0x000fda0003f3c000 */
[----:B------:R-:W-:-:S04]  /*1550*/  @P1 FADD.FTZ R15, R15, c[0x0][0x188] ;  /* 0x000062000f0f1621 */ /* 0x000fc80000010000 */
[----:B------:R-:W1:Y:S01]  /*1560*/  @P1 MUFU.RSQ R4, R15 ;  /* 0x0000000f00041308 */ /* 0x000e620000001400 */
[----:B------:R-:W-:Y:S01]  /*1570*/  ISETP.NE.AND P1, PT, RZ, UR5, PT ;  /* 0x00000005ff007c0c */ /* 0x000fe2000bf25270 */
[-C--:B-1----:R-:W-:Y:S02]  /*1580*/  FMUL.FTZ R5, R5, R4.reuse ;  /* 0x0000000405057220 */ /* 0x082fe40000410000 */
[----:B------:R-:W-:Y:S01]  /*1590*/  FMUL.FTZ R4, R7, R4 ;  /* 0x0000000407047220 */ /* 0x000fe20000410000 */
[----:B--2---:R-:W-:Y:S02]  /*15a0*/  PRMT R10, RZ, 0x5410, R3 ;  /* 0x00005410ff0a7816 */ /* 0x004fe40000000003 */
[----:B----4-:R-:W-:-:S05]  /*15b0*/  PRMT R25, RZ, 0x5410, R25 ;  /* 0x00005410ff197816 */ /* 0x010fca0000000019 */
[----:B------:R-:W-:Y:S01]  /*15c0*/  FFMA.FTZ R3, R10, R5, R25 ;  /* 0x000000050a037223 */ /* 0x000fe20000010019 */
[----:B------:R-:W-:Y:S02]  /*15d0*/  PRMT R5, RZ, 0x5410, R8 ;  /* 0x00005410ff057816 */ /* 0x000fe40000000008 */
[----:B---3--:R-:W-:-:S05]  /*15e0*/  PRMT R6, RZ, 0x5410, R6 ;  /* 0x00005410ff067816 */ /* 0x008fca0000000006 */
[----:B------:R-:W-:Y:S01]  /*15f0*/  FFMA.FTZ R4, R5, R4, R6 ;  /* 0x0000000405047223 */ /* 0x000fe20000010006 */
        /* <DEDUP_REMOVED lines=11> */
.L_x_1579:
        /* <DEDUP_REMOVED lines=12> */
.L_x_1581:
[----:B------:R-:W-:Y:S05]  /*1770*/  BSYNC B0 ;  /* 0x0000000000007941 */ /* 0x000fea0003800000 */
.L_x_1580:
[----:B------:R-:W-:Y:S02]  /*1780*/  IADD3 R21, R21, c[0x0][0x10], RZ ;  /* 0x0000040015157a10 */ /* 0x000fe40007ffe0ff */
[----:B------:R-:W-:Y:S02]  /*1790*/  IADD3 R18, R18, 0x1, RZ ;  /* 0x0000000112127810 */ /* 0x000fe40007ffe0ff */
[----:B------:R-:W-:-:S13]  /*17a0*/  ISETP.GE.AND P1, PT, R21, UR4, PT ;  /* 0x0000000415007c0c */ /* 0x000fda000bf26270 */
[----:B------:R-:W-:Y:S01]  /*17b0*/  @P1 CALL.REL.NOINC `(.L_x_1582) ;  /* 0x0000001000001944 */ /* 0x000fe20003c00000 */
[----:B------:R-:W-:Y:S05]  /*17c0*/  BRA `(.L_x_1583) ;  /* 0xffffe9c000007947 */ /* 0x000fea000383ffff */
.L_x_1582:
[----:B------:R-:W-:Y:S05]  /*17d0*/  EXIT ;  /* 0x000000000000794d */ /* 0x000fea0003800000 */
.L_x_1584:
        /* <DEDUP_REMOVED lines=10> */
.L_x_2355:


//--------------------- .text._Z35group_norm_nhwc_fwd_one_pass_kernelI11Bf16IOBf16WLi128ELi20ELi640EEv26Group_norm_nhwc_fwd_params --------------------------
	.section	.text._Z35group_norm_nhwc_fwd_one_pass_kernelI11Bf16IOBf16WLi128ELi20ELi640EEv26Group_norm_nhwc_fwd_params,"ax",@progbits
	.sectioninfo	@"SHI_REGISTERS=32"
	.align	128
        .global         _Z35group_norm_nhwc_fwd_one_pass_kernelI11Bf16IOBf16WLi128ELi20ELi640EEv26Group_norm_nhwc_fwd_params
        .type           _Z35group_norm_nhwc_fwd_one_pass_kernelI11Bf16IOBf16WLi128ELi20ELi640EEv26Group_norm_nhwc_fwd_params,@function
        .size           _Z35group_norm_nhwc_fwd_one_pass_kernelI11Bf16IOBf16WLi128ELi20ELi640EEv26Group_norm_nhwc_fwd_params,(.L_x_2356 - _Z35group_norm_nhwc_fwd_one_pass_kernelI11Bf16IOBf16WLi128ELi20ELi640EEv26Group_norm_nhwc_fwd_params)
        .other          _Z35group_norm_nhwc_fwd_one_pass_kernelI11Bf16IOBf16WLi128ELi20ELi640EEv26Group_norm_nhwc_fwd_params,@"STO_CUDA_ENTRY STV_DEFAULT"
_Z35group_norm_nhwc_fwd_one_pass_kernelI11Bf16IOBf16WLi128ELi20ELi640EEv26Group_norm_nhwc_fwd_params:
.text._Z35group_norm_nhwc_fwd_one_pass_kernelI11Bf16IOBf16WLi128ELi20ELi640EEv26Group_norm_nhwc_fwd_params:
        /* <DEDUP_REMOVED lines=26> */
.L_x_1601:
        /* <DEDUP_REMOVED lines=149> */
.L_x_1586:
[----:B------:R-:W-:Y:S05]  /*0af0*/  BSYNC B0 ;  /* 0x0000000000007941 */ /* 0x000fea0003800000 */
.L_x_1585:
        /* <DEDUP_REMOVED lines=13> */
[----:B------:R-:W-:-:S03]  /*0bd0*/  IADD3 R9, R14, R9, RZ ;  /* 0x000000090e097210 */ /* 0x000fc60007ffe0ff */
[----:B------:R-:W-:Y:S01]  /*0be0*/  IMAD.WIDE.U32 R10, R13, 0x8, R10 ;  /* 0x000000080d0a7825 */ /* 0x000fe200078e000a */
[----:B------:R-:W-:-:S03]  /*0bf0*/  MOV R13, 0x1 ;  /* 0x00000001000d7802 */ /* 0x000fc60000000f00 */
[----:B------:R-:W-:Y:S01]  /*0c00*/  IMAD.WIDE.U32 R8, R9, R8, c[0x0][0x190] ;  /* 0x0000640009087625 */ /* 0x000fe200078e0008 */
[----:B------:R1:W-:Y:S01]  /*0c10*/  STG.E.64 [R10.64], R18 ;  /* 0x000000120a007986 */ /* 0x0003e2000c101b06 */
[----:B------:R-:W-:Y:S01]  /*0c20*/  SEL R13, R13, 0xffffffff, !P1 ;  /* 0xffffffff0d0d7807 */ /* 0x000fe20004800000 */
[----:B------:R-:W-:Y:S06]  /*0c30*/  MEMBAR.ALL.GPU ;  /* 0x0000000000007992 */ /* 0x000fec000000a000 */
[----:B------:R-:W-:-:S00]  /*0c40*/  ERRBAR ;  /* 0x00000000000079ab */ /* 0x000fc00000000000 */
[----:B-1----:R-:W-:Y:S01]  /*0c50*/  SEL R11, RZ, c[0x0][0xc], P1 ;  /* 0x00000300ff0b7a07 */ /* 0x002fe20000800000 */
[----:B------:R1:W-:Y:S03]  /*0c60*/  RED.E.ADD.S32.STRONG.GPU [R8.64], R13 ;  /* 0x0000000d0800798e */ /* 0x0003e6000c10e386 */
[----:B------:R-:W-:-:S13]  /*0c70*/  ISETP.NE.AND P1, PT, R11, -0x1, PT ;  /* 0xffffffff0b00780c */ /* 0x000fda0003f25270 */
[----:B-1----:R-:W-:Y:S05]  /*0c80*/  @!P1 BRA `(.L_x_1588) ;  /* 0x0000005000009947 */ /* 0x002fea0003800000 */
.L_x_1589:
[----:B------:R-:W2:Y:S01]  /*0c90*/  LDG.E.STRONG.GPU R10, [R8.64] ;  /* 0x00000006080a7981 */ /* 0x000ea2000c1ef900 */
[----:B------:R-:W-:Y:S01]  /*0ca0*/  YIELD ;  /* 0x0000000000007946 */ /* 0x000fe20003800000 */
[----:B--2---:R-:W-:Y:S01]  /*0cb0*/  ISETP.NE.AND P1, PT, R10, R11, PT ;  /* 0x0000000b0a00720c */ /* 0x004fe20003f25270 */
[----:B------:R-:W-:-:S12]  /*0cc0*/  CCTL.IVALL ;  /* 0x00000000ff00798f */ /* 0x000fd80002000000 */
[----:B------:R-:W-:Y:S05]  /*0cd0*/  @P1 BRA `(.L_x_1589) ;  /* 0xffffffb000001947 */ /* 0x000fea000383ffff */
.L_x_1588:
        /* <DEDUP_REMOVED lines=11> */
.L_x_1591:
        /* <DEDUP_REMOVED lines=59> */
.L_x_1590:
        /* <DEDUP_REMOVED lines=19> */
.L_x_1593:
[----:B------:R-:W-:Y:S05]  /*1270*/  BSYNC B0 ;  /* 0x0000000000007941 */ /* 0x000fea0003800000 */
.L_x_1592:
        /* <DEDUP_REMOVED lines=30> */
.L_x_1587:
[----:B------:R-:W-:Y:S01]  /*1460*/  LOP3.LUT P1, RZ, R0, R5, RZ, 0xfc, !PT ;  /* 0x0000000500ff7212 */ /* 0x000fe2000782fcff */
[----:B------:R-:W-:Y:S01]  /*1470*/  @!P2 STS.64 [0xc0], R18 ;  /* 0x0000c012ff00a388 */ /* 0x000fe20000000a00 */
[----:B------:R-:W-:Y:S01]  /*1480*/  ISETP.EQ.U32.AND P3, PT, RZ, c[0x0][0x168], PT ;  /* 0x00005a00ff007a0c */ /* 0x000fe20003f62070 */
[----:B------:R-:W-:Y:S01]  /*1490*/  HFMA2.MMA R15, -RZ, RZ, 0, 1.1920928955078125e-07 ;  /* 0x00000002ff0f7435 */ /* 0x000fe200000001ff */
        /* <DEDUP_REMOVED lines=10> */
[----:B-1----:R1:W2:Y:S04]  /*1540*/  LDG.E.U16 R9, [R24.64+0x2] ;  /* 0x0000020618097981 */ /* 0x0022a8000c1e1500 */
[----:B------:R3:W4:Y:S04]  /*1550*/  LDG.E.U16 R8, [R14.64+0x2] ;  /* 0x000002060e087981 */ /* 0x000728000c1e1500 */
[----:B------:R-:W5:Y:S04]  /*1560*/  LDS.64 R10, [0xc0] ;  /* 0x0000c000ff0a7984 */ /* 0x000f680000000a00 */
[----:B-1----:R-:W4:Y:S04]  /*1570*/  LDG.E.U16 R24, [R24.64] ;  /* 0x0000000618187981 */ /* 0x002f28000c1e1500 */
[----:B---3--:R1:W3:Y:S01]  /*1580*/  LDG.E.U16 R14, [R14.64] ;  /* 0x000000060e0e7981 */ /* 0x0082e2000c1e1500 */
[----:B------:R-:W-:-:S02]  /*1590*/  PRMT R13, RZ, 0x5410, R7 ;  /* 0x00005410ff0d7816 */ /* 0x000fc40000000007 */
[----:B------:R-:W-:Y:S02]  /*15a0*/  ISETP.NE.AND P2, PT, RZ, UR5, PT ;  /* 0x00000005ff007c0c */ /* 0x000fe4000bf45270 */
[----:B------:R-:W-:Y:S02]  /*15b0*/  PRMT R7, RZ, 0x7610, R7 ;  /* 0x00007610ff077816 */ /* 0x000fe40000000007 */
[--C-:B0-----:R-:W-:Y:S02]  /*15c0*/  PRMT R19, RZ, 0x7610, R6.reuse ;  /* 0x00007610ff137816 */ /* 0x101fe40000000006 */
[----:B-1----:R-:W-:Y:S01]  /*15d0*/  PRMT R15, RZ, 0x5410, R6 ;  /* 0x00005410ff0f7816 */ /* 0x002fe20000000006 */
[----:B-----5:R-:W-:-:S04]  /*15e0*/  FMUL.FTZ R12, R10, c[0x0][0x1f4] ;  /* 0x00007d000a0c7a20 */ /* 0x020fc80000410000 */
[----:B------:R-:W-:Y:S02]  /*15f0*/  FMUL.FTZ R10, R12, R12 ;  /* 0x0000000c0c0a7220 */ /* 0x000fe40000410000 */
[----:B------:R-:W-:Y:S02]  /*1600*/  FADD.FTZ R13, R13, -R12 ;  /* 0x8000000c0d0d7221 */ /* 0x000fe40000010000 */
[----:B------:R-:W-:Y:S01]  /*1610*/  FFMA.FTZ R11, R11, c[0x0][0x1f4], -R10 ;  /* 0x00007d000b0b7a23 */ /* 0x000fe2000001080a */
[----:B------:R-:W-:Y:S01]  /*1620*/  MOV R10, 0x3f800000 ;  /* 0x3f800000000a7802 */ /* 0x000fe20000000f00 */
[--C-:B------:R-:W-:Y:S02]  /*1630*/  FADD.FTZ R7, R7, -R12.reuse ;  /* 0x8000000c07077221 */ /* 0x100fe40000010000 */
[--C-:B------:R-:W-:Y:S01]  /*1640*/  FADD.FTZ R15, R15, -R12.reuse ;  /* 0x8000000c0f0f7221 */ /* 0x100fe20000010000 */
[----:B------:R-:W-:Y:S01]  /*1650*/  FSETP.GTU.FTZ.AND P1, PT, R11, RZ, PT ;  /* 0x000000ff0b00720b */ /* 0x000fe20003f3c000 */
[----:B------:R-:W-:-:S12]  /*1660*/  FADD.FTZ R19, R19, -R12 ;  /* 0x8000000c13137221 */ /* 0x000fd80000010000 */
[----:B------:R-:W-:-:S04]  /*1670*/  @P1 FADD.FTZ R11, R11, c[0x0][0x188] ;  /* 0x000062000b0b1621 */ /* 0x000fc80000010000 */
[----:B------:R-:W0:Y:S01]  /*1680*/  @P1 MUFU.RSQ R10, R11 ;  /* 0x0000000b000a1308 */ /* 0x000e220000001400 */
[----:B------:R-:W-:-:S04]  /*1690*/  ISETP.GE.U32.AND P1, PT, R20, c[0x0][0x1c8], PT ;  /* 0x0000720014007a0c */ /* 0x000fc80003f26070 */
[----:B------:R-:W-:-:S04]  /*16a0*/  ISETP.GE.AND.EX P1, PT, R4, c[0x0][0x1cc], PT, P1 ;  /* 0x0000730004007a0c */ /* 0x000fc80003f26310 */
[----:B------:R-:W-:Y:S01]  /*16b0*/  ISETP.GT.U32.OR P1, PT, R5, 0x27f, P1 ;  /* 0x0000027f0500780c */ /* 0x000fe20000f24470 */
[-C--:B0-----:R-:W-:Y:S02]  /*16c0*/  FMUL.FTZ R13, R13, R10.reuse ;  /* 0x0000000a0d0d7220 */ /* 0x081fe40000410000 */
[-C--:B------:R-:W-:Y:S02]  /*16d0*/  FMUL.FTZ R7, R7, R10.reuse ;  /* 0x0000000a07077220 */ /* 0x080fe40000410000 */
[-C--:B------:R-:W-:Y:S02]  /*16e0*/  FMUL.FTZ R11, R15, R10.reuse ;  /* 0x0000000a0f0b7220 */ /* 0x080fe40000410000 */
[----:B------:R-:W-:Y:S01]  /*16f0*/  FMUL.FTZ R10, R19, R10 ;  /* 0x0000000a130a7220 */ /* 0x000fe20000410000 */
[----:B--2---:R-:W-:Y:S02]  /*1700*/  PRMT R9, RZ, 0x5410, R9 ;  /* 0x00005410ff097816 */ /* 0x004fe40000000009 */
[----:B----4-:R-:W-:-:S05]  /*1710*/  PRMT R8, RZ, 0x5410, R8 ;  /* 0x00005410ff087816 */ /* 0x010fca0000000008 */
[C-C-:B------:R-:W-:Y:S02]  /*1720*/  FFMA.FTZ R12, R9.reuse, R7, R8.reuse ;  /* 0x00000007090c7223 */ /* 0x140fe40000010008 */
[----:B------:R-:W-:Y:S01]  /*1730*/  FFMA.FTZ R10, R9, R10, R8 ;  /* 0x0000000a090a7223 */ /* 0x000fe20000010008 */
[----:B------:R-:W-:Y:S02]  /*1740*/  PRMT R24, RZ, 0x5410, R24 ;  /* 0x00005410ff187816 */ /* 0x000fe40000000018 */
[----:B---3--:R-:W-:-:S05]  /*1750*/  PRMT R14, RZ, 0x5410, R14 ;  /* 0x00005410ff0e7816 */ /* 0x008fca000000000e */
        /* <DEDUP_REMOVED lines=13> */
.L_x_1594:
        /* <DEDUP_REMOVED lines=12> */
.L_x_1596:
[----:B------:R-:W-:Y:S05]  /*18f0*/  BSYNC B0 ;  /* 0x0000000000007941 */ /* 0x000fea0003800000 */
.L_x_1595:
        /* <DEDUP_REMOVED lines=11> */
.L_x_1597:
        /* <DEDUP_REMOVED lines=12> */
.L_x_1599:
[----:B------:R-:W-:Y:S05]  /*1a70*/  BSYNC B0 ;  /* 0x0000000000007941 */ /* 0x000fea0003800000 */
.L_x_1598:
[----:B------:R-:W-:Y:S02]  /*1a80*/  IADD3 R22, R22, c[0x0][0x10], RZ ;  /* 0x0000040016167a10 */ /* 0x000fe40007ffe0ff */
[----:B------:R-:W-:Y:S02]  /*1a90*/  IADD3 R16, R16, 0x1, RZ ;  /* 0x0000000110107810 */ /* 0x000fe40007ffe0ff */
[----:B------:R-:W-:-:S13]  /*1aa0*/  ISETP.GE.AND P1, PT, R22, UR4, PT ;  /* 0x0000000416007c0c */ /* 0x000fda000bf26270 */
[----:B------:R-:W-:Y:S01]  /*1ab0*/  @P1 CALL.REL.NOINC `(.L_x_1600) ;  /* 0x0000001000001944 */ /* 0x000fe20003c00000 */
[----:B------:R-:W-:Y:S05]  /*1ac0*/  BRA `(.L_x_1601) ;  /* 0xffffe6d000007947 */ /* 0x000fea000383ffff */
.L_x_1600:
[----:B------:R-:W-:Y:S05]  /*1ad0*/  EXIT ;  /* 0x000000000000794d */ /* 0x000fea0003800000 */
.L_x_1602:
        /* <DEDUP_REMOVED lines=10> */
.L_x_2356:


//--------------------- .text._Z35group_norm_nhwc_fwd_one_pass_kernelI11Bf16IOBf16WLi256ELi20ELi640EEv26Group_norm_nhwc_fwd_params --------------------------
	.section	.text._Z35group_norm_nhwc_fwd_one_pass_kernelI11Bf16IOBf16WLi256ELi20ELi640EEv26Group_norm_nhwc_fwd_params,"ax",@progbits
	.sectioninfo	@"SHI_REGISTERS=44"
	.align	128
        .global         _Z35group_norm_nhwc_fwd_one_pass_kernelI11Bf16IOBf16WLi256ELi20ELi640EEv26Group_norm_nhwc_fwd_params
        .type           _Z35group_norm_nhwc_fwd_one_pass_kernelI11Bf16IOBf16WLi256ELi20ELi640EEv26Group_norm_nhwc_fwd_params,@function
        .size           _Z35group_norm_nhwc_fwd_one_pass_kernelI11Bf16IOBf16WLi256ELi20ELi640EEv26Group_norm_nhwc_fwd_params,(.L_x_2357 - _Z35group_norm_nhwc_fwd_one_pass_kernelI11Bf16IOBf16WLi256ELi20ELi640EEv26Group_norm_nhwc_fwd_params)
        .other          _Z35group_norm_nhwc_fwd_one_pass_kernelI11Bf16IOBf16WLi256ELi20ELi640EEv26Group_norm_nhwc_fwd_params,@"STO_CUDA_ENTRY STV_DEFAULT"
_Z35group_norm_nhwc_fwd_one_pass_kernelI11Bf16IOBf16WLi256ELi20ELi640EEv26Group_norm_nhwc_fwd_params:
.text._Z35group_norm_nhwc_fwd_one_pass_kernelI11Bf16IOBf16WLi256ELi20ELi640EEv26Group_norm_nhwc_fwd_params:
        /* <DEDUP_REMOVED lines=28> */
.L_x_1625:
[----:B-1----:R-:W-:Y:S01]  /*01c0*/  IABS R9, c[0x0][0x1d8] ;  /* 0x0000760000097a13 */ /* 0x002fe20000000000 */
        /* <DEDUP_REMOVED lines=193> */
.L_x_1604:
[----:B------:R-:W-:Y:S05]  /*0de0*/  BSYNC B0 ;  /* 0x0000000000007941 */ /* 0x000fea0003800000 */
.L_x_1603:
        /* <DEDUP_REMOVED lines=25> */
.L_x_1607:
[----:B------:R-:W2:Y:S01]  /*0f80*/  LDG.E.STRONG.GPU R10, [R8.64] ;  /* 0x00000006080a7981 */ /* 0x000ea2000c1ef900 */
[----:B------:R-:W-:Y:S01]  /*0f90*/  YIELD ;  /* 0x0000000000007946 */ /* 0x000fe20003800000 */
[----:B--2---:R-:W-:Y:S01]  /*0fa0*/  ISETP.NE.AND P1, PT, R10, R11, PT ;  /* 0x0000000b0a00720c */ /* 0x004fe20003f25270 */
[----:B------:R-:W-:-:S12]  /*0fb0*/  CCTL.IVALL ;  /* 0x00000000ff00798f */ /* 0x000fd80002000000 */
[----:B------:R-:W-:Y:S05]  /*0fc0*/  @P1 BRA `(.L_x_1607) ;  /* 0xffffffb000001947 */ /* 0x000fea000383ffff */
.L_x_1606:
        /* <DEDUP_REMOVED lines=11> */
.L_x_1609:
        /* <DEDUP_REMOVED lines=59> */
.L_x_1608:
        /* <DEDUP_REMOVED lines=19> */
.L_x_1611:
[----:B------:R-:W-:Y:S05]  /*1560*/  BSYNC B0 ;  /* 0x0000000000007941 */ /* 0x000fea0003800000 */
.L_x_1610:
        /* <DEDUP_REMOVED lines=30> */
.L_x_1605:
[----:B------:R-:W-:Y:S01]  /*1750*/  LOP3.LUT P1, RZ, R7, R20, RZ, 0xfc, !PT ;  /* 0x0000001407ff7212 */ /* 0x000fe2000782fcff */
[----:B------:R-:W-:Y:S01]  /*1760*/  @!P2 STS.64 [0xc0], R16 ;  /* 0x0000c010ff00a388 */ /* 0x000fe20000000a00 */
[----:B------:R-:W-:Y:S01]  /*1770*/  ISETP.EQ.U32.AND P3, PT, RZ, c[0x0][0x168], PT ;  /* 0x00005a00ff007a0c */ /* 0x000fe20003f62070 */
[----:B------:R-:W-:Y:S01]  /*1780*/  HFMA2.MMA R10, -RZ, RZ, 0, 1.1920928955078125e-07 ;  /* 0x00000002ff0a7435 */ /* 0x000fe200000001ff */
        /* <DEDUP_REMOVED lines=10> */
[----:B------:R2:W3:Y:S04]  /*1830*/  LDG.E.U16 R39, [R12.64+0x2] ;  /* 0x000002060c277981 */ /* 0x0004e8000c1e1500 */
[----:B------:R4:W5:Y:S04]  /*1840*/  LDG.E.U16 R3, [R10.64+0x2] ;  /* 0x000002060a037981 */ /* 0x000968000c1e1500 */
[----:B------:R2:W5:Y:S04]  /*1850*/  LDG.E.U16 R33, [R12.64] ;  /* 0x000000060c217981 */ /* 0x000568000c1e1500 */
[----:B------:R4:W5:Y:S01]  /*1860*/  LDG.E.U16 R38, [R10.64] ;  /* 0x000000060a267981 */ /* 0x000962000c1e1500 */
[----:B-1----:R-:W-:-:S02]  /*1870*/  MOV R8, 0x3f800000 ;  /* 0x3f80000000087802 */ /* 0x002fc40000000f00 */
[----:B0-----:R-:W-:Y:S01]  /*1880*/  PRMT R17, RZ, 0x5410, R23 ;  /* 0x00005410ff117816 */ /* 0x001fe20000000017 */
[----:B------:R-:W0:Y:S01]  /*1890*/  LDS.64 R18, [0xc0] ;  /* 0x0000c000ff127984 */ /* 0x000e220000000a00 */
[----:B------:R-:W-:Y:S02]  /*18a0*/  PRMT R9, RZ, 0x5410, R24 ;  /* 0x00005410ff097816 */ /* 0x000fe40000000018 */
[--C-:B--2---:R-:W-:Y:S02]  /*18b0*/  PRMT R13, RZ, 0x5410, R22.reuse ;  /* 0x00005410ff0d7816 */ /* 0x104fe40000000016 */
[----:B------:R-:W-:Y:S02]  /*18c0*/  PRMT R15, RZ, 0x7610, R22 ;  /* 0x00007610ff0f7816 */ /* 0x000fe40000000016 */
[----:B----4-:R-:W-:Y:S02]  /*18d0*/  PRMT R11, RZ, 0x7610, R24 ;  /* 0x00007610ff0b7816 */ /* 0x010fe40000000018 */
[----:B------:R-:W-:-:S02]  /*18e0*/  PRMT R41, RZ, 0x7610, R21 ;  /* 0x00007610ff297816 */ /* 0x000fc40000000015 */
[----:B------:R-:W-:Y:S02]  /*18f0*/  ISETP.NE.AND P4, PT, RZ, UR5, PT ;  /* 0x00000005ff007c0c */ /* 0x000fe4000bf85270 */
[----:B------:R-:W-:Y:S02]  /*1900*/  ISETP.GE.U32.AND P2, PT, R29, c[0x0][0x1c8], PT ;  /* 0x000072001d007a0c */ /* 0x000fe40003f46070 */
[----:B------:R-:W-:Y:S02]  /*1910*/  ISETP.GE.U32.AND P3, PT, R28, c[0x0][0x1c8], PT ;  /* 0x000072001c007a0c */ /* 0x000fe40003f66070 */
[----:B------:R-:W-:Y:S02]  /*1920*/  ISETP.GE.AND.EX P2, PT, R4, c[0x0][0x1cc], PT, P2 ;  /* 0x0000730004007a0c */ /* 0x000fe40003f46320 */
[----:B------:R-:W-:Y:S02]  /*1930*/  ISETP.GE.AND.EX P3, PT, R2, c[0x0][0x1cc], PT, P3 ;  /* 0x0000730002007a0c */ /* 0x000fe40003f66330 */
[----:B------:R-:W-:-:S02]  /*1940*/  ISETP.GT.U32.OR P2, PT, R20, 0x27f, P2 ;  /* 0x0000027f1400780c */ /* 0x000fc40001744470 */
[----:B------:R-:W-:Y:S01]  /*1950*/  ISETP.GT.U32.OR P3, PT, R20, 0x27f, P3 ;  /* 0x0000027f1400780c */ /* 0x000fe20001f64470 */
[----:B0-----:R-:W-:-:S04]  /*1960*/  FMUL.FTZ R18, R18, c[0x0][0x1f4] ;  /* 0x00007d0012127a20 */ /* 0x001fc80000410000 */
        /* <DEDUP_REMOVED lines=12> */
[----:B0-----:R-:W-:Y:S02]  /*1a30*/  PRMT R19, RZ, 0x7610, R23 ;  /* 0x00007610ff137816 */ /* 0x001fe40000000017 */
[----:B------:R-:W-:Y:S02]  /*1a40*/  PRMT R23, RZ, 0x5410, R21 ;  /* 0x00005410ff177816 */ /* 0x000fe40000000015 */
[----:B------:R-:W-:Y:S01]  /*1a50*/  ISETP.GT.U32.OR P1, PT, R20, 0x27f, P1 ;  /* 0x0000027f1400780c */ /* 0x000fe20000f24470 */
[--C-:B------:R-:W-:Y:S02]  /*1a60*/  FADD.FTZ R19, R19, -R18.reuse ;  /* 0x8000001213137221 */ /* 0x100fe40000010000 */
[--C-:B------:R-:W-:Y:S02]  /*1a70*/  FADD.FTZ R21, R23, -R18.reuse ;  /* 0x8000001217157221 */ /* 0x100fe40000010000 */
[----:B------:R-:W-:-:S02]  /*1a80*/  FADD.FTZ R23, R41, -R18 ;  /* 0x8000001229177221 */ /* 0x000fc40000010000 */
[-C--:B-1----:R-:W-:Y:S02]  /*1a90*/  FMUL.FTZ R9, R9, R8.reuse ;  /* 0x0000000809097220 */ /* 0x082fe40000410000 */
[-C--:B------:R-:W-:Y:S02]  /*1aa0*/  FMUL.FTZ R11, R11, R8.reuse ;  /* 0x000000080b0b7220 */ /* 0x080fe40000410000 */
[-C--:B------:R-:W-:Y:S02]  /*1ab0*/  FMUL.FTZ R16, R13, R8.reuse ;  /* 0x000000080d107220 */ /* 0x080fe40000410000 */
[-C--:B------:R-:W-:Y:S02]  /*1ac0*/  FMUL.FTZ R15, R15, R8.reuse ;  /* 0x000000080f0f7220 */ /* 0x080fe40000410000 */
[-C--:B------:R-:W-:Y:S02]  /*1ad0*/  FMUL.FTZ R14, R17, R8.reuse ;  /* 0x00000008110e7220 */ /* 0x080fe40000410000 */
[----:B------:R-:W-:-:S02]  /*1ae0*/  FMUL.FTZ R19, R19, R8 ;  /* 0x0000000813137220 */ /* 0x000fc40000410000 */
[-C--:B------:R-:W-:Y:S02]  /*1af0*/  FMUL.FTZ R21, R21, R8.reuse ;  /* 0x0000000815157220 */ /* 0x080fe40000410000 */
[----:B------:R-:W-:Y:S01]  /*1b00*/  FMUL.FTZ R23, R23, R8 ;  /* 0x0000000817177220 */ /* 0x000fe20000410000 */
[----:B---3--:R-:W-:Y:S02]  /*1b10*/  PRMT R8, RZ, 0x5410, R39 ;  /* 0x00005410ff087816 */ /* 0x008fe40000000027 */
[----:B-----5:R-:W-:Y:S02]  /*1b20*/  PRMT R3, RZ, 0x5410, R3 ;  /* 0x00005410ff037816 */ /* 0x020fe40000000003 */
[----:B------:R-:W-:-:S03]  /*1b30*/  PRMT R33, RZ, 0x5410, R33 ;  /* 0x00005410ff217816 */ /* 0x000fc60000000021 */
[C-C-:B------:R-:W-:Y:S02]  /*1b40*/  FFMA.FTZ R17, R8.reuse, R11, R3.reuse ;  /* 0x0000000b08117223 */ /* 0x140fe40000010003 */
[C-C-:B------:R-:W-:Y:S01]  /*1b50*/  FFMA.FTZ R15, R8.reuse, R15, R3.reuse ;  /* 0x0000000f080f7223 */ /* 0x140fe20000010003 */
[----:B------:R-:W-:Y:S01]  /*1b60*/  PRMT R38, RZ, 0x5410, R38 ;  /* 0x00005410ff267816 */ /* 0x000fe20000000026 */
[C-C-:B------:R-:W-:Y:S02]  /*1b70*/  FFMA.FTZ R13, R8.reuse, R19, R3.reuse ;  /* 0x00000013080d7223 */ /* 0x140fe40000010003 */
[----:B------:R-:W-:Y:S02]  /*1b80*/  FFMA.FTZ R3, R8, R23, R3 ;  /* 0x0000001708037223 */ /* 0x000fe40000010003 */
[C-C-:B------:R-:W-:Y:S02]  /*1b90*/  FFMA.FTZ R16, R33.reuse, R16, R38.reuse ;  /* 0x0000001021107223 */ /* 0x140fe40000010026 */
[----:B------:R-:W-:-:S02]  /*1ba0*/  FFMA.FTZ R14, R33, R14, R38 ;  /* 0x0000000e210e7223 */ /* 0x000fc40000010026 */
        /* <DEDUP_REMOVED lines=13> */
.L_x_1612:
        /* <DEDUP_REMOVED lines=12> */
.L_x_1614:
[----:B------:R-:W-:Y:S05]  /*1d40*/  BSYNC B0 ;  /* 0x0000000000007941 */ /* 0x000fea0003800000 */
.L_x_1613:
        /* <DEDUP_REMOVED lines=11> */
.L_x_1615:
        /* <DEDUP_REMOVED lines=12> */
.L_x_1617:
[----:B------:R-:W-:Y:S05]  /*1ec0*/  BSYNC B0 ;  /* 0x0000000000007941 */ /* 0x000fea0003800000 */
.L_x_1616:
        /* <DEDUP_REMOVED lines=11> */
.L_x_1618:
        /* <DEDUP_REMOVED lines=12> */
.L_x_1620:
[----:B------:R-:W-:Y:S05]  /*2040*/  BSYNC B0 ;  /* 0x0000000000007941 */ /* 0x000fea0003800000 */
.L_x_1619:
        /* <DEDUP_REMOVED lines=11> */
.L_x_1621:
[----:B------:R-:W-:Y:S01]  /*2100*/  BSSY B0, `(.L_x_1622) ;  /* 0x000000b000007945 */ /* 0x000fe20003800000 */
[----:B------:R-:W-:Y:S05]  /*2110*/  @P1 BRA `(.L_x_1623) ;  /* 0x0000009000001947 */ /* 0x000fea0003800000 */
[----:B------:R-:W-:Y:S01]  /*2120*/  MOV R34, R36 ;  /* 0x0000002400227202 */ /* 0x000fe20000000f00 */
[----:B------:R-:W-:Y:S01]  /*2130*/  IMAD R0, R0, c[0x0][0x1c0], RZ ;  /* 0x0000700000007a24 */ /* 0x000fe200078e02ff */
[----:B------:R-:W-:-:S03]  /*2140*/  F2FP.BF16.PACK_AB R3, R3, R12 ;  /* 0x0000000c0303723e */ /* 0x000fc600000010ff */
[----:B------:R-:W-:-:S04]  /*2150*/  IMAD.WIDE.U32 R34, R27, c[0x0][0x1c0], R34 ;  /* 0x000070001b227a25 */ /* 0x000fc800078e0022 */
[----:B------:R-:W-:Y:S01]  /*2160*/  IMAD R9, R27, c[0x0][0x1c4], R0 ;  /* 0x000071001b097a24 */ /* 0x000fe200078e0200 */
[----:B------:R-:W-:-:S04]  /*2170*/  LEA R8, P1, R34, c[0x0][0x160], 0x1 ;  /* 0x0000580022087a11 */ /* 0x000fc800078208ff */
[----:B------:R-:W-:-:S04]  /*2180*/  IADD3 R9, R35, R9, RZ ;  /* 0x0000000923097210 */ /* 0x000fc80007ffe0ff */
[----:B------:R-:W-:-:S05]  /*2190*/  LEA.HI.X R9, R34, c[0x0][0x164], R9, 0x1, P1 ;  /* 0x0000590022097a11 */ /* 0x000fca00008f0c09 */
[----:B------:R1:W-:Y:S02]  /*21a0*/  STG.E [R8.64], R3 ;  /* 0x0000000308007986 */ /* 0x0003e4000c101906 */
.L_x_1623:
[----:B------:R-:W-:Y:S05]  /*21b0*/  BSYNC B0 ;  /* 0x0000000000007941 */ /* 0x000fea0003800000 */
.L_x_1622:
[----:B------:R-:W-:Y:S02]  /*21c0*/  IADD3 R31, R31, c[0x0][0x10], RZ ;  /* 0x000004001f1f7a10 */ /* 0x000fe40007ffe0ff */
[----:B------:R-:W-:Y:S02]  /*21d0*/  IADD3 R25, R25, 0x1, RZ ;  /* 0x0000000119197810 */ /* 0x000fe40007ffe0ff */
[----:B------:R-:W-:-:S13]  /*21e0*/  ISETP.GE.AND P1, PT, R31, UR4, PT ;  /* 0x000000041f007c0c */ /* 0x000fda000bf26270 */
[----:B------:R-:W-:Y:S01]  /*21f0*/  @P1 CALL.REL.NOINC `(.L_x_1624) ;  /* 0x0000001000001944 */ /* 0x000fe20003c00000 */
[----:B------:R-:W-:Y:S05]  /*2200*/  BRA `(.L_x_1625) ;  /* 0xffffdfb000007947 */ /* 0x000fea000383ffff */
.L_x_1624:
[----:B------:R-:W-:Y:S05]  /*2210*/  EXIT ;  /* 0x000000000000794d */ /* 0x000fea0003800000 */
.L_x_1626:
        /* <DEDUP_REMOVED lines=14> */
.L_x_2357:


//--------------------- .text._Z35group_norm_nhwc_fwd_one_pass_kernelI11Bf16IOBf16WLi512ELi20ELi640EEv26Group_norm_nhwc_fwd_params --------------------------
	.section	.text._Z35group_norm_nhwc_fwd_one_pass_kernelI11Bf16IOBf16WLi512ELi20ELi640EEv26Group_norm_nhwc_fwd_params,"ax",@progbits
	.sectioninfo	@"SHI_REGISTERS=48"
	.align	128
        .global         _Z35group_norm_nhwc_fwd_one_pass_kernelI11Bf16IOBf16WLi512ELi20ELi640EEv26Group_norm_nhwc_fwd_params
        .type           _Z35group_norm_nhwc_fwd_one_pass_kernelI11Bf16IOBf16WLi512ELi20ELi640EEv26Group_norm_nhwc_fwd_params,@function
        .size           _Z35group_norm_nhwc_fwd_one_pass_kernelI11Bf16IOBf16WLi512ELi20ELi640EEv26Group_norm_nhwc_fwd_params,(.L_x_2358 - _Z35group_norm_nhwc_fwd_one_pass_kernelI11Bf16IOBf16WLi512ELi20ELi640EEv26Group_norm_nhwc_fwd_params)
        .other          _Z35group_norm_nhwc_fwd_one_pass_kernelI11Bf16IOBf16WLi512ELi20ELi640EEv26Group_norm_nhwc_fwd_params,@"STO_CUDA_ENTRY STV_DEFAULT"
_Z35group_norm_nhwc_fwd_one_pass_kernelI11Bf16IOBf16WLi512ELi20ELi640EEv26Group_norm_nhwc_fwd_params:
.text._Z35group_norm_nhwc_fwd_one_pass_kernelI11Bf16IOBf16WLi512ELi20ELi640EEv26Group_norm_nhwc_fwd_params:
        /* <DEDUP_REMOVED lines=26> */
[C---:B------:R-:W-:Y:S02]  /*01a0*/  IADD3 R35, R37.reuse, 0x80, RZ ;  /* 0x0000008025237810 */ /* 0x040fe40007ffe0ff */
[C---:B------:R-:W-:Y:S02]  /*01b0*/  IADD3 R34, R37.reuse, 0xc0, RZ ;  /* 0x000000c025227810 */ /* 0x040fe40007ffe0ff */
[C---:B------:R-:W-:Y:S02]  /*01c0*/  IADD3 R33, R37.reuse, 0x100, RZ ;  /* 0x0000010025217810 */ /* 0x040fe40007ffe0ff */
[C---:B------:R-:W-:Y:S02]  /*01d0*/  IADD3 R32, R37.reuse, 0x140, RZ ;  /* 0x0000014025207810 */ /* 0x040fe40007ffe0ff */
[C---:B------:R-:W-:Y:S02]  /*01e0*/  IADD3 R31, R37.reuse, 0x180, RZ ;  /* 0x00000180251f7810 */ /* 0x040fe40007ffe0ff */
[----:B--2---:R-:W-:-:S02]  /*01f0*/  IADD3 R30, R37, 0x1c0, RZ ;  /* 0x000001c0251e7810 */ /* 0x004fc40007ffe0ff */
.L_x_1661:
[----:B-1----:R-:W-:Y:S01]  /*0200*/  IABS R6, c[0x0][0x1d8] ;  /* 0x0000760000067a13 */ /* 0x002fe20000000000 */
[----:B------:R-:W-:Y:S01]  /*0210*/  CS2R R26, SRZ ;  /* 0x00000000001a7805 */ /* 0x000fe2000001ff00 */
[----:B------:R-:W-:-:S02]  /*0220*/  IABS R8, R38 ;  /* 0x0000002600087213 */ /* 0x000fc40000000000 */
[----:B0-----:R-:W0:Y:S01]  /*0230*/  I2F.RP R3, R6 ;  /* 0x0000000600037306 */ /* 0x001e220000209400 */
[----:B------:R-:W-:Y:S02]  /*0240*/  ISETP.GE.U32.AND P4, PT, R36, c[0x0][0x1c8], PT ;  /* 0x0000720024007a0c */ /* 0x000fe40003f86070 */
[----:B------:R-:W-:-:S05]  /*0250*/  SHF.R.S32.HI R9, RZ, 0x1f, R39 ;  /* 0x0000001fff097819 */ /* 0x000fca0000011427 */
        /* <DEDUP_REMOVED lines=8> */
[----:B------:R-:W-:-:S03]  /*02e0*/  SHF.R.S32.HI R4, RZ, 0x1f, R35 ;  /* 0x0000001fff047819 */ /* 0x000fc60000011423 */
        /* <DEDUP_REMOVED lines=9> */
[----:B------:R-:W-:-:S07]  /*0380*/  ISETP.GE.AND P3, PT, R3, RZ, PT ;  /* 0x000000ff0300720c */ /* 0x000fce0003f66270 */
[----:B------:R-:W-:-:S04]  /*0390*/  @P1 IADD3 R5, R5, 0x1, RZ ;  /* 0x0000000105051810 */ /* 0x000fc80007ffe0ff */
[----:B------:R-:W-:-:S04]  /*03a0*/  MOV R7, R5 ;  /* 0x0000000500077202 */ /* 0x000fc80000000f00 */
[----:B------:R-:W-:Y:S02]  /*03b0*/  @!P3 IADD3 R7, -R7, RZ, RZ ;  /* 0x000000ff0707b210 */ /* 0x000fe40007ffe1ff */
[----:B------:R-:W-:Y:S02]  /*03c0*/  @!P2 LOP3.LUT R7, RZ, c[0x0][0x1d8], RZ, 0x33, !PT ;  /* 0x00007600ff07aa12 */ /* 0x000fe400078e33ff */
[----:B------:R-:W-:Y:S02]  /*03d0*/  ISETP.GE.U32.AND P3, PT, R35, c[0x0][0x1c8], PT ;  /* 0x0000720023007a0c */ /* 0x000fe40003f66070 */
[----:B------:R-:W-:Y:S02]  /*03e0*/  IADD3 R3, -R7, RZ, RZ ;  /* 0x000000ff07037210 */ /* 0x000fe40007ffe1ff */
[----:B------:R-:W-:Y:S02]  /*03f0*/  ISETP.GE.AND.EX P3, PT, R4, c[0x0][0x1cc], PT, P3 ;  /* 0x0000730004007a0c */ /* 0x000fe40003f66330 */
[----:B------:R-:W-:Y:S01]  /*0400*/  SHF.R.S32.HI R5, RZ, 0x1f, R7 ;  /* 0x0000001fff057819 */ /* 0x000fe20000011407 */
[----:B------:R-:W-:Y:S01]  /*0410*/  IMAD R40, R3, c[0x0][0x1d8], R38 ;  /* 0x0000760003287a24 */ /* 0x000fe200078e0226 */
[----:B------:R-:W-:-:S02]  /*0420*/  SHF.R.S32.HI R3, RZ, 0x1f, R36 ;  /* 0x0000001fff037819 */ /* 0x000fc40000011424 */
[----:B------:R-:W-:Y:S01]  /*0430*/  ISETP.GT.U32.OR P3, PT, R11, 0x27f, P3 ;  /* 0x0000027f0b00780c */ /* 0x000fe20001f64470 */
[----:B------:R-:W-:Y:S01]  /*0440*/  IMAD R40, R40, 0x14, RZ ;  /* 0x0000001428287824 */ /* 0x000fe200078e02ff */
[----:B------:R-:W-:Y:S01]  /*0450*/  ISETP.GE.AND.EX P4, PT, R3, c[0x0][0x1cc], PT, P4 ;  /* 0x0000730003007a0c */ /* 0x000fe20003f86340 */
[----:B------:R-:W-:Y:S01]  /*0460*/  IMAD R6, R5, c[0x0][0x1d0], RZ ;  /* 0x0000740005067a24 */ /* 0x000fe200078e02ff */
[----:B------:R-:W-:Y:S02]  /*0470*/  SHF.R.S32.HI R5, RZ, 0x1f, R34 ;  /* 0x0000001fff057819 */ /* 0x000fe40000011422 */
[----:B------:R-:W-:Y:S01]  /*0480*/  IADD3 R44, P1, R39, R40, RZ ;  /* 0x00000028272c7210 */ /* 0x000fe20007f3e0ff */
[----:B------:R-:W-:Y:S01]  /*0490*/  IMAD R43, R7, c[0x0][0x1d4], R6 ;  /* 0x00007500072b7a24 */ /* 0x000fe200078e0206 */
[----:B------:R-:W-:Y:S01]  /*04a0*/  ISETP.GT.U32.OR P4, PT, R11, 0x27f, P4 ;  /* 0x0000027f0b00780c */ /* 0x000fe20002784470 */
[----:B------:R-:W-:Y:S01]  /*04b0*/  @P0 IMAD R6, R2, c[0x0][0x1c0], RZ ;  /* 0x0000700002060a24 */ /* 0x000fe200078e02ff */
[----:B------:R-:W-:-:S02]  /*04c0*/  LEA.HI.X.SX32 R45, R40, R9, 0x1, P1 ;  /* 0x00000009282d7211 */ /* 0x000fc400008f0eff */
[----:B------:R-:W-:Y:S01]  /*04d0*/  ISETP.GE.U32.AND P1, PT, R34, c[0x0][0x1c8], PT ;  /* 0x0000720022007a0c */ /* 0x000fe20003f26070 */
[----:B------:R-:W-:Y:S02]  /*04e0*/  @P0 IMAD R15, R37, c[0x0][0x1c4], R6 ;  /* 0x00007100250f0a24 */ /* 0x000fe400078e0206 */
[----:B------:R-:W-:Y:S01]  /*04f0*/  IMAD.WIDE.U32 R44, R7, c[0x0][0x1d0], R44 ;  /* 0x00007400072c7a25 */ /* 0x000fe200078e002c */
[----:B------:R-:W-:-:S03]  /*0500*/  ISETP.GE.AND.EX P1, PT, R5, c[0x0][0x1cc], PT, P1 ;  /* 0x0000730005007a0c */ /* 0x000fc60003f26310 */
[----:B------:R-:W-:Y:S01]  /*0510*/  @!P3 IMAD R6, R4, c[0x0][0x1c0], RZ ;  /* 0x000070000406ba24 */ /* 0x000fe200078e02ff */
[----:B------:R-:W-:Y:S01]  /*0520*/  IADD3 R43, R45, R43, RZ ;  /* 0x0000002b2d2b7210 */ /* 0x000fe20007ffe0ff */
[----:B------:R-:W-:Y:S01]  /*0530*/  @!P4 IMAD R7, R3, c[0x0][0x1c0], RZ ;  /* 0x000070000307ca24 */ /* 0x000fe200078e02ff */
[-C--:B------:R-:W-:Y:S01]  /*0540*/  @!P4 MOV R42, R44.reuse ;  /* 0x0000002c002ac202 */ /* 0x080fe20000000f00 */
[----:B------:R-:W-:Y:S01]  /*0550*/  @!P3 IMAD R17, R35, c[0x0][0x1c4], R6 ;  /* 0x000071002311ba24 */ /* 0x000fe200078e0206 */
[-C--:B------:R-:W-:Y:S01]  /*0560*/  @P0 MOV R18, R44.reuse ;  /* 0x0000002c00120202 */ /* 0x080fe20000000f00 */
[C---:B------:R-:W-:Y:S01]  /*0570*/  @!P4 IMAD R9, R36.reuse, c[0x0][0x1c4], R7 ;  /* 0x000071002409ca24 */ /* 0x040fe200078e0207 */
[-C--:B------:R-:W-:Y:S01]  /*0580*/  @P0 MOV R19, R43.reuse ;  /* 0x0000002b00130202 */ /* 0x080fe20000000f00 */
[----:B------:R-:W-:Y:S01]  /*0590*/  @!P4 IMAD.WIDE.U32 R12, R36, c[0x0][0x1c0], R42 ;  /* 0x00007000240cca25 */ /* 0x000fe200078e002a */
[----:B------:R-:W-:Y:S02]  /*05a0*/  @!P3 MOV R6, R44 ;  /* 0x0000002c0006b202 */ /* 0x000fe40000000f00 */
[----:B------:R-:W-:Y:S01]  /*05b0*/  @!P3 MOV R7, R43 ;  /* 0x0000002b0007b202 */ /* 0x000fe20000000f00 */
[----:B------:R-:W-:Y:S01]  /*05c0*/  @P0 IMAD.WIDE.U32 R18, R37, c[0x0][0x1c0], R18 ;  /* 0x0000700025120a25 */ /* 0x000fe200078e0012 */
[----:B------:R-:W-:-:S02]  /*05d0*/  ISETP.GT.U32.OR P1, PT, R11, 0x27f, P1 ;  /* 0x0000027f0b00780c */ /* 0x000fc40000f24470 */
[----:B------:R-:W-:Y:S01]  /*05e0*/  @!P4 IADD3 R9, R13, R9, RZ ;  /* 0x000000090d09c210 */ /* 0x000fe20007ffe0ff */
[----:B------:R-:W-:Y:S01]  /*05f0*/  @!P3 IMAD.WIDE.U32 R6, R35, c[0x0][0x1c0], R6 ;  /* 0x000070002306ba25 */ /* 0x000fe200078e0006 */
[----:B------:R-:W-:Y:S02]  /*0600*/  @!P4 LEA R14, P5, R12, c[0x0][0x170], 0x1 ;  /* 0x00005c000c0eca11 */ /* 0x000fe400078a08ff */
[----:B------:R-:W-:Y:S02]  /*0610*/  @P0 IADD3 R13, R19, R15, RZ ;  /* 0x0000000f130d0210 */ /* 0x000fe40007ffe0ff */
[----:B------:R-:W-:Y:S02]  /*0620*/  @P0 LEA R8, P2, R18, c[0x0][0x170], 0x1 ;  /* 0x00005c0012080a11 */ /* 0x000fe400078408ff */
[----:B------:R-:W-:Y:S02]  /*0630*/  @!P3 IADD3 R7, R7, R17, RZ ;  /* 0x000000110707b210 */ /* 0x000fe40007ffe0ff */
[----:B------:R-:W-:-:S02]  /*0640*/  @!P3 LEA R16, P6, R6, c[0x0][0x170], 0x1 ;  /* 0x00005c000610ba11 */ /* 0x000fc400078c08ff */
[----:B------:R-:W-:Y:S02]  /*0650*/  @!P4 LEA.HI.X R15, R12, c[0x0][0x174], R9, 0x1, P5 ;  /* 0x00005d000c0fca11 */ /* 0x000fe400028f0c09 */
[----:B------:R-:W-:Y:S02]  /*0660*/  @P0 LEA.HI.X R9, R18, c[0x0][0x174], R13, 0x1, P2 ;  /* 0x00005d0012090a11 */ /* 0x000fe400010f0c0d */
[----:B------:R-:W-:Y:S02]  /*0670*/  @!P3 LEA.HI.X R17, R6, c[0x0][0x174], R7, 0x1, P6 ;  /* 0x00005d000611ba11 */ /* 0x000fe400030f0c07 */
[----:B------:R-:W-:Y:S01]  /*0680*/  ISETP.GE.U32.AND P2, PT, R33, c[0x0][0x1c8], PT ;  /* 0x0000720021007a0c */ /* 0x000fe20003f46070 */
[----:B------:R-:W-:Y:S01]  /*0690*/  @!P1 IMAD R13, R5, c[0x0][0x1c0], RZ ;  /* 0x00007000050d9a24 */ /* 0x000fe200078e02ff */
[----:B------:R-:W-:Y:S01]  /*06a0*/  SHF.R.S32.HI R6, RZ, 0x1f, R33 ;  /* 0x0000001fff067819 */ /* 0x000fe20000011421 */
[----:B------:R0:W2:Y:S01]  /*06b0*/  @P0 LDG.E R27, [R8.64] ;  /* 0x00000006081b0981 */ /* 0x0000a2000c1e1900 */
[----:B------:R-:W-:Y:S01]  /*06c0*/  ISETP.GE.U32.AND P5, PT, R32, c[0x0][0x1c8], PT ;  /* 0x0000720020007a0c */ /* 0x000fe20003fa6070 */
[----:B------:R-:W-:Y:S01]  /*06d0*/  @!P1 IMAD R19, R34, c[0x0][0x1c4], R13 ;  /* 0x0000710022139a24 */ /* 0x000fe200078e020d */
[----:B------:R-:W-:Y:S01]  /*06e0*/  ISETP.GE.AND.EX P2, PT, R6, c[0x0][0x1cc], PT, P2 ;  /* 0x0000730006007a0c */ /* 0x000fe20003f46320 */
[----:B------:R-:W-:Y:S01]  /*06f0*/  CS2R R24, SRZ ;  /* 0x0000000000187805 */ /* 0x000fe2000001ff00 */
[----:B------:R-:W-:Y:S01]  /*0700*/  SHF.R.S32.HI R7, RZ, 0x1f, R32 ;  /* 0x0000001fff077819 */ /* 0x000fe20000011420 */
[----:B------:R1:W3:Y:S01]  /*0710*/  @!P3 LDG.E R26, [R16.64] ;  /* 0x00000006101ab981 */ /* 0x0002e2000c1e1900 */
[----:B------:R-:W-:-:S02]  /*0720*/  @!P1 MOV R12, R44 ;  /* 0x0000002c000c9202 */ /* 0x000fc40000000f00 */
[----:B------:R-:W-:Y:S01]  /*0730*/  @!P1 MOV R13, R43 ;  /* 0x0000002b000d9202 */ /* 0x000fe20000000f00 */
[----:B------:R4:W5:Y:S01]  /*0740*/  @!P4 LDG.E R25, [R14.64] ;  /* 0x000000060e19c981 */ /* 0x000962000c1e1900 */
[----:B------:R-:W-:Y:S02]  /*0750*/  ISETP.GT.U32.OR P2, PT, R11, 0x27f, P2 ;  /* 0x0000027f0b00780c */ /* 0x000fe40001744470 */
[----:B------:R-:W-:Y:S01]  /*0760*/  ISETP.GE.AND.EX P5, PT, R7, c[0x0][0x1cc], PT, P5 ;  /* 0x0000730007007a0c */ /* 0x000fe20003fa6350 */
[----:B------:R-:W-:-:S03]  /*0770*/  @!P1 IMAD.WIDE.U32 R12, R34, c[0x0][0x1c0], R12 ;  /* 0x00007000220c9a25 */ /* 0x000fc600078e000c */
[----:B------:R-:W-:Y:S02]  /*0780*/  ISETP.GT.U32.OR P5, PT, R11, 0x27f, P5 ;  /* 0x0000027f0b00780c */ /* 0x000fe40002fa4470 */
[----:B0-----:R-:W-:Y:S02]  /*0790*/  @!P1 IADD3 R9, R13, R19, RZ ;  /* 0x000000130d099210 */ /* 0x001fe40007ffe0ff */
[----:B------:R-:W-:-:S03]  /*07a0*/  @!P1 LEA R20, P6, R12, c[0x0][0x170], 0x1 ;  /* 0x00005c000c149a11 */ /* 0x000fc600078c08ff */
[-C--:B----4-:R-:W-:Y:S02]  /*07b0*/  @!P2 MOV R14, R44.reuse ;  /* 0x0000002c000ea202 */ /* 0x090fe40000000f00 */
[----:B------:R-:W-:Y:S01]  /*07c0*/  @!P1 LEA.HI.X R21, R12, c[0x0][0x174], R9, 0x1, P6 ;  /* 0x00005d000c159a11 */ /* 0x000fe200030f0c09 */
[----:B------:R-:W-:Y:S01]  /*07d0*/  @!P2 IMAD R12, R6, c[0x0][0x1c0], RZ ;  /* 0x00007000060caa24 */ /* 0x000fe200078e02ff */
[----:B------:R-:W-:Y:S01]  /*07e0*/  @!P2 MOV R15, R43 ;  /* 0x0000002b000fa202 */ /* 0x000fe20000000f00 */
[----:B------:R-:W-:Y:S01]  /*07f0*/  CS2R R22, SRZ ;  /* 0x0000000000167805 */ /* 0x000fe2000001ff00 */
[----:B------:R-:W-:Y:S02]  /*0800*/  @!P5 IMAD R13, R7, c[0x0][0x1c0], RZ ;  /* 0x00007000070dda24 */ /* 0x000fe400078e02ff */
[C---:B------:R-:W-:Y:S02]  /*0810*/  @!P2 IMAD R9, R33.reuse, c[0x0][0x1c4], R12 ;  /* 0x000071002109aa24 */ /* 0x040fe400078e020c */
[----:B------:R-:W-:Y:S01]  /*0820*/  @!P2 IMAD.WIDE.U32 R14, R33, c[0x0][0x1c0], R14 ;  /* 0x00007000210eaa25 */ /* 0x000fe200078e000e */
[----:B------:R0:W4:Y:S01]  /*0830*/  @!P1 LDG.E R23, [R20.64] ;  /* 0x0000000614179981 */ /* 0x000122000c1e1900 */
[----:B------:R-:W-:-:S02]  /*0840*/  @!P5 MOV R12, R44 ;  /* 0x0000002c000cd202 */ /* 0x000fc40000000f00 */
[----:B------:R-:W-:Y:S01]  /*0850*/  @!P5 IMAD R41, R32, c[0x0][0x1c4], R13 ;  /* 0x000071002029da24 */ /* 0x000fe200078e020d */
[----:B------:R-:W-:Y:S02]  /*0860*/  @!P5 MOV R13, R43 ;  /* 0x0000002b000dd202 */ /* 0x000fe40000000f00 */
[----:B------:R-:W-:Y:S02]  /*0870*/  @!P2 IADD3 R9, R15, R9, RZ ;  /* 0x000000090f09a210 */ /* 0x000fe40007ffe0ff */
[----:B------:R-:W-:Y:S01]  /*0880*/  @!P2 LEA R18, P1, R14, c[0x0][0x170], 0x1 ;  /* 0x00005c000e12aa11 */ /* 0x000fe200078208ff */
[----:B------:R-:W-:-:S03]  /*0890*/  @!P5 IMAD.WIDE.U32 R12, R32, c[0x0][0x1c0], R12 ;  /* 0x00007000200cda25 */ /* 0x000fc600078e000c */
[----:B------:R-:W-:Y:S02]  /*08a0*/  @!P2 LEA.HI.X R19, R14, c[0x0][0x174], R9, 0x1, P1 ;  /* 0x00005d000e13aa11 */ /* 0x000fe400008f0c09 */
[----:B------:R-:W-:Y:S02]  /*08b0*/  @!P5 IADD3 R9, R13, R41, RZ ;  /* 0x000000290d09d210 */ /* 0x000fe40007ffe0ff */
[C---:B-1----:R-:W-:Y:S01]  /*08c0*/  @!P5 LEA R16, P1, R12.reuse, c[0x0][0x170], 0x1 ;  /* 0x00005c000c10da11 */ /* 0x042fe200078208ff */
[----:B------:R1:W4:Y:S01]  /*08d0*/  @!P2 LDG.E R24, [R18.64] ;  /* 0x000000061218a981 */ /* 0x000322000c1e1900 */
[----:B0-----:R-:W-:Y:S02]  /*08e0*/  CS2R R20, SRZ ;  /* 0x0000000000147805 */ /* 0x001fe4000001ff00 */
[----:B------:R-:W-:-:S05]  /*08f0*/  @!P5 LEA.HI.X R17, R12, c[0x0][0x174], R9, 0x1, P1 ;  /* 0x00005d000c11da11 */ /* 0x000fca00008f0c09 */
[----:B------:R0:W4:Y:S01]  /*0900*/  @!P5 LDG.E R21, [R16.64] ;  /* 0x000000061015d981 */ /* 0x000122000c1e1900 */
[----:B------:R-:W-:Y:S02]  /*0910*/  ISETP.GE.U32.AND P4, PT, R31, c[0x0][0x1c8], PT ;  /* 0x000072001f007a0c */ /* 0x000fe40003f86070 */
[----:B------:R-:W-:-:S04]  /*0920*/  SHF.R.S32.HI R8, RZ, 0x1f, R31 ;  /* 0x0000001fff087819 */ /* 0x000fc8000001141f */
[----:B------:R-:W-:-:S04]  /*0930*/  ISETP.GE.AND.EX P4, PT, R8, c[0x0][0x1cc], PT, P4 ;  /* 0x0000730008007a0c */ /* 0x000fc80003f86340 */
[----:B------:R-:W-:-:S13]  /*0940*/  ISETP.GT.U32.OR P3, PT, R11, 0x27f, P4 ;  /* 0x0000027f0b00780c */ /* 0x000fda0002764470 */
[----:B------:R-:W-:Y:S01]  /*0950*/  @!P3 IMAD R14, R8, c[0x0][0x1c0], RZ ;  /* 0x00007000080eba24 */ /* 0x000fe200078e02ff */
[----:B------:R-:W-:-:S03]  /*0960*/  @!P3 MOV R15, R43 ;  /* 0x0000002b000fb202 */ /* 0x000fc60000000f00 */
[----:B------:R-:W-:Y:S01]  /*0970*/  @!P3 IMAD R9, R31, c[0x0][0x1c4], R14 ;  /* 0x000071001f09ba24 */ /* 0x000fe200078e020e */
[----:B------:R-:W-:-:S05]  /*0980*/  @!P3 MOV R14, R44 ;  /* 0x0000002c000eb202 */ /* 0x000fca0000000f00 */
[----:B------:R-:W-:-:S05]  /*0990*/  @!P3 IMAD.WIDE.U32 R14, R31, c[0x0][0x1c0], R14 ;  /* 0x000070001f0eba25 */ /* 0x000fca00078e000e */
[----:B------:R-:W-:Y:S02]  /*09a0*/  @!P3 IADD3 R9, R15, R9, RZ ;  /* 0x000000090f09b210 */ /* 0x000fe40007ffe0ff */
[----:B------:R-:W-:-:S04]  /*09b0*/  @!P3 LEA R12, P1, R14, c[0x0][0x170], 0x1 ;  /* 0x00005c000e0cba11 */ /* 0x000fc800078208ff */
[----:B------:R-:W-:-:S05]  /*09c0*/  @!P3 LEA.HI.X R13, R14, c[0x0][0x174], R9, 0x1, P1 ;  /* 0x00005d000e0dba11 */ /* 0x000fca00008f0c09 */
[----:B------:R2:W4:Y:S01]  /*09d0*/  @!P3 LDG.E R22, [R12.64] ;  /* 0x000000060c16b981 */ /* 0x000522000c1e1900 */
[----:B------:R-:W-:Y:S02]  /*09e0*/  ISETP.GE.U32.AND P1, PT, R30, c[0x0][0x1c8], PT ;  /* 0x000072001e007a0c */ /* 0x000fe40003f26070 */
[--C-:B--2---:R-:W-:Y:S02]  /*09f0*/  PRMT R12, RZ, 0x7610, R27.reuse ;  /* 0x00007610ff0c7816 */ /* 0x104fe4000000001b */
[----:B------:R-:W-:-:S03]  /*0a00*/  PRMT R9, RZ, 0x5410, R27 ;  /* 0x00005410ff097816 */ /* 0x000fc6000000001b */
[----:B-1----:R-:W-:Y:S02]  /*0a10*/  FMUL.FTZ R18, R12, R12 ;  /* 0x0000000c0c127220 */ /* 0x002fe40000410000 */
[C---:B------:R-:W-:Y:S02]  /*0a20*/  FADD.FTZ R14, R9.reuse, R12 ;  /* 0x0000000c090e7221 */ /* 0x040fe40000010000 */
[----:B------:R-:W-:Y:S01]  /*0a30*/  FFMA.FTZ R18, R9, R9, R18 ;  /* 0x0000000909127223 */ /* 0x000fe20000010012 */
[--C-:B-----5:R-:W-:Y:S02]  /*0a40*/  PRMT R9, RZ, 0x5410, R25.reuse ;  /* 0x00005410ff097816 */ /* 0x120fe40000000019 */
[----:B------:R-:W-:Y:S01]  /*0a50*/  PRMT R12, RZ, 0x7610, R25 ;  /* 0x00007610ff0c7816 */ /* 0x000fe20000000019 */
[----:B------:R-:W-:Y:S01]  /*0a60*/  FADD.FTZ R14, RZ, R14 ;  /* 0x0000000eff0e7221 */ /* 0x000fe20000010000 */
[----:B---3--:R-:W-:-:S03]  /*0a70*/  PRMT R13, RZ, 0x7610, R26 ;  /* 0x00007610ff0d7816 */ /* 0x008fc6000000001a */
[----:B------:R-:W-:Y:S02]  /*0a80*/  FADD.FTZ R15, R9, R12 ;  /* 0x0000000c090f7221 */ /* 0x000fe40000010000 */
[----:B0-----:R-:W-:Y:S01]  /*0a90*/  FMUL.FTZ R16, R12, R12 ;  /* 0x0000000c0c107220 */ /* 0x001fe20000410000 */
[----:B------:R-:W-:Y:S01]  /*0aa0*/  PRMT R12, RZ, 0x5410, R26 ;  /* 0x00005410ff0c7816 */ /* 0x000fe2000000001a */
[----:B------:R-:W-:Y:S02]  /*0ab0*/  FADD.FTZ R14, R14, R15 ;  /* 0x0000000f0e0e7221 */ /* 0x000fe40000010000 */
[----:B------:R-:W-:Y:S02]  /*0ac0*/  FMUL.FTZ R15, R13, R13 ;  /* 0x0000000d0d0f7220 */ /* 0x000fe40000410000 */
[C---:B------:R-:W-:Y:S02]  /*0ad0*/  FADD.FTZ R13, R12.reuse, R13 ;  /* 0x0000000d0c0d7221 */ /* 0x040fe40000010000 */
[----:B------:R-:W-:-:S02]  /*0ae0*/  FFMA.FTZ R12, R12, R12, R15 ;  /* 0x0000000c0c0c7223 */ /* 0x000fc4000001000f */
[----:B------:R-:W-:Y:S02]  /*0af0*/  FFMA.FTZ R9, R9, R9, R16 ;  /* 0x0000000909097223 */ /* 0x000fe40000010010 */
[----:B------:R-:W-:Y:S01]  /*0b00*/  FADD.FTZ R18, RZ, R18 ;  /* 0x00000012ff127221 */ /* 0x000fe20000010000 */
[----:B----4-:R-:W-:Y:S01]  /*0b10*/  PRMT R15, RZ, 0x7610, R23 ;  /* 0x00007610ff0f7816 */ /* 0x010fe20000000017 */
[----:B------:R-:W-:Y:S01]  /*0b20*/  FADD.FTZ R13, R14, R13 ;  /* 0x0000000d0e0d7221 */ /* 0x000fe20000010000 */
[----:B------:R-:W-:Y:S01]  /*0b30*/  PRMT R14, RZ, 0x5410, R23 ;  /* 0x00005410ff0e7816 */ /* 0x000fe20000000017 */
[----:B------:R-:W-:Y:S02]  /*0b40*/  FADD.FTZ R9, R18, R9 ;  /* 0x0000000912097221 */ /* 0x000fe40000010000 */
[----:B------:R-:W-:Y:S02]  /*0b50*/  FMUL.FTZ R17, R15, R15 ;  /* 0x0000000f0f117220 */ /* 0x000fe40000410000 */
[----:B------:R-:W-:Y:S01]  /*0b60*/  FADD.FTZ R12, R9, R12 ;  /* 0x0000000c090c7221 */ /* 0x000fe20000010000 */
[----:B------:R-:W-:Y:S01]  /*0b70*/  SHF.R.S32.HI R9, RZ, 0x1f, R30 ;  /* 0x0000001fff097819 */ /* 0x000fe2000001141e */
[----:B------:R-:W-:-:S02]  /*0b80*/  FADD.FTZ R16, R14, R15 ;  /* 0x0000000f0e107221 */ /* 0x000fc40000010000 */
[----:B------:R-:W-:Y:S01]  /*0b90*/  FFMA.FTZ R17, R14, R14, R17 ;  /* 0x0000000e0e117223 */ /* 0x000fe20000010011 */
[----:B------:R-:W-:Y:S01]  /*0ba0*/  ISETP.GE.AND.EX P1, PT, R9, c[0x0][0x1cc], PT, P1 ;  /* 0x0000730009007a0c */ /* 0x000fe20003f26310 */
[----:B------:R-:W-:Y:S01]  /*0bb0*/  FADD.FTZ R13, R13, R16 ;  /* 0x000000100d0d7221 */ /* 0x000fe20000010000 */
[--C-:B------:R-:W-:Y:S02]  /*0bc0*/  PRMT R14, RZ, 0x5410, R24.reuse ;  /* 0x00005410ff0e7816 */ /* 0x100fe40000000018 */
[----:B------:R-:W-:Y:S02]  /*0bd0*/  PRMT R15, RZ, 0x7610, R24 ;  /* 0x00007610ff0f7816 */ /* 0x000fe40000000018 */
[----:B------:R-:W-:-:S03]  /*0be0*/  ISETP.GT.U32.OR P1, PT, R11, 0x27f, P1 ;  /* 0x0000027f0b00780c */ /* 0x000fc60000f24470 */
[----:B------:R-:W-:Y:S02]  /*0bf0*/  FMUL.FTZ R19, R15, R15 ;  /* 0x0000000f0f137220 */ /* 0x000fe40000410000 */
[C---:B------:R-:W-:Y:S02]  /*0c00*/  FADD.FTZ R16, R14.reuse, R15 ;  /* 0x0000000f0e107221 */ /* 0x040fe40000010000 */
[----:B------:R-:W-:Y:S01]  /*0c10*/  FFMA.FTZ R19, R14, R14, R19 ;  /* 0x0000000e0e137223 */ /* 0x000fe20000010013 */
[--C-:B------:R-:W-:Y:S01]  /*0c20*/  PRMT R14, RZ, 0x7610, R21.reuse ;  /* 0x00007610ff0e7816 */ /* 0x100fe20000000015 */
[----:B------:R-:W-:Y:S01]  /*0c30*/  FADD.FTZ R16, R13, R16 ;  /* 0x000000100d107221 */ /* 0x000fe20000010000 */
[----:B------:R-:W-:-:S03]  /*0c40*/  PRMT R13, RZ, 0x5410, R21 ;  /* 0x00005410ff0d7816 */ /* 0x000fc60000000015 */
[----:B------:R-:W-:Y:S02]  /*0c50*/  FMUL.FTZ R18, R14, R14 ;  /* 0x0000000e0e127220 */ /* 0x000fe40000410000 */
[C---:B------:R-:W-:Y:S01]  /*0c60*/  FADD.FTZ R15, R13.reuse, R14 ;  /* 0x0000000e0d0f7221 */ /* 0x040fe20000010000 */
[----:B------:R-:W-:Y:S01]  /*0c70*/  @!P1 MOV R14, R44 ;  /* 0x0000002c000e9202 */ /* 0x000fe20000000f00 */
[----:B------:R-:W-:Y:S02]  /*0c80*/  FADD.FTZ R12, R12, R17 ;  /* 0x000000110c0c7221 */ /* 0x000fe40000010000 */
[----:B------:R-:W-:Y:S01]  /*0c90*/  FADD.FTZ R16, R16, R15 ;  /* 0x0000000f10107221 */ /* 0x000fe20000010000 */
[----:B------:R-:W-:Y:S01]  /*0ca0*/  @!P1 MOV R15, R43 ;  /* 0x0000002b000f9202 */ /* 0x000fe20000000f00 */
[----:B------:R-:W-:Y:S02]  /*0cb0*/  FFMA.FTZ R17, R13, R13, R18 ;  /* 0x0000000d0d117223 */ /* 0x000fe40000010012 */
[----:B------:R-:W-:-:S02]  /*0cc0*/  @!P1 IMAD R13, R9, c[0x0][0x1c0], RZ ;  /* 0x00007000090d9a24 */ /* 0x000fc400078e02ff */
[----:B------:R-:W-:Y:S02]  /*0cd0*/  FADD.FTZ R12, R12, R19 ;  /* 0x000000130c0c7221 */ /* 0x000fe40000010000 */
[C---:B------:R-:W-:Y:S02]  /*0ce0*/  @!P1 IMAD R13, R30.reuse, c[0x0][0x1c4], R13 ;  /* 0x000071001e0d9a24 */ /* 0x040fe400078e020d */
[----:B------:R-:W-:-:S04]  /*0cf0*/  @!P1 IMAD.WIDE.U32 R14, R30, c[0x0][0x1c0], R14 ;  /* 0x000070001e0e9a25 */ /* 0x000fc800078e000e */
[----:B------:R-:W-:Y:S01]  /*0d00*/  FADD.FTZ R17, R12, R17 ;  /* 0x000000110c117221 */ /* 0x000fe20000010000 */
[----:B------:R-:W-:Y:S02]  /*0d10*/  @!P1 IADD3 R13, R15, R13, RZ ;  /* 0x0000000d0f0d9210 */ /* 0x000fe40007ffe0ff */
[----:B------:R-:W-:-:S04]  /*0d20*/  @!P1 LEA R12, P2, R14, c[0x0][0x170], 0x1 ;  /* 0x00005c000e0c9a11 */ /* 0x000fc800078408ff */
[----:B------:R-:W-:-:S05]  /*0d30*/  @!P1 LEA.HI.X R13, R14, c[0x0][0x174], R13, 0x1, P2 ;  /* 0x00005d000e0d9a11 */ /* 0x000fca00010f0c0d */
[----:B------:R-:W2:Y:S01]  /*0d40*/  @!P1 LDG.E R20, [R12.64] ;  /* 0x000000060c149981 */ /* 0x000ea2000c1e1900 */
[--C-:B------:R-:W-:Y:S02]  /*0d50*/  PRMT R19, RZ, 0x7610, R22.reuse ;  /* 0x00007610ff137816 */ /* 0x100fe40000000016 */
[----:B------:R-:W-:-:S03]  /*0d60*/  PRMT R18, RZ, 0x5410, R22 ;  /* 0x00005410ff127816 */ /* 0x000fc60000000016 */
[----:B------:R-:W-:Y:S02]  /*0d70*/  FMUL.FTZ R41, R19, R19 ;  /* 0x0000001313297220 */ /* 0x000fe40000410000 */
[C---:B------:R-:W-:Y:S02]  /*0d80*/  FADD.FTZ R19, R18.reuse, R19 ;  /* 0x0000001312137221 */ /* 0x040fe40000010000 */
[----:B------:R-:W-:Y:S02]  /*0d90*/  FFMA.FTZ R18, R18, R18, R41 ;  /* 0x0000001212127223 */ /* 0x000fe40000010029 */
[----:B------:R-:W-:Y:S02]  /*0da0*/  FADD.FTZ R16, R16, R19 ;  /* 0x0000001310107221 */ /* 0x000fe40000010000 */
[----:B------:R-:W-:Y:S01]  /*0db0*/  FADD.FTZ R17, R17, R18 ;  /* 0x0000001211117221 */ /* 0x000fe20000010000 */
[C---:B------:R-:W-:Y:S02]  /*0dc0*/  ISETP.GT.AND P1, PT, R0.reuse, 0x1e, PT ;  /* 0x0000001e0000780c */ /* 0x040fe40003f24270 */
        /* <DEDUP_REMOVED lines=85> */
.L_x_1628:
[----:B------:R-:W-:Y:S05]  /*1320*/  BSYNC B0 ;  /* 0x0000000000007941 */ /* 0x000fea0003800000 */
.L_x_1627:
[----:B------:R-:W-:-:S04]  /*1330*/  MOV R18, c[0x0][0xc] ;  /* 0x0000030000127a02 */ /* 0x000fc80000000f00 */
[----:B------:R-:W-:-:S13]  /*1340*/  ISETP.GE.U32.AND P1, PT, R18, 0x2, PT ;  /* 0x000000021200780c */ /* 0x000fda0003f26070 */
[----:B------:R-:W-:Y:S05]  /*1350*/  @!P1 BRA `(.L_x_1629) ;  /* 0x0000093000009947 */ /* 0x000fea0003800000 */
[----:B------:R-:W-:Y:S05]  /*1360*/  @P3 BRA `(.L_x_1630) ;  /* 0x000001a000003947 */ /* 0x000fea0003800000 */
[----:B------:R-:W1:Y:S01]  /*1370*/  S2R R19, SR_CTAID.Y ;  /* 0x0000000000137919 */ /* 0x000e620000002600 */
[C---:B------:R-:W-:Y:S02]  /*1380*/  LOP3.LUT R12, R28.reuse, 0x1, RZ, 0xc0, !PT ;  /* 0x000000011c0c7812 */ /* 0x040fe400078ec0ff */
[----:B------:R-:W-:-:S03]  /*1390*/  LOP3.LUT P1, RZ, R28, 0x2, RZ, 0xc0, !PT ;  /* 0x000000021cff7812 */ /* 0x000fc6000782c0ff */
[----:B------:R-:W-:-:S04]  /*13a0*/  IMAD R14, R12, c[0x0][0x10], RZ ;  /* 0x000004000c0e7a24 */ /* 0x000fc800078e02ff */
[----:B------:R-:W-:-:S05]  /*13b0*/  IMAD R12, R14, c[0x0][0xc], RZ ;  /* 0x000003000e0c7a24 */ /* 0x000fca00078e02ff */
[----:B------:R-:W-:Y:S01]  /*13c0*/  SHF.L.U32 R15, R12, 0x1, RZ ;  /* 0x000000010c0f7819 */ /* 0x000fe200000006ff */
[----:B------:R-:W-:Y:S01]  /*13d0*/  HFMA2.MMA R12, -RZ, RZ, 0, 2.384185791015625e-07 ;  /* 0x00000004ff0c7435 */ /* 0x000fe200000001ff */
[----:B-1----:R-:W-:Y:S01]  /*13e0*/  IADD3 R13, R14, R19, RZ ;  /* 0x000000130e0d7210 */ /* 0x002fe20007ffe0ff */
[----:B------:R-:W-:-:S08]  /*13f0*/  IMAD R19, R10, c[0x0][0x10], R19 ;  /* 0x000004000a137a24 */ /* 0x000fd000078e0213 */
[----:B------:R-:W-:-:S04]  /*1400*/  IMAD.WIDE R14, R15, R12, c[0x0][0x198] ;  /* 0x000066000f0e7625 */ /* 0x000fc800078e020c */
[----:B------:R-:W-:-:S04]  /*1410*/  IMAD.WIDE.U32 R12, R13, R12, c[0x0][0x190] ;  /* 0x000064000d0c7625 */ /* 0x000fc800078e000c */
[----:B------:R-:W-:Y:S01]  /*1420*/  IMAD.WIDE.U32 R14, R19, 0x8, R14 ;  /* 0x00000008130e7825 */ /* 0x000fe200078e000e */
[----:B------:R-:W-:-:S04]  /*1430*/  MOV R19, 0x1 ;  /* 0x0000000100137802 */ /* 0x000fc80000000f00 */
        /* <DEDUP_REMOVED lines=8> */
.L_x_1631:
[----:B------:R-:W2:Y:S01]  /*14c0*/  LDG.E.STRONG.GPU R14, [R12.64] ;  /* 0x000000060c0e7981 */ /* 0x000ea2000c1ef900 */
[----:B------:R-:W-:Y:S01]  /*14d0*/  YIELD ;  /* 0x0000000000007946 */ /* 0x000fe20003800000 */
[----:B--2---:R-:W-:Y:S01]  /*14e0*/  ISETP.NE.AND P1, PT, R14, R15, PT ;  /* 0x0000000f0e00720c */ /* 0x004fe20003f25270 */
[----:B------:R-:W-:-:S12]  /*14f0*/  CCTL.IVALL ;  /* 0x00000000ff00798f */ /* 0x000fd80002000000 */
[----:B------:R-:W-:Y:S05]  /*1500*/  @P1 BRA `(.L_x_1631) ;  /* 0xffffffb000001947 */ /* 0x000fea000383ffff */
.L_x_1630:
        /* <DEDUP_REMOVED lines=11> */
.L_x_1633:
        /* <DEDUP_REMOVED lines=59> */
.L_x_1632:
        /* <DEDUP_REMOVED lines=19> */
.L_x_1635:
[----:B------:R-:W-:Y:S05]  /*1aa0*/  BSYNC B0 ;  /* 0x0000000000007941 */ /* 0x000fea0003800000 */
.L_x_1634:
        /* <DEDUP_REMOVED lines=30> */
.L_x_1629:
[----:B------:R-:W-:Y:S01]  /*1c90*/  LOP3.LUT P1, RZ, R10, R11, RZ, 0xfc, !PT ;  /* 0x0000000b0aff7212 */ /* 0x000fe2000782fcff */
[----:B------:R1:W-:Y:S01]  /*1ca0*/  @!P3 STS.64 [0xc0], R16 ;  /* 0x0000c010ff00b388 */ /* 0x0003e20000000a00 */
        /* <DEDUP_REMOVED lines=12> */
[----:B01----:R0:W3:Y:S04]  /*1d70*/  LDG.E.U16 R16, [R40.64] ;  /* 0x0000000628107981 */ /* 0x0030e8000c1e1500 */
[----:B------:R-:W1:Y:S04]  /*1d80*/  LDS.64 R12, [0xc0] ;  /* 0x0000c000ff0c7984 */ /* 0x000e680000000a00 */
[----:B0-----:R0:W4:Y:S04]  /*1d90*/  LDG.E.U16 R41, [R40.64+0x2] ;  /* 0x0000020628297981 */ /* 0x001128000c1e1500 */
[----:B0-----:R0:W5:Y:S04]  /*1da0*/  LDG.E.U16 R40, [R18.64] ;  /* 0x0000000612287981 */ /* 0x001168000c1e1500 */
[----:B0-----:R0:W5:Y:S01]  /*1db0*/  LDG.E.U16 R18, [R18.64+0x2] ;  /* 0x0000020612127981 */ /* 0x001162000c1e1500 */
[----:B--2---:R-:W-:-:S02]  /*1dc0*/  MOV R15, 0x3f800000 ;  /* 0x3f800000000f7802 */ /* 0x004fc40000000f00 */
[----:B------:R-:W-:Y:S02]  /*1dd0*/  ISETP.NE.AND P6, PT, RZ, UR5, PT ;  /* 0x00000005ff007c0c */ /* 0x000fe4000bfc5270 */
[----:B0-----:R-:W-:Y:S01]  /*1de0*/  PRMT R19, RZ, 0x7610, R27 ;  /* 0x00007610ff137816 */ /* 0x001fe2000000001b */
[----:B-1----:R-:W-:-:S04]  /*1df0*/  FMUL.FTZ R14, R12, c[0x0][0x1f4] ;  /* 0x00007d000c0e7a20 */ /* 0x002fc80000410000 */
[----:B------:R-:W-:Y:S02]  /*1e00*/  FMUL.FTZ R12, R14, R14 ;  /* 0x0000000e0e0c7220 */ /* 0x000fe40000410000 */
[----:B------:R-:W-:Y:S02]  /*1e10*/  FADD.FTZ R19, R19, -R14 ;  /* 0x8000000e13137221 */ /* 0x000fe40000010000 */
[----:B------:R-:W-:Y:S01]  /*1e20*/  FFMA.FTZ R12, R13, c[0x0][0x1f4], -R12 ;  /* 0x00007d000d0c7a23 */ /* 0x000fe2000001080c */
[----:B------:R-:W-:-:S04]  /*1e30*/  PRMT R13, RZ, 0x5410, R27 ;  /* 0x00005410ff0d7816 */ /* 0x000fc8000000001b */
[----:B------:R-:W-:Y:S01]  /*1e40*/  FSETP.GTU.FTZ.AND P1, PT, R12, RZ, PT ;  /* 0x000000ff0c00720b */ /* 0x000fe20003f3c000 */
[----:B------:R-:W-:-:S12]  /*1e50*/  FADD.FTZ R13, R13, -R14 ;  /* 0x8000000e0d0d7221 */ /* 0x000fd80000010000 */
[----:B------:R-:W-:-:S04]  /*1e60*/  @P1 FADD.FTZ R12, R12, c[0x0][0x188] ;  /* 0x000062000c0c1621 */ /* 0x000fc80000010000 */
[----:B------:R-:W0:Y:S02]  /*1e70*/  @P1 MUFU.RSQ R15, R12 ;  /* 0x0000000c000f1308 */ /* 0x000e240000001400 */
[-C--:B0-----:R-:W-:Y:S02]  /*1e80*/  FMUL.FTZ R27, R19, R15.reuse ;  /* 0x0000000f131b7220 */ /* 0x081fe40000410000 */
[----:B------:R-:W-:Y:S01]  /*1e90*/  FMUL.FTZ R13, R13, R15 ;  /* 0x0000000f0d0d7220 */ /* 0x000fe20000410000 */
[----:B---3--:R-:W-:Y:S02]  /*1ea0*/  PRMT R16, RZ, 0x5410, R16 ;  /* 0x00005410ff107816 */ /* 0x008fe40000000010 */
[----:B----4-:R-:W-:Y:S02]  /*1eb0*/  PRMT R17, RZ, 0x5410, R41 ;  /* 0x00005410ff117816 */ /* 0x010fe40000000029 */
[----:B-----5:R-:W-:-:S05]  /*1ec0*/  PRMT R19, RZ, 0x5410, R40 ;  /* 0x00005410ff137816 */ /* 0x020fca0000000028 */
[----:B------:R-:W-:Y:S01]  /*1ed0*/  FFMA.FTZ R12, R16, R13, R19 ;  /* 0x0000000d100c7223 */ /* 0x000fe20000010013 */
[----:B------:R-:W-:-:S05]  /*1ee0*/  PRMT R18, RZ, 0x5410, R18 ;  /* 0x00005410ff127816 */ /* 0x000fca0000000012 */
[----:B------:R-:W-:Y:S01]  /*1ef0*/  FFMA.FTZ R27, R17, R27, R18 ;  /* 0x0000001b111b7223 */ /* 0x000fe20000010012 */
[----:B------:R-:W-:Y:S05]  /*1f00*/  @!P6 BRA `(.L_x_1636) ;  /* 0x000000a00000e947 */ /* 0x000fea0003800000 */
[----:B------:R-:W-:-:S06]  /*1f10*/  FMUL.FTZ R13, R12, -1.4426950216293334961 ;  /* 0xbfb8aa3b0c0d7820 */ /* 0x000fcc0000410000 */
[----:B------:R-:W0:Y:S02]  /*1f20*/  MUFU.EX2 R13, R13 ;  /* 0x0000000d000d7308 */ /* 0x000e240000000800 */
[----:B0-----:R-:W-:-:S06]  /*1f30*/  FADD.FTZ R40, R13, 1 ;  /* 0x3f8000000d287421 */ /* 0x001fcc0000010000 */
[----:B------:R-:W0:Y:S02]  /*1f40*/  MUFU.RCP R41, R40 ;  /* 0x0000002800297308 */ /* 0x000e240000001000 */
[----:B0-----:R-:W-:Y:S02]  /*1f50*/  FMUL.FTZ R12, R12, R41 ;  /* 0x000000290c0c7220 */ /* 0x001fe40000410000 */
[----:B------:R-:W-:-:S06]  /*1f60*/  FMUL.FTZ R41, R27, -1.4426950216293334961 ;  /* 0xbfb8aa3b1b297820 */ /* 0x000fcc0000410000 */
[----:B------:R-:W0:Y:S02]  /*1f70*/  MUFU.EX2 R41, R41 ;  /* 0x0000002900297308 */ /* 0x000e240000000800 */
[----:B0-----:R-:W-:-:S06]  /*1f80*/  FADD.FTZ R41, R41, 1 ;  /* 0x3f80000029297421 */ /* 0x001fcc0000010000 */
[----:B------:R-:W0:Y:S02]  /*1f90*/  MUFU.RCP R40, R41 ;  /* 0x0000002900287308 */ /* 0x000e240000001000 */
[----:B0-----:R-:W-:-:S06]  /*1fa0*/  FMUL.FTZ R27, R27, R40 ;  /* 0x000000281b1b7220 */ /* 0x001fcc0000410000 */
.L_x_1636:
        /* <DEDUP_REMOVED lines=12> */
.L_x_1638:
[----:B------:R-:W-:Y:S05]  /*2070*/  BSYNC B0 ;  /* 0x0000000000007941 */ /* 0x000fea0003800000 */
.L_x_1637:
        /* <DEDUP_REMOVED lines=23> */
.L_x_1639:
        /* <DEDUP_REMOVED lines=12> */
.L_x_1641:
[----:B------:R-:W-:Y:S05]  /*22b0*/  BSYNC B0 ;  /* 0x0000000000007941 */ /* 0x000fea0003800000 */
.L_x_1640:
[--C-:B------:R-:W-:Y:S02]  /*22c0*/  PRMT R3, RZ, 0x5410, R26.reuse ;  /* 0x00005410ff037816 */ /* 0x100fe4000000001a */
[----:B------:R-:W-:Y:S02]  /*22d0*/  PRMT R13, RZ, 0x7610, R26 ;  /* 0x00007610ff0d7816 */ /* 0x000fe4000000001a */
        /* <DEDUP_REMOVED lines=8> */
[----:B0-----:R-:W-:Y:S02]  /*2360*/  FFMA.FTZ R25, R16, R12, R19 ;  /* 0x0000000c10197223 */ /* 0x001fe40000010013 */
        /* <DEDUP_REMOVED lines=12> */
.L_x_1642:
        /* <DEDUP_REMOVED lines=12> */
.L_x_1644:
[----:B------:R-:W-:Y:S05]  /*24f0*/  BSYNC B0 ;  /* 0x0000000000007941 */ /* 0x000fea0003800000 */
.L_x_1643:
[--C-:B0-----:R-:W-:Y:S01]  /*2500*/  PRMT R25, RZ, 0x5410, R21.reuse ;  /* 0x00005410ff197816 */ /* 0x101fe20000000015 */
        /* <DEDUP_REMOVED lines=38> */
[C---:B------:R-:W-:Y:S01]  /*2770*/  ISETP.GT.U32.OR P2, PT, R11.reuse, 0x27f, P2 ;  /* 0x0000027f0b00780c */ /* 0x040fe20001744470 */
[----:B------:R-:W-:Y:S01]  /*2780*/  FMUL.FTZ R24, R24, R15 ;  /* 0x0000000f18187220 */ /* 0x000fe20000410000 */
[C---:B------:R-:W-:Y:S01]  /*2790*/  ISETP.GT.U32.OR P3, PT, R11.reuse, 0x27f, P3 ;  /* 0x0000027f0b00780c */ /* 0x040fe20001f64470 */
[C-C-:B------:R-:W-:Y:S01]  /*27a0*/  FFMA.FTZ R23, R16.reuse, R12, R19.reuse ;  /* 0x0000000c10177223 */ /* 0x140fe20000010013 */
[----:B------:R-:W-:Y:S01]  /*27b0*/  ISETP.GT.U32.OR P4, PT, R11, 0x27f, P4 ;  /* 0x0000027f0b00780c */ /* 0x000fe20002784470 */
[----:B------:R-:W-:-:S02]  /*27c0*/  FFMA.FTZ R15, R16, R26, R19 ;  /* 0x0000001a100f7223 */ /* 0x000fc40000010013 */
[C-C-:B------:R-:W-:Y:S02]  /*27d0*/  FFMA.FTZ R14, R16.reuse, R25, R19.reuse ;  /* 0x00000019100e7223 */ /* 0x140fe40000010013 */
[C-C-:B------:R-:W-:Y:S02]  /*27e0*/  FFMA.FTZ R3, R16.reuse, R3, R19.reuse ;  /* 0x0000000310037223 */ /* 0x140fe40000010013 */
[----:B------:R-:W-:Y:S02]  /*27f0*/  FFMA.FTZ R16, R16, R4, R19 ;  /* 0x0000000410107223 */ /* 0x000fe40000010013 */
[C-C-:B------:R-:W-:Y:S02]  /*2800*/  FFMA.FTZ R22, R17.reuse, R40, R18.reuse ;  /* 0x0000002811167223 */ /* 0x140fe40000010012 */
        /* <DEDUP_REMOVED lines=15> */
.L_x_1645:
[----:B------:R-:W-:Y:S01]  /*2900*/  BSSY B0, `(.L_x_1646) ;  /* 0x000000c000007945 */ /* 0x000fe20003800000 */
[----:B------:R-:W-:Y:S05]  /*2910*/  @P5 BRA `(.L_x_1647) ;  /* 0x000000a000005947 */ /* 0x000fea0003800000 */
[----:B------:R-:W-:Y:S01]  /*2920*/  IMAD R13, R5, c[0x0][0x1c0], RZ ;  /* 0x00007000050d7a24 */ /* 0x000fe200078e02ff */
[----:B------:R-:W-:Y:S02]  /*2930*/  MOV R4, R44 ;  /* 0x0000002c00047202 */ /* 0x000fe40000000f00 */
[----:B------:R-:W-:Y:S01]  /*2940*/  MOV R5, R43 ;  /* 0x0000002b00057202 */ /* 0x000fe20000000f00 */
[----:B------:R-:W-:Y:S01]  /*2950*/  IMAD R13, R34, c[0x0][0x1c4], R13 ;  /* 0x00007100220d7a24 */ /* 0x000fe200078e020d */
[----:B------:R-:W-:-:S03]  /*2960*/  F2FP.BF16.PACK_AB R23, R18, R23 ;  /* 0x000000171217723e */ /* 0x000fc600000010ff */
[----:B------:R-:W-:-:S05]  /*2970*/  IMAD.WIDE.U32 R4, R34, c[0x0][0x1c0], R4 ;  /* 0x0000700022047a25 */ /* 0x000fca00078e0004 */
[----:B------:R-:W-:Y:S02]  /*2980*/  IADD3 R13, R5, R13, RZ ;  /* 0x0000000d050d7210 */ /* 0x000fe40007ffe0ff */
[----:B------:R-:W-:-:S04]  /*2990*/  LEA R12, P5, R4, c[0x0][0x160], 0x1 ;  /* 0x00005800040c7a11 */ /* 0x000fc800078a08ff */
[----:B------:R-:W-:-:S05]  /*29a0*/  LEA.HI.X R13, R4, c[0x0][0x164], R13, 0x1, P5 ;  /* 0x00005900040d7a11 */ /* 0x000fca00028f0c0d */
[----:B------:R0:W-:Y:S04]  /*29b0*/  STG.E [R12.64], R23 ;  /* 0x000000170c007986 */ /* 0x0001e8000c101906 */
.L_x_1647:
[----:B------:R-:W-:Y:S05]  /*29c0*/  BSYNC B0 ;  /* 0x0000000000007941 */ /* 0x000fea0003800000 */
.L_x_1646:
        /* <DEDUP_REMOVED lines=11> */
.L_x_1648:
        /* <DEDUP_REMOVED lines=12> */
.L_x_1650:
[----:B------:R-:W-:Y:S05]  /*2b40*/  BSYNC B0 ;  /* 0x0000000000007941 */ /* 0x000fea0003800000 */
.L_x_1649:
        /* <DEDUP_REMOVED lines=11> */
.L_x_1651:
        /* <DEDUP_REMOVED lines=12> */
.L_x_1653:
[----:B------:R-:W-:Y:S05]  /*2cc0*/  BSYNC B0 ;  /* 0x0000000000007941 */ /* 0x000fea0003800000 */
.L_x_1652:
[----:B------:R-:W-:Y:S05]  /*2cd0*/  @!P6 BRA `(.L_x_1654) ;  /* 0x000000a00000e947 */ /* 0x000fea0003800000 */
[----:B------:R-:W-:Y:S02]  /*2ce0*/  FMUL.FTZ R4, R3, -1.4426950216293334961 ;  /* 0xbfb8aa3b03047820 */ /* 0x000fe40000410000 */
[----:B-1----:R-:W-:-:S04]  /*2cf0*/  FMUL.FTZ R7, R20, -1.4426950216293334961 ;  /* 0xbfb8aa3b14077820 */ /* 0x002fc80000410000 */
        /* <DEDUP_REMOVED lines=8> */
.L_x_1654:
[----:B------:R-:W-:Y:S01]  /*2d80*/  BSSY B0, `(.L_x_1655) ;  /* 0x000000c000007945 */ /* 0x000fe20003800000 */
[----:B------:R-:W-:Y:S05]  /*2d90*/  @P3 BRA `(.L_x_1656) ;  /* 0x000000a000003947 */ /* 0x000fea0003800000 */
[----:B------:R-:W-:Y:S01]  /*2da0*/  MOV R4, R44 ;  /* 0x0000002c00047202 */ /* 0x000fe20000000f00 */
[----:B------:R-:W-:Y:S01]  /*2db0*/  IMAD R8, R8, c[0x0][0x1c0], RZ ;  /* 0x0000700008087a24 */ /* 0x000fe200078e02ff */
[----:B------:R-:W-:Y:S02]  /*2dc0*/  MOV R5, R43 ;  /* 0x0000002b00057202 */ /* 0x000fe40000000f00 */
[----:B------:R-:W-:Y:S01]  /*2dd0*/  F2FP.BF16.PACK_AB R3, R20, R3 ;  /* 0x000000031403723e */ /* 0x000fe200000010ff */
[C---:B-1----:R-:W-:Y:S02]  /*2de0*/  IMAD R7, R31.reuse, c[0x0][0x1c4], R8 ;  /* 0x000071001f077a24 */ /* 0x042fe400078e0208 */
[----:B------:R-:W-:-:S05]  /*2df0*/  IMAD.WIDE.U32 R4, R31, c[0x0][0x1c0], R4 ;  /* 0x000070001f047a25 */ /* 0x000fca00078e0004 */
[----:B------:R-:W-:Y:S02]  /*2e00*/  IADD3 R7, R5, R7, RZ ;  /* 0x0000000705077210 */ /* 0x000fe40007ffe0ff */
[----:B------:R-:W-:-:S04]  /*2e10*/  LEA R6, P1, R4, c[0x0][0x160], 0x1 ;  /* 0x0000580004067a11 */ /* 0x000fc800078208ff */
[----:B------:R-:W-:-:S05]  /*2e20*/  LEA.HI.X R7, R4, c[0x0][0x164], R7, 0x1, P1 ;  /* 0x0000590004077a11 */ /* 0x000fca00008f0c07 */
[----:B------:R1:W-:Y:S04]  /*2e30*/  STG.E [R6.64], R3 ;  /* 0x0000000306007986 */ /* 0x0003e8000c101906 */
.L_x_1656:
[----:B------:R-:W-:Y:S05]  /*2e40*/  BSYNC B0 ;  /* 0x0000000000007941 */ /* 0x000fea0003800000 */
.L_x_1655:
[----:B------:R-:W-:Y:S05]  /*2e50*/  @!P6 BRA `(.L_x_1657) ;  /* 0x000000a00000e947 */ /* 0x000fea0003800000 */
[----:B-1----:R-:W-:Y:S02]  /*2e60*/  FMUL.FTZ R3, R16, -1.4426950216293334961 ;  /* 0xbfb8aa3b10037820 */ /* 0x002fe40000410000 */
        /* <DEDUP_REMOVED lines=9> */
.L_x_1657:
        /* <DEDUP_REMOVED lines=9> */
[----:B-1----:R-:W-:-:S04]  /*2f90*/  LEA R6, P1, R4, c[0x0][0x160], 0x1 ;  /* 0x0000580004067a11 */ /* 0x002fc800078208ff */
[----:B------:R-:W-:-:S05]  /*2fa0*/  LEA.HI.X R7, R4, c[0x0][0x164], R9, 0x1, P1 ;  /* 0x0000590004077a11 */ /* 0x000fca00008f0c09 */
[----:B------:R1:W-:Y:S04]  /*2fb0*/  STG.E [R6.64], R21 ;  /* 0x0000001506007986 */ /* 0x0003e8000c101906 */
.L_x_1659:
[----:B------:R-:W-:Y:S05]  /*2fc0*/  BSYNC B0 ;  /* 0x0000000000007941 */ /* 0x000fea0003800000 */
.L_x_1658:
[----:B------:R-:W-:Y:S02]  /*2fd0*/  IADD3 R38, R38, c[0x0][0x10], RZ ;  /* 0x0000040026267a10 */ /* 0x000fe40007ffe0ff */
[----:B------:R-:W-:Y:S02]  /*2fe0*/  IADD3 R28, R28, 0x1, RZ ;  /* 0x000000011c1c7810 */ /* 0x000fe40007ffe0ff */
[----:B------:R-:W-:-:S13]  /*2ff0*/  ISETP.GE.AND P1, PT, R38, UR4, PT ;  /* 0x0000000426007c0c */ /* 0x000fda000bf26270 */
[----:B------:R-:W-:Y:S01]  /*3000*/  @P1 CALL.REL.NOINC `(.L_x_1660) ;  /* 0x0000001000001944 */ /* 0x000fe20003c00000 */
[----:B------:R-:W-:Y:S05]  /*3010*/  BRA `(.L_x_1661) ;  /* 0xffffd1e000007947 */ /* 0x000fea000383ffff */
.L_x_1660:
[----:B------:R-:W-:Y:S05]  /*3020*/  EXIT ;  /* 0x000000000000794d */ /* 0x000fea0003800000 */
.L_x_1662:
        /* <DEDUP_REMOVED lines=13> */
.L_x_2358:


//--------------------- .text._Z35group_norm_nhwc_fwd_one_pass_kernelI11Bf16IOFp16WLi64ELi20ELi640EEv26Group_norm_nhwc_fwd_params --------------------------
	.section	.text._Z35group_norm_nhwc_fwd_one_pass_kernelI11Bf16IOFp16WLi64ELi20ELi640EEv26Group_norm_nhwc_fwd_params,"ax",@progbits
	.sectioninfo	@"SHI_REGISTERS=32"
	.align	128
        .global         _Z35group_norm_nhwc_fwd_one_pass_kernelI11Bf16IOFp16WLi64ELi20ELi640EEv26Group_norm_nhwc_fwd_params
        .type           _Z35group_norm_nhwc_fwd_one_pass_kernelI11Bf16IOFp16WLi64ELi20ELi640EEv26Group_norm_nhwc_fwd_params,@function
        .size           _Z35group_norm_nhwc_fwd_one_pass_kernelI11Bf16IOFp16WLi64ELi20ELi640EEv26Group_norm_nhwc_fwd_params,(.L_x_2359 - _Z35group_norm_nhwc_fwd_one_pass_kernelI11Bf16IOFp16WLi64ELi20ELi640EEv26Group_norm_nhwc_fwd_params)
        .other          _Z35group_norm_nhwc_fwd_one_pass_kernelI11Bf16IOFp16WLi64ELi20ELi640EEv26Group_norm_nhwc_fwd_params,@"STO_CUDA_ENTRY STV_DEFAULT"
_Z35group_norm_nhwc_fwd_one_pass_kernelI11Bf16IOFp16WLi64ELi20ELi640EEv26Group_norm_nhwc_fwd_params:
.text._Z35group_norm_nhwc_fwd_one_pass_kernelI11Bf16IOFp16WLi64ELi20ELi640EEv26Group_norm_nhwc_fwd_params:
        /* <DEDUP_REMOVED lines=25> */
.L_x_1676:
        /* <DEDUP_REMOVED lines=135> */
.L_x_1664:
[----:B------:R-:W-:Y:S05]  /*0a00*/  BSYNC B0 ;  /* 0x0000000000007941 */ /* 0x000fea0003800000 */
.L_x_1663:
        /* <DEDUP_REMOVED lines=25> */
.L_x_1667:
[----:B------:R-:W2:Y:S01]  /*0ba0*/  LDG.E.STRONG.GPU R6, [R4.64] ;  /* 0x0000000604067981 */ /* 0x000ea2000c1ef900 */
[----:B------:R-:W-:Y:S01]  /*0bb0*/  YIELD ;  /* 0x0000000000007946 */ /* 0x000fe20003800000 */
[----:B--2---:R-:W-:Y:S01]  /*0bc0*/  ISETP.NE.AND P1, PT, R6, R7, PT ;  /* 0x000000070600720c */ /* 0x004fe20003f25270 */
[----:B------:R-:W-:-:S12]  /*0bd0*/  CCTL.IVALL ;  /* 0x00000000ff00798f */ /* 0x000fd80002000000 */
[----:B------:R-:W-:Y:S05]  /*0be0*/  @P1 BRA `(.L_x_1667) ;  /* 0xffffffb000001947 */ /* 0x000fea000383ffff */
.L_x_1666:
        /* <DEDUP_REMOVED lines=11> */
.L_x_1669:
        /* <DEDUP_REMOVED lines=59> */
.L_x_1668:
        /* <DEDUP_REMOVED lines=19> */
.L_x_1671:
[----:B------:R-:W-:Y:S05]  /*1180*/  BSYNC B0 ;  /* 0x0000000000007941 */ /* 0x000fea0003800000 */
.L_x_1670:
        /* <DEDUP_REMOVED lines=30> */
.L_x_1665:
        /* <DEDUP_REMOVED lines=19> */
[----:B-1----:R1:W4:Y:S04]  /*14a0*/  LDG.E.U16 R6, [R6.64+0x2] ;  /* 0x0000020606067981 */ /* 0x002328000c1e1500 */
[----:B---3--:R-:W3:Y:S01]  /*14b0*/  LDG.E.U16 R10, [R10.64+0x2] ;  /* 0x000002060a0a7981 */ /* 0x008ee2000c1e1500 */
[----:B-----5:R-:W-:-:S04]  /*14c0*/  FMUL.FTZ R14, R14, c[0x0][0x1f4] ;  /* 0x00007d000e0e7a20 */ /* 0x020fc80000410000 */
[----:B------:R-:W-:-:S04]  /*14d0*/  FMUL.FTZ R4, R14, R14 ;  /* 0x0000000e0e047220 */ /* 0x000fc80000410000 */
[----:B------:R-:W-:-:S05]  /*14e0*/  FFMA.FTZ R15, R15, c[0x0][0x1f4], -R4 ;  /* 0x00007d000f0f7a23 */ /* 0x000fca0000010804 */
[----:B------:R-:W-:Y:S02]  /*14f0*/  FSETP.GTU.FTZ.AND P1, PT, R15, RZ, PT ;  /* 0x000000ff0f00720b */ /* 0x000fe40003f3c000 */
[----:B------:R-:W-:-:S11]  /*1500*/  MOV R4, 0x3f800000 ;  /* 0x3f80000000047802 */ /* 0x000fd60000000f00 */
[----:B------:R-:W-:-:S04]  /*1510*/  @P1 FADD.FTZ R15, R15, c[0x0][0x188] ;  /* 0x000062000f0f1621 */ /* 0x000fc80000010000 */
[----:B------:R-:W5:Y:S01]  /*1520*/  @P1 MUFU.RSQ R4, R15 ;  /* 0x0000000f00041308 */ /* 0x000f620000001400 */
[----:B------:R-:W-:Y:S02]  /*1530*/  ISETP.NE.AND P1, PT, RZ, UR5, PT ;  /* 0x00000005ff007c0c */ /* 0x000fe4000bf25270 */
[----:B------:R-:W-:Y:S02]  /*1540*/  PRMT R23, RZ, 0x7610, R23 ;  /* 0x00007610ff177816 */ /* 0x000fe40000000017 */
[----:B------:R-:W-:-:S03]  /*1550*/  PRMT R22, RZ, 0x7610, R22 ;  /* 0x00007610ff167816 */ /* 0x000fc60000000016 */
[--C-:B------:R-:W-:Y:S02]  /*1560*/  FADD.FTZ R5, R23, -R14.reuse ;  /* 0x8000000e17057221 */ /* 0x100fe40000010000 */
[----:B-1----:R-:W-:Y:S02]  /*1570*/  FADD.FTZ R7, R22, -R14 ;  /* 0x8000000e16077221 */ /* 0x002fe40000010000 */
[-C--:B-----5:R-:W-:Y:S02]  /*1580*/  FMUL.FTZ R5, R5, R4.reuse ;  /* 0x0000000405057220 */ /* 0x0a0fe40000410000 */
[----:B------:R-:W-:Y:S01]  /*1590*/  FMUL.FTZ R4, R7, R4 ;  /* 0x0000000407047220 */ /* 0x000fe20000410000 */
[----:B--2---:R-:W-:Y:S02]  /*15a0*/  HADD2.F32 R8, -RZ, R3.H0_H0 ;  /* 0x20000003ff087230 */ /* 0x004fe40000004100 */
[----:B----4-:R-:W-:Y:S02]  /*15b0*/  HADD2.F32 R25, -RZ, R25.H0_H0 ;  /* 0x20000019ff197230 */ /* 0x010fe40000004100 */
[----:B------:R-:W-:-:S02]  /*15c0*/  HADD2.F32 R9, -RZ, R6.H0_H0 ;  /* 0x20000006ff097230 */ /* 0x000fc40000004100 */
[----:B---3--:R-:W-:Y:S01]  /*15d0*/  HADD2.F32 R10, -RZ, R10.H0_H0 ;  /* 0x2000000aff0a7230 */ /* 0x008fe20000004100 */
[----:B------:R-:W-:-:S04]  /*15e0*/  FFMA.FTZ R3, R8, R5, R25 ;  /* 0x0000000508037223 */ /* 0x000fc80000010019 */
        /* <DEDUP_REMOVED lines=12> */
.L_x_1672:
        /* <DEDUP_REMOVED lines=12> */
.L_x_1674:
[----:B------:R-:W-:Y:S05]  /*1770*/  BSYNC B0 ;  /* 0x0000000000007941 */ /* 0x000fea0003800000 */
.L_x_1673:
[----:B------:R-:W-:Y:S02]  /*1780*/  IADD3 R21, R21, c[0x0][0x10], RZ ;  /* 0x0000040015157a10 */ /* 0x000fe40007ffe0ff */
[----:B------:R-:W-:Y:S02]  /*1790*/  IADD3 R18, R18, 0x1, RZ ;  /* 0x0000000112127810 */ /* 0x000fe40007ffe0ff */
[----:B------:R-:W-:-:S13]  /*17a0*/  ISETP.GE.AND P1, PT, R21, UR4, PT ;  /* 0x0000000415007c0c */ /* 0x000fda000bf26270 */
[----:B------:R-:W-:Y:S01]  /*17b0*/  @P1 CALL.REL.NOINC `(.L_x_1675) ;  /* 0x0000001000001944 */ /* 0x000fe20003c00000 */
[----:B------:R-:W-:Y:S05]  /*17c0*/  BRA `(.L_x_1676) ;  /* 0xffffe9c000007947 */ /* 0x000fea000383ffff */
.L_x_1675:
[----:B------:R-:W-:Y:S05]  /*17d0*/  EXIT ;  /* 0x000000000000794d */ /* 0x000fea0003800000 */
.L_x_1677:
        /* <DEDUP_REMOVED lines=10> */
.L_x_2359:


//--------------------- .text._Z35group_norm_nhwc_fwd_one_pass_kernelI11Bf16IOFp16WLi128ELi20ELi640EEv26Group_norm_nhwc_fwd_params --------------------------
	.section	.text._Z35group_norm_nhwc_fwd_one_pass_kernelI11Bf16IOFp16WLi128ELi20ELi640EEv26Group_norm_nhwc_fwd_params,"ax",@progbits
	.sectioninfo	@"SHI_REGISTERS=32"
	.align	128
        .global         _Z35group_norm_nhwc_fwd_one_pass_kernelI11Bf16IOFp16WLi128ELi20ELi640EEv26Group_norm_nhwc_fwd_params
        .type           _Z35group_norm_nhwc_fwd_one_pass_kernelI11Bf16IOFp16WLi128ELi20ELi640EEv26Group_norm_nhwc_fwd_params,@function
        .size           _Z35group_norm_nhwc_fwd_one_pass_kernelI11Bf16IOFp16WLi128ELi20ELi640EEv26Group_norm_nhwc_fwd_params,(.L_x_2360 - _Z35group_norm_nhwc_fwd_one_pass_kernelI11Bf16IOFp16WLi128ELi20ELi640EEv26Group_norm_nhwc_fwd_params)
        .other          _Z35group_norm_nhwc_fwd_one_pass_kernelI11Bf16IOFp16WLi128ELi20ELi640EEv26Group_norm_nhwc_fwd_params,@"STO_CUDA_ENTRY STV_DEFAULT"
_Z35group_norm_nhwc_fwd_one_pass_kernelI11Bf16IOFp16WLi128ELi20ELi640EEv26Group_norm_nhwc_fwd_params:
.text._Z35group_norm_nhwc_fwd_one_pass_kernelI11Bf16IOFp16WLi128ELi20ELi640EEv26Group_norm_nhwc_fwd_params:
        /* <DEDUP_REMOVED lines=26> */
.L_x_1694:
        /* <DEDUP_REMOVED lines=149> */
.L_x_1679:
[----:B------:R-:W-:Y:S05]  /*0af0*/  BSYNC B0 ;  /* 0x0000000000007941 */ /* 0x000fea0003800000 */
.L_x_1678:
        /* <DEDUP_REMOVED lines=25> */
.L_x_1682:
[----:B------:R-:W2:Y:S01]  /*0c90*/  LDG.E.STRONG.GPU R10, [R8.64] ;  /* 0x00000006080a7981 */ /* 0x000ea2000c1ef900 */
[----:B------:R-:W-:Y:S01]  /*0ca0*/  YIELD ;  /* 0x0000000000007946 */ /* 0x000fe20003800000 */
[----:B--2---:R-:W-:Y:S01]  /*0cb0*/  ISETP.NE.AND P1, PT, R10, R11, PT ;  /* 0x0000000b0a00720c */ /* 0x004fe20003f25270 */
[----:B------:R-:W-:-:S12]  /*0cc0*/  CCTL.IVALL ;  /* 0x00000000ff00798f */ /* 0x000fd80002000000 */
[----:B------:R-:W-:Y:S05]  /*0cd0*/  @P1 BRA `(.L_x_1682) ;  /* 0xffffffb000001947 */ /* 0x000fea000383ffff */
.L_x_1681:
        /* <DEDUP_REMOVED lines=11> */
.L_x_1684:
        /* <DEDUP_REMOVED lines=59> */
.L_x_1683:
        /* <DEDUP_REMOVED lines=19> */
.L_x_1686:
[----:B------:R-:W-:Y:S05]  /*1270*/  BSYNC B0 ;  /* 0x0000000000007941 */ /* 0x000fea0003800000 */
.L_x_1685:
        /* <DEDUP_REMOVED lines=30> */
.L_x_1680:
        /* <DEDUP_REMOVED lines=14> */
[----:B-1----:R1:W2:Y:S04]  /*1540*/  LDG.E.U16 R8, [R24.64] ;  /* 0x0000000618087981 */ /* 0x0022a8000c1e1500 */
[----:B------:R3:W4:Y:S04]  /*1550*/  LDG.E.U16 R9, [R14.64] ;  /* 0x000000060e097981 */ /* 0x000728000c1e1500 */
[----:B------:R-:W5:Y:S04]  /*1560*/  LDS.64 R10, [0xc0] ;  /* 0x0000c000ff0a7984 */ /* 0x000f680000000a00 */
[----:B-1----:R-:W4:Y:S04]  /*1570*/  LDG.E.U16 R24, [R24.64+0x2] ;  /* 0x0000020618187981 */ /* 0x002f28000c1e1500 */
[----:B---3--:R1:W3:Y:S01]  /*1580*/  LDG.E.U16 R14, [R14.64+0x2] ;  /* 0x000002060e0e7981 */ /* 0x0082e2000c1e1500 */
[----:B-----5:R-:W-:-:S04]  /*1590*/  FMUL.FTZ R12, R10, c[0x0][0x1f4] ;  /* 0x00007d000a0c7a20 */ /* 0x020fc80000410000 */
[----:B------:R-:W-:-:S04]  /*15a0*/  FMUL.FTZ R10, R12, R12 ;  /* 0x0000000c0c0a7220 */ /* 0x000fc80000410000 */
[----:B------:R-:W-:-:S05]  /*15b0*/  FFMA.FTZ R11, R11, c[0x0][0x1f4], -R10 ;  /* 0x00007d000b0b7a23 */ /* 0x000fca000001080a */
[----:B------:R-:W-:Y:S02]  /*15c0*/  FSETP.GTU.FTZ.AND P1, PT, R11, RZ, PT ;  /* 0x000000ff0b00720b */ /* 0x000fe40003f3c000 */
[----:B------:R-:W-:-:S11]  /*15d0*/  MOV R10, 0x3f800000 ;  /* 0x3f800000000a7802 */ /* 0x000fd60000000f00 */
[----:B0-----:R-:W-:-:S04]  /*15e0*/  @P1 FADD.FTZ R18, R11, c[0x0][0x188] ;  /* 0x000062000b121621 */ /* 0x001fc80000010000 */
[----:B------:R-:W0:Y:S01]  /*15f0*/  @P1 MUFU.RSQ R10, R18 ;  /* 0x00000012000a1308 */ /* 0x000e220000001400 */
[--C-:B------:R-:W-:Y:S02]  /*1600*/  PRMT R11, RZ, 0x5410, R7.reuse ;  /* 0x00005410ff0b7816 */ /* 0x100fe40000000007 */
[----:B------:R-:W-:Y:S02]  /*1610*/  ISETP.NE.AND P2, PT, RZ, UR5, PT ;  /* 0x00000005ff007c0c */ /* 0x000fe4000bf45270 */
[----:B------:R-:W-:Y:S02]  /*1620*/  PRMT R13, RZ, 0x7610, R7 ;  /* 0x00007610ff0d7816 */ /* 0x000fe40000000007 */
[--C-:B-1----:R-:W-:Y:S02]  /*1630*/  PRMT R15, RZ, 0x5410, R6.reuse ;  /* 0x00005410ff0f7816 */ /* 0x102fe40000000006 */
[----:B------:R-:W-:Y:S01]  /*1640*/  PRMT R19, RZ, 0x7610, R6 ;  /* 0x00007610ff137816 */ /* 0x000fe20000000006 */
[--C-:B------:R-:W-:Y:S01]  /*1650*/  FADD.FTZ R7, R11, -R12.reuse ;  /* 0x8000000c0b077221 */ /* 0x100fe20000010000 */
[----:B------:R-:W-:Y:S01]  /*1660*/  ISETP.GE.U32.AND P1, PT, R20, c[0x0][0x1c8], PT ;  /* 0x0000720014007a0c */ /* 0x000fe20003f26070 */
[----:B------:R-:W-:-:S02]  /*1670*/  FADD.FTZ R13, R13, -R12 ;  /* 0x8000000c0d0d7221 */ /* 0x000fc40000010000 */
[--C-:B------:R-:W-:Y:S02]  /*1680*/  FADD.FTZ R11, R15, -R12.reuse ;  /* 0x8000000c0f0b7221 */ /* 0x100fe40000010000 */
[----:B------:R-:W-:Y:S01]  /*1690*/  FADD.FTZ R15, R19, -R12 ;  /* 0x8000000c130f7221 */ /* 0x000fe20000010000 */
[----:B------:R-:W-:Y:S01]  /*16a0*/  ISETP.GE.AND.EX P1, PT, R4, c[0x0][0x1cc], PT, P1 ;  /* 0x0000730004007a0c */ /* 0x000fe20003f26310 */
[-C--:B0-----:R-:W-:Y:S02]  /*16b0*/  FMUL.FTZ R13, R13, R10.reuse ;  /* 0x0000000a0d0d7220 */ /* 0x081fe40000410000 */
[-C--:B------:R-:W-:Y:S02]  /*16c0*/  FMUL.FTZ R15, R15, R10.reuse ;  /* 0x0000000a0f0f7220 */ /* 0x080fe40000410000 */
[-C--:B------:R-:W-:Y:S02]  /*16d0*/  FMUL.FTZ R6, R11, R10.reuse ;  /* 0x0000000a0b067220 */ /* 0x080fe40000410000 */
[----:B------:R-:W-:Y:S01]  /*16e0*/  FMUL.FTZ R7, R7, R10 ;  /* 0x0000000a07077220 */ /* 0x000fe20000410000 */
[----:B------:R-:W-:Y:S01]  /*16f0*/  ISETP.GT.U32.OR P1, PT, R5, 0x27f, P1 ;  /* 0x0000027f0500780c */ /* 0x000fe20000f24470 */
[----:B--2---:R-:W-:-:S02]  /*1700*/  HADD2.F32 R8, -RZ, R8.H0_H0 ;  /* 0x20000008ff087230 */ /* 0x004fc40000004100 */
[----:B----4-:R-:W-:Y:S02]  /*1710*/  HADD2.F32 R9, -RZ, R9.H0_H0 ;  /* 0x20000009ff097230 */ /* 0x010fe40000004100 */
[----:B------:R-:W-:Y:S02]  /*1720*/  HADD2.F32 R24, -RZ, R24.H0_H0 ;  /* 0x20000018ff187230 */ /* 0x000fe40000004100 */
[----:B---3--:R-:W-:Y:S01]  /*1730*/  HADD2.F32 R14, -RZ, R14.H0_H0 ;  /* 0x2000000eff0e7230 */ /* 0x008fe20000004100 */
[----:B------:R-:W-:-:S04]  /*1740*/  FFMA.FTZ R10, R8, R6, R9 ;  /* 0x00000006080a7223 */ /* 0x000fc80000010009 */
[C-C-:B------:R-:W-:Y:S02]  /*1750*/  FFMA.FTZ R12, R24.reuse, R13, R14.reuse ;  /* 0x0000000d180c7223 */ /* 0x140fe4000001000e */
        /* <DEDUP_REMOVED lines=13> */
.L_x_1687:
        /* <DEDUP_REMOVED lines=12> */
.L_x_1689:
[----:B------:R-:W-:Y:S05]  /*18f0*/  BSYNC B0 ;  /* 0x0000000000007941 */ /* 0x000fea0003800000 */
.L_x_1688:
        /* <DEDUP_REMOVED lines=11> */
.L_x_1690:
        /* <DEDUP_REMOVED lines=12> */
.L_x_1692:
[----:B------:R-:W-:Y:S05]  /*1a70*/  BSYNC B0 ;  /* 0x0000000000007941 */ /* 0x000fea0003800000 */
.L_x_1691:
[----:B------:R-:W-:Y:S02]  /*1a80*/  IADD3 R22, R22, c[0x0][0x10], RZ ;  /* 0x0000040016167a10 */ /* 0x000fe40007ffe0ff */
[----:B------:R-:W-:Y:S02]  /*1a90*/  IADD3 R16, R16, 0x1, RZ ;  /* 0x0000000110107810 */ /* 0x000fe40007ffe0ff */
[----:B------:R-:W-:-:S13]  /*1aa0*/  ISETP.GE.AND P1, PT, R22, UR4, PT ;  /* 0x0000000416007c0c */ /* 0x000fda000bf26270 */
[----:B------:R-:W-:Y:S01]  /*1ab0*/  @P1 CALL.REL.NOINC `(.L_x_1693) ;  /* 0x0000001000001944 */ /* 0x000fe20003c00000 */
[----:B------:R-:W-:Y:S05]  /*1ac0*/  BRA `(.L_x_1694) ;  /* 0xffffe6d000007947 */ /* 0x000fea000383ffff */
.L_x_1693:
[----:B------:R-:W-:Y:S05]  /*1ad0*/  EXIT ;  /* 0x000000000000794d */ /* 0x000fea0003800000 */
.L_x_1695:
        /* <DEDUP_REMOVED lines=10> */
.L_x_2360:


//--------------------- .text._Z35group_norm_nhwc_fwd_one_pass_kernelI11Bf16IOFp16WLi256ELi20ELi640EEv26Group_norm_nhwc_fwd_params --------------------------
	.section	.text._Z35group_norm_nhwc_fwd_one_pass_kernelI11Bf16IOFp16WLi256ELi20ELi640EEv26Group_norm_nhwc_fwd_params,"ax",@progbits
	.sectioninfo	@"SHI_REGISTERS=44"
	.align	128
        .global         _Z35group_norm_nhwc_fwd_one_pass_kernelI11Bf16IOFp16WLi256ELi20ELi640EEv26Group_norm_nhwc_fwd_params
        .type           _Z35group_norm_nhwc_fwd_one_pass_kernelI11Bf16IOFp16WLi256ELi20ELi640EEv26Group_norm_nhwc_fwd_params,@function
        .size           _Z35group_norm_nhwc_fwd_one_pass_kernelI11Bf16IOFp16WLi256ELi20ELi640EEv26Group_norm_nhwc_fwd_params,(.L_x_2361 - _Z35group_norm_nhwc_fwd_one_pass_kernelI11Bf16IOFp16WLi256ELi20ELi640EEv26Group_norm_nhwc_fwd_params)
        .other          _Z35group_norm_nhwc_fwd_one_pass_kernelI11Bf16IOFp16WLi256ELi20ELi640EEv26Group_norm_nhwc_fwd_params,@"STO_CUDA_ENTRY STV_DEFAULT"
_Z35group_norm_nhwc_fwd_one_pass_kernelI11Bf16IOFp16WLi256ELi20ELi640EEv26Group_norm_nhwc_fwd_params:
.text._Z35group_norm_nhwc_fwd_one_pass_kernelI11Bf16IOFp16WLi256ELi20ELi640EEv26Group_norm_nhwc_fwd_params:
        /* <DEDUP_REMOVED lines=28> */
.L_x_1718:
        /* <DEDUP_REMOVED lines=194> */
.L_x_1697:
[----:B------:R-:W-:Y:S05]  /*0de0*/  BSYNC B0 ;  /* 0x0000000000007941 */ /* 0x000fea0003800000 */
.L_x_1696:
        /* <DEDUP_REMOVED lines=25> */
.L_x_1700:
[----:B------:R-:W2:Y:S01]  /*0f80*/  LDG.E.STRONG.GPU R10, [R8.64] ;  /* 0x00000006080a7981 */ /* 0x000ea2000c1ef900 */
[----:B------:R-:W-:Y:S01]  /*0f90*/  YIELD ;  /* 0x0000000000007946 */ /* 0x000fe20003800000 */
[----:B--2---:R-:W-:Y:S01]  /*0fa0*/  ISETP.NE.AND P1, PT, R10, R11, PT ;  /* 0x0000000b0a00720c */ /* 0x004fe20003f25270 */
[----:B------:R-:W-:-:S12]  /*0fb0*/  CCTL.IVALL ;  /* 0x00000000ff00798f */ /* 0x000fd80002000000 */
[----:B------:R-:W-:Y:S05]  /*0fc0*/  @P1 BRA `(.L_x_1700) ;  /* 0xffffffb000001947 */ /* 0x000fea000383ffff */
.L_x_1699:
        /* <DEDUP_REMOVED lines=11> */
.L_x_1702:
        /* <DEDUP_REMOVED lines=59> */
.L_x_1701:
        /* <DEDUP_REMOVED lines=19> */
.L_x_1704:
[----:B------:R-:W-:Y:S05]  /*1560*/  BSYNC B0 ;  /* 0x0000000000007941 */ /* 0x000fea0003800000 */
.L_x_1703:
        /* <DEDUP_REMOVED lines=30> */
.L_x_1698:
        /* <DEDUP_REMOVED lines=60> */
[----:B---3--:R-:W-:Y:S02]  /*1b10*/  HADD2.F32 R8, -RZ, R33.H0_H0 ;  /* 0x20000021ff087230 */ /* 0x008fe40000004100 */
[----:B-----5:R-:W-:Y:S02]  /*1b20*/  HADD2.F32 R3, -RZ, R3.H0_H0 ;  /* 0x20000003ff037230 */ /* 0x020fe40000004100 */
[----:B------:R-:W-:-:S03]  /*1b30*/  HADD2.F32 R38, -RZ, R38.H0_H0 ;  /* 0x20000026ff267230 */ /* 0x000fc60000004100 */
[C-C-:B------:R-:W-:Y:S02]  /*1b40*/  FFMA.FTZ R17, R8.reuse, R11, R3.reuse ;  /* 0x0000000b08117223 */ /* 0x140fe40000010003 */
[C-C-:B------:R-:W-:Y:S01]  /*1b50*/  FFMA.FTZ R15, R8.reuse, R15, R3.reuse ;  /* 0x0000000f080f7223 */ /* 0x140fe20000010003 */
[----:B------:R-:W-:Y:S01]  /*1b60*/  HADD2.F32 R39, -RZ, R39.H0_H0 ;  /* 0x20000027ff277230 */ /* 0x000fe20000004100 */
        /* <DEDUP_REMOVED lines=17> */
.L_x_1705:
        /* <DEDUP_REMOVED lines=12> */
.L_x_1707:
[----:B------:R-:W-:Y:S05]  /*1d40*/  BSYNC B0 ;  /* 0x0000000000007941 */ /* 0x000fea0003800000 */
.L_x_1706:
        /* <DEDUP_REMOVED lines=11> */
.L_x_1708:
        /* <DEDUP_REMOVED lines=12> */
.L_x_1710:
[----:B------:R-:W-:Y:S05]  /*1ec0*/  BSYNC B0 ;  /* 0x0000000000007941 */ /* 0x000fea0003800000 */
.L_x_1709:
        /* <DEDUP_REMOVED lines=11> */
.L_x_1711:
        /* <DEDUP_REMOVED lines=12> */
.L_x_1713:
[----:B------:R-:W-:Y:S05]  /*2040*/  BSYNC B0 ;  /* 0x0000000000007941 */ /* 0x000fea0003800000 */
.L_x_1712:
        /* <DEDUP_REMOVED lines=11> */
.L_x_1714:
        /* <DEDUP_REMOVED lines=11> */
.L_x_1716:
[----:B------:R-:W-:Y:S05]  /*21b0*/  BSYNC B0 ;  /* 0x0000000000007941 */ /* 0x000fea0003800000 */
.L_x_1715:
[----:B------:R-:W-:Y:S02]  /*21c0*/  IADD3 R31, R31, c[0x0][0x10], RZ ;  /* 0x000004001f1f7a10 */ /* 0x000fe40007ffe0ff */
[----:B------:R-:W-:Y:S02]  /*21d0*/  IADD3 R25, R25, 0x1, RZ ;  /* 0x0000000119197810 */ /* 0x000fe40007ffe0ff */
[----:B------:R-:W-:-:S13]  /*21e0*/  ISETP.GE.AND P1, PT, R31, UR4, PT ;  /* 0x000000041f007c0c */ /* 0x000fda000bf26270 */
[----:B------:R-:W-:Y:S01]  /*21f0*/  @P1 CALL.REL.NOINC `(.L_x_1717) ;  /* 0x0000001000001944 */ /* 0x000fe20003c00000 */
[----:B------:R-:W-:Y:S05]  /*2200*/  BRA `(.L_x_1718) ;  /* 0xffffdfb000007947 */ /* 0x000fea000383ffff */
.L_x_1717:
[----:B------:R-:W-:Y:S05]  /*2210*/  EXIT ;  /* 0x000000000000794d */ /* 0x000fea0003800000 */
.L_x_1719:
        /* <DEDUP_REMOVED lines=14> */
.L_x_2361:


//--------------------- .text._Z35group_norm_nhwc_fwd_one_pass_kernelI11Bf16IOFp16WLi512ELi20ELi640EEv26Group_norm_nhwc_fwd_params --------------------------
	.section	.text._Z35group_norm_nhwc_fwd_one_pass_kernelI11Bf16IOFp16WLi512ELi20ELi640EEv26Group_norm_nhwc_fwd_params,"ax",@progbits
	.sectioninfo	@"SHI_REGISTERS=48"
	.align	128
        .global         _Z35group_norm_nhwc_fwd_one_pass_kernelI11Bf16IOFp16WLi512ELi20ELi640EEv26Group_norm_nhwc_fwd_params
        .type           _Z35group_norm_nhwc_fwd_one_pass_kernelI11Bf16IOFp16WLi512ELi20ELi640EEv26Group_norm_nhwc_fwd_params,@function
        .size           _Z35group_norm_nhwc_fwd_one_pass_kernelI11Bf16IOFp16WLi512ELi20ELi640EEv26Group_norm_nhwc_fwd_params,(.L_x_2362 - _Z35group_norm_nhwc_fwd_one_pass_kernelI11Bf16IOFp16WLi512ELi20ELi640EEv26Group_norm_nhwc_fwd_params)
        .other          _Z35group_norm_nhwc_fwd_one_pass_kernelI11Bf16IOFp16WLi512ELi20ELi640EEv26Group_norm_nhwc_fwd_params,@"STO_CUDA_ENTRY STV_DEFAULT"
_Z35group_norm_nhwc_fwd_one_pass_kernelI11Bf16IOFp16WLi512ELi20ELi640EEv26Group_norm_nhwc_fwd_params:
.text._Z35group_norm_nhwc_fwd_one_pass_kernelI11Bf16IOFp16WLi512ELi20ELi640EEv26Group_norm_nhwc_fwd_params:
        /* <DEDUP_REMOVED lines=32> */
.L_x_1754:
        /* <DEDUP_REMOVED lines=274> */
.L_x_1721:
[----:B------:R-:W-:Y:S05]  /*1320*/  BSYNC B0 ;  /* 0x0000000000007941 */ /* 0x000fea0003800000 */
.L_x_1720:
        /* <DEDUP_REMOVED lines=25> */
.L_x_1724:
[----:B------:R-:W2:Y:S01]  /*14c0*/  LDG.E.STRONG.GPU R14, [R12.64] ;  /* 0x000000060c0e7981 */ /* 0x000ea2000c1ef900 */
[----:B------:R-:W-:Y:S01]  /*14d0*/  YIELD ;  /* 0x0000000000007946 */ /* 0x000fe20003800000 */
[----:B--2---:R-:W-:Y:S01]  /*14e0*/  ISETP.NE.AND P1, PT, R14, R15, PT ;  /* 0x0000000f0e00720c */ /* 0x004fe20003f25270 */
[----:B------:R-:W-:-:S12]  /*14f0*/  CCTL.IVALL ;  /* 0x00000000ff00798f */ /* 0x000fd80002000000 */
[----:B------:R-:W-:Y:S05]  /*1500*/  @P1 BRA `(.L_x_1724) ;  /* 0xffffffb000001947 */ /* 0x000fea000383ffff */
.L_x_1723:
        /* <DEDUP_REMOVED lines=11> */
.L_x_1726:
        /* <DEDUP_REMOVED lines=59> */
.L_x_1725:
        /* <DEDUP_REMOVED lines=19> */
.L_x_1728:
[----:B------:R-:W-:Y:S05]  /*1aa0*/  BSYNC B0 ;  /* 0x0000000000007941 */ /* 0x000fea0003800000 */
.L_x_1727:
        /* <DEDUP_REMOVED lines=30> */
.L_x_1722:
        /* <DEDUP_REMOVED lines=20> */
[----:B------:R-:W-:Y:S01]  /*1dd0*/  ISETP.NE.AND P6, PT, RZ, UR5, PT ;  /* 0x00000005ff007c0c */ /* 0x000fe2000bfc5270 */
[----:B-1----:R-:W-:-:S04]  /*1de0*/  FMUL.FTZ R14, R12, c[0x0][0x1f4] ;  /* 0x00007d000c0e7a20 */ /* 0x002fc80000410000 */
        /* <DEDUP_REMOVED lines=10> */
[----:B------:R-:W-:Y:S01]  /*1e90*/  FMUL.FTZ R13, R13, R15 ;  /* 0x0000000f0d0d7220 */ /* 0x000fe20000410000 */
[----:B---3--:R-:W-:Y:S02]  /*1ea0*/  HADD2.F32 R16, -RZ, R16.H0_H0 ;  /* 0x20000010ff107230 */ /* 0x008fe40000004100 */
[----:B----4-:R-:W-:Y:S02]  /*1eb0*/  HADD2.F32 R17, -RZ, R41.H0_H0 ;  /* 0x20000029ff117230 */ /* 0x010fe40000004100 */
[----:B-----5:R-:W-:-:S05]  /*1ec0*/  HADD2.F32 R19, -RZ, R40.H0_H0 ;  /* 0x20000028ff137230 */ /* 0x020fca0000004100 */
[----:B------:R-:W-:Y:S01]  /*1ed0*/  FFMA.FTZ R12, R16, R13, R19 ;  /* 0x0000000d100c7223 */ /* 0x000fe20000010013 */
[----:B------:R-:W-:-:S05]  /*1ee0*/  HADD2.F32 R18, -RZ, R18.H0_H0 ;  /* 0x20000012ff127230 */ /* 0x000fca0000004100 */
        /* <DEDUP_REMOVED lines=12> */
.L_x_1729:
        /* <DEDUP_REMOVED lines=12> */
.L_x_1731:
[----:B------:R-:W-:Y:S05]  /*2070*/  BSYNC B0 ;  /* 0x0000000000007941 */ /* 0x000fea0003800000 */
.L_x_1730:
        /* <DEDUP_REMOVED lines=23> */
.L_x_1732:
        /* <DEDUP_REMOVED lines=12> */
.L_x_1734:
[----:B------:R-:W-:Y:S05]  /*22b0*/  BSYNC B0 ;  /* 0x0000000000007941 */ /* 0x000fea0003800000 */
.L_x_1733:
        /* <DEDUP_REMOVED lines=23> */
.L_x_1735:
        /* <DEDUP_REMOVED lines=12> */
.L_x_1737:
[----:B------:R-:W-:Y:S05]  /*24f0*/  BSYNC B0 ;  /* 0x0000000000007941 */ /* 0x000fea0003800000 */
.L_x_1736:
        /* <DEDUP_REMOVED lines=64> */
.L_x_1738:
        /* <DEDUP_REMOVED lines=12> */
.L_x_1740:
[----:B------:R-:W-:Y:S05]  /*29c0*/  BSYNC B0 ;  /* 0x0000000000007941 */ /* 0x000fea0003800000 */
.L_x_1739:
        /* <DEDUP_REMOVED lines=11> */
.L_x_1741:
        /* <DEDUP_REMOVED lines=12> */
.L_x_1743:
[----:B------:R-:W-:Y:S05]  /*2b40*/  BSYNC B0 ;  /* 0x0000000000007941 */ /* 0x000fea0003800000 */
.L_x_1742:
        /* <DEDUP_REMOVED lines=11> */
.L_x_1744:
        /* <DEDUP_REMOVED lines=12> */
.L_x_1746:
[----:B------:R-:W-:Y:S05]  /*2cc0*/  BSYNC B0 ;  /* 0x0000000000007941 */ /* 0x000fea0003800000 */
.L_x_1745:
        /* <DEDUP_REMOVED lines=11> */
.L_x_1747:
        /* <DEDUP_REMOVED lines=12> */
.L_x_1749:
[----:B------:R-:W-:Y:S05]  /*2e40*/  BSYNC B0 ;  /* 0x0000000000007941 */ /* 0x000fea0003800000 */
.L_x_1748:
        /* <DEDUP_REMOVED lines=11> */
.L_x_1750:
        /* <DEDUP_REMOVED lines=12> */
.L_x_1752:
[----:B------:R-:W-:Y:S05]  /*2fc0*/  BSYNC B0 ;  /* 0x0000000000007941 */ /* 0x000fea0003800000 */
.L_x_1751:
[----:B------:R-:W-:Y:S02]  /*2fd0*/  IADD3 R38, R38, c[0x0][0x10], RZ ;  /* 0x0000040026267a10 */ /* 0x000fe40007ffe0ff */
[----:B------:R-:W-:Y:S02]  /*2fe0*/  IADD3 R28, R28, 0x1, RZ ;  /* 0x000000011c1c7810 */ /* 0x000fe40007ffe0ff */
[----:B------:R-:W-:-:S13]  /*2ff0*/  ISETP.GE.AND P1, PT, R38, UR4, PT ;  /* 0x0000000426007c0c */ /* 0x000fda000bf26270 */
[----:B------:R-:W-:Y:S01]  /*3000*/  @P1 CALL.REL.NOINC `(.L_x_1753) ;  /* 0x0000001000001944 */ /* 0x000fe20003c00000 */
[----:B------:R-:W-:Y:S05]  /*3010*/  BRA `(.L_x_1754) ;  /* 0xffffd1e000007947 */ /* 0x000fea000383ffff */
.L_x_1753:
[----:B------:R-:W-:Y:S05]  /*3020*/  EXIT ;  /* 0x000000000000794d */ /* 0x000fea0003800000 */
.L_x_1755:
        /* <DEDUP_REMOVED lines=13> */
.L_x_2362:


//--------------------- .text._Z35group_norm_nhwc_fwd_one_pass_kernelI11Fp16IOFp32WLi64ELi20ELi640EEv26Group_norm_nhwc_fwd_params --------------------------
	.section	.text._Z35group_norm_nhwc_fwd_one_pass_kernelI11Fp16IOFp32WLi64ELi20ELi640EEv26Group_norm_nhwc_fwd_params,"ax",@progbits
	.sectioninfo	@"SHI_REGISTERS=32"
	.align	128
        .global         _Z35group_norm_nhwc_fwd_one_pass_kernelI11Fp16IOFp32WLi64ELi20ELi640EEv26Group_norm_nhwc_fwd_params
        .type           _Z35group_norm_nhwc_fwd_one_pass_kernelI11Fp16IOFp32WLi64ELi20ELi640EEv26Group_norm_nhwc_fwd_params,@function
        .size           _Z35group_norm_nhwc_fwd_one_pass_kernelI11Fp16IOFp32WLi64ELi20ELi640EEv26Group_norm_nhwc_fwd_params,(.L_x_2363 - _Z35group_norm_nhwc_fwd_one_pass_kernelI11Fp16IOFp32WLi64ELi20ELi640EEv26Group_norm_nhwc_fwd_params)
        .other          _Z35group_norm_nhwc_fwd_one_pass_kernelI11Fp16IOFp32WLi64ELi20ELi640EEv26Group_norm_nhwc_fwd_params,@"STO_CUDA_ENTRY STV_DEFAULT"
_Z35group_norm_nhwc_fwd_one_pass_kernelI11Fp16IOFp32WLi64ELi20ELi640EEv26Group_norm_nhwc_fwd_params:
.text._Z35group_norm_nhwc_fwd_one_pass_kernelI11Fp16IOFp32WLi64ELi20ELi640EEv26Group_norm_nhwc_fwd_params:
        /* <DEDUP_REMOVED lines=25> */
.L_x_1769:
[----:B------:R-:W-:Y:S02]  /*0190*/  IABS R6, c[0x0][0x1d8] ;  /* 0x0000760000067a13 */ /* 0x000fe40000000000 */
[----:B0-----:R-:W-:Y:S02]  /*01a0*/  IABS R8, R21 ;  /* 0x0000001500087213 */ /* 0x001fe40000000000 */
[----:B------:R-:W0:Y:S08]  /*01b0*/  I2F.RP R3, R6 ;  /* 0x0000000600037306 */ /* 0x000e300000209400 */
        /* <DEDUP_REMOVED lines=12> */
[----:B------:R-:W-:Y:S01]  /*0280*/  IMAD R5, R6, R5, R7 ;  /* 0x0000000506057224 */ /* 0x000fe200078e0207 */
[----:B------:R-:W-:-:S04]  /*0290*/  SHF.R.S32.HI R7, RZ, 0x1f, R23 ;  /* 0x0000001fff077819 */ /* 0x000fc80000011417 */
[----:B------:R-:W-:-:S13]  /*02a0*/  ISETP.GT.U32.AND P2, PT, R6, R5, PT ;  /* 0x000000050600720c */ /* 0x000fda0003f44070 */
[-C--:B------:R-:W-:Y:S02]  /*02b0*/  @!P2 IADD3 R5, R5, -R6.reuse, RZ ;  /* 0x800000060505a210 */ /* 0x080fe40007ffe0ff */
[----:B------:R-:W-:Y:S02]  /*02c0*/  @!P2 IADD3 R3, R3, 0x1, RZ ;  /* 0x000000010303a810 */ /* 0x000fe40007ffe0ff */
[----:B------:R-:W-:Y:S02]  /*02d0*/  ISETP.GE.U32.AND P1, PT, R5, R6, PT ;  /* 0x000000060500720c */ /* 0x000fe40003f26070 */
[----:B------:R-:W-:-:S11]  /*02e0*/  ISETP.NE.AND P2, PT, RZ, c[0x0][0x1d8], PT ;  /* 0x00007600ff007a0c */ /* 0x000fd60003f45270 */
[----:B------:R-:W-:-:S04]  /*02f0*/  @P1 IADD3 R3, R3, 0x1, RZ ;  /* 0x0000000103031810 */ /* 0x000fc80007ffe0ff */
[----:B------:R-:W-:Y:S02]  /*0300*/  @!P3 IADD3 R3, -R3, RZ, RZ ;  /* 0x000000ff0303b210 */ /* 0x000fe40007ffe1ff */
[----:B------:R-:W-:-:S04]  /*0310*/  @!P2 LOP3.LUT R3, RZ, c[0x0][0x1d8], RZ, 0x33, !PT ;  /* 0x00007600ff03aa12 */ /* 0x000fc800078e33ff */
[----:B------:R-:W-:Y:S02]  /*0320*/  IADD3 R4, -R3, RZ, RZ ;  /* 0x000000ff03047210 */ /* 0x000fe40007ffe1ff */
[----:B------:R-:W-:-:S03]  /*0330*/  SHF.R.S32.HI R5, RZ, 0x1f, R3 ;  /* 0x0000001fff057819 */ /* 0x000fc60000011403 */
[----:B------:R-:W-:Y:S02]  /*0340*/  IMAD R4, R4, c[0x0][0x1d8], R21 ;  /* 0x0000760004047a24 */ /* 0x000fe400078e0215 */
[----:B------:R-:W-:Y:S02]  /*0350*/  IMAD R6, R5, c[0x0][0x1d0], RZ ;  /* 0x0000740005067a24 */ /* 0x000fe400078e02ff */
[----:B------:R-:W-:Y:S02]  /*0360*/  IMAD R4, R4, 0x14, RZ ;  /* 0x0000001404047824 */ /* 0x000fe400078e02ff */
[----:B------:R-:W-:Y:S02]  /*0370*/  IMAD R27, R3, c[0x0][0x1d4], R6 ;  /* 0x00007500031b7a24 */ /* 0x000fe400078e0206 */
[----:B------:R-:W-:Y:S01]  /*0380*/  @P0 IMAD R5, R2, c[0x0][0x1c0], RZ ;  /* 0x0000700002050a24 */ /* 0x000fe200078e02ff */
[----:B------:R-:W-:-:S04]  /*0390*/  IADD3 R24, P1, R23, R4, RZ ;  /* 0x0000000417187210 */ /* 0x000fc80007f3e0ff */
[----:B------:R-:W-:Y:S01]  /*03a0*/  LEA.HI.X.SX32 R25, R4, R7, 0x1, P1 ;  /* 0x0000000704197211 */ /* 0x000fe200008f0eff */
[----:B------:R-:W-:-:S04]  /*03b0*/  @P0 IMAD R7, R20, c[0x0][0x1c4], R5 ;  /* 0x0000710014070a24 */ /* 0x000fc800078e0205 */
[----:B------:R-:W-:-:S05]  /*03c0*/  IMAD.WIDE.U32 R24, R3, c[0x0][0x1d0], R24 ;  /* 0x0000740003187a25 */ /* 0x000fca00078e0018 */
[----:B------:R-:W-:Y:S02]  /*03d0*/  IADD3 R27, R25, R27, RZ ;  /* 0x0000001b191b7210 */ /* 0x000fe40007ffe0ff */
[----:B------:R-:W-:-:S05]  /*03e0*/  @P0 MOV R26, R24 ;  /* 0x00000018001a0202 */ /* 0x000fca0000000f00 */
[----:B------:R-:W-:-:S05]  /*03f0*/  @P0 IMAD.WIDE.U32 R4, R20, c[0x0][0x1c0], R26 ;  /* 0x0000700014040a25 */ /* 0x000fca00078e001a */
[----:B------:R-:W-:Y:S02]  /*0400*/  @P0 IADD3 R5, R5, R7, RZ ;  /* 0x0000000705050210 */ /* 0x000fe40007ffe0ff */
[----:B------:R-:W-:-:S04]  /*0410*/  @P0 LEA R6, P1, R4, c[0x0][0x170], 0x1 ;  /* 0x00005c0004060a11 */ /* 0x000fc800078208ff */
[----:B------:R-:W-:-:S05]  /*0420*/  @P0 LEA.HI.X R7, R4, c[0x0][0x174], R5, 0x1, P1 ;  /* 0x00005d0004070a11 */ /* 0x000fca00008f0c05 */
[----:B------:R-:W2:Y:S01]  /*0430*/  @P0 LDG.E R6, [R6.64] ;  /* 0x0000000606060981 */ /* 0x000ea2000c1e1900 */
[----:B------:R-:W-:Y:S01]  /*0440*/  PRMT R22, RZ, 0x5410, RZ ;  /* 0x00005410ff167816 */ /* 0x000fe200000000ff */
[----:B------:R-:W-:Y:S01]  /*0450*/  BSSY B0, `(.L_x_1756) ;  /* 0x000005a000007945 */ /* 0x000fe20003800000 */
[C---:B------:R-:W-:Y:S02]  /*0460*/  ISETP.GT.AND P1, PT, R0.reuse, 0x1e, PT ;  /* 0x0000001e0000780c */ /* 0x040fe40003f24270 */
[----:B------:R-:W-:Y:S02]  /*0470*/  ISETP.NE.AND P3, PT, R0, RZ, PT ;  /* 0x000000ff0000720c */ /* 0x000fe40003f65270 */
[----:B------:R-:W-:Y:S02]  /*0480*/  ISETP.NE.AND P2, PT, R17, RZ, PT ;  /* 0x000000ff1100720c */ /* 0x000fe40003f45270 */
[----:B--2---:R-:W-:-:S04]  /*0490*/  @P0 PRMT R22, R6, 0x7632, R22 ;  /* 0x0000763206160816 */ /* 0x004fc80000000016 */
[----:B------:R-:W-:-:S05]  /*04a0*/  @P0 PRMT R22, R22, 0x5410, R6 ;  /* 0x0000541016160816 */ /* 0x000fca0000000006 */
[--C-:B------:R-:W-:Y:S02]  /*04b0*/  HADD2.F32 R5, -RZ, R22.reuse.H0_H0 ;  /* 0x20000016ff057230 */ /* 0x100fe40000004100 */
[----:B------:R-:W-:-:S03]  /*04c0*/  HADD2.F32 R4, -RZ, R22.H1_H1 ;  /* 0x30000016ff047230 */ /* 0x000fc60000004100 */
        /* <DEDUP_REMOVED lines=82> */
.L_x_1757:
[----:B------:R-:W-:Y:S05]  /*09f0*/  BSYNC B0 ;  /* 0x0000000000007941 */ /* 0x000fea0003800000 */
.L_x_1756:
        /* <DEDUP_REMOVED lines=27> */
.L_x_1760:
[----:B------:R-:W2:Y:S01]  /*0bb0*/  LDG.E.STRONG.GPU R6, [R4.64] ;  /* 0x0000000604067981 */ /* 0x000ea2000c1ef900 */
[----:B------:R-:W-:Y:S01]  /*0bc0*/  YIELD ;  /* 0x0000000000007946 */ /* 0x000fe20003800000 */
[----:B--2---:R-:W-:Y:S01]  /*0bd0*/  ISETP.NE.AND P1, PT, R6, R7, PT ;  /* 0x000000070600720c */ /* 0x004fe20003f25270 */
[----:B------:R-:W-:-:S12]  /*0be0*/  CCTL.IVALL ;  /* 0x00000000ff00798f */ /* 0x000fd80002000000 */
[----:B------:R-:W-:Y:S05]  /*0bf0*/  @P1 BRA `(.L_x_1760) ;  /* 0xffffffb000001947 */ /* 0x000fea000383ffff */
.L_x_1759:
        /* <DEDUP_REMOVED lines=11> */
.L_x_1762:
        /* <DEDUP_REMOVED lines=59> */
.L_x_1761:
        /* <DEDUP_REMOVED lines=19> */
.L_x_1764:
[----:B------:R-:W-:Y:S05]  /*1190*/  BSYNC B0 ;  /* 0x0000000000007941 */ /* 0x000fea0003800000 */
.L_x_1763:
        /* <DEDUP_REMOVED lines=30> */
.L_x_1758:
        /* <DEDUP_REMOVED lines=14> */
[----:B------:R1:W-:Y:S04]  /*1460*/  @!P1 STG.E.64 [R14.64], R10 ;  /* 0x0000000a0e009986 */ /* 0x0003e8000c101b06 */
[----:B------:R-:W-:Y:S06]  /*1470*/  BAR.SYNC.DEFER_BLOCKING 0x0 ;  /* 0x0000000000007b1d */ /* 0x000fec0000010000 */
[----:B------:R-:W2:Y:S04]  /*1480*/  LDG.E.64 R4, [R4.64] ;  /* 0x0000000604047981 */ /* 0x000ea8000c1e1b00 */
[----:B------:R-:W2:Y:S01]  /*1490*/  LDG.E.64 R6, [R6.64] ;  /* 0x0000000606067981 */ /* 0x000ea2000c1e1b00 */
[----:B------:R-:W-:Y:S01]  /*14a0*/  MOV R3, 0x3f800000 ;  /* 0x3f80000000037802 */ /* 0x000fe20000000f00 */
[----:B-1----:R-:W-:-:S02]  /*14b0*/  HADD2.F32 R11, -RZ, R22.H1_H1 ;  /* 0x30000016ff0b7230 */ /* 0x002fc40000004100 */
[----:B------:R-:W1:Y:S01]  /*14c0*/  LDS.64 R8, [0xc0] ;  /* 0x0000c000ff087984 */ /* 0x000e620000000a00 */
[----:B0-----:R-:W-:Y:S01]  /*14d0*/  HADD2.F32 R13, -RZ, R22.H0_H0 ;  /* 0x20000016ff0d7230 */ /* 0x001fe20000004100 */
[----:B-1----:R-:W-:-:S04]  /*14e0*/  FMUL.FTZ R8, R8, c[0x0][0x1f4] ;  /* 0x00007d0008087a20 */ /* 0x002fc80000410000 */
[----:B------:R-:W-:Y:S02]  /*14f0*/  FMUL.FTZ R28, R8, R8 ;  /* 0x00000008081c7220 */ /* 0x000fe40000410000 */
[----:B------:R-:W-:Y:S02]  /*1500*/  FADD.FTZ R10, R11, -R8 ;  /* 0x800000080b0a7221 */ /* 0x000fe40000010000 */
[----:B------:R-:W-:Y:S02]  /*1510*/  FFMA.FTZ R9, R9, c[0x0][0x1f4], -R28 ;  /* 0x00007d0009097a23 */ /* 0x000fe4000001081c */
[----:B------:R-:W-:-:S03]  /*1520*/  FADD.FTZ R8, R13, -R8 ;  /* 0x800000080d087221 */ /* 0x000fc60000010000 */
[----:B------:R-:W-:-:S13]  /*1530*/  FSETP.GTU.FTZ.AND P1, PT, R9, RZ, PT ;  /* 0x000000ff0900720b */ /* 0x000fda0003f3c000 */
[----:B------:R-:W-:-:S04]  /*1540*/  @P1 FADD.FTZ R9, R9, c[0x0][0x188] ;  /* 0x0000620009091621 */ /* 0x000fc80000010000 */
[----:B------:R-:W0:Y:S01]  /*1550*/  @P1 MUFU.RSQ R3, R9 ;  /* 0x0000000900031308 */ /* 0x000e220000001400 */
[----:B------:R-:W-:Y:S01]  /*1560*/  ISETP.NE.AND P1, PT, RZ, UR5, PT ;  /* 0x00000005ff007c0c */ /* 0x000fe2000bf25270 */
[-C--:B0-----:R-:W-:Y:S02]  /*1570*/  FMUL.FTZ R11, R10, R3.reuse ;  /* 0x000000030a0b7220 */ /* 0x081fe40000410000 */
[----:B------:R-:W-:Y:S02]  /*1580*/  FMUL.FTZ R8, R8, R3 ;  /* 0x0000000308087220 */ /* 0x000fe40000410000 */
[----:B--2---:R-:W-:Y:S02]  /*1590*/  FFMA.FTZ R4, R4, R11, R6 ;  /* 0x0000000b04047223 */ /* 0x004fe40000010006 */
[----:B------:R-:W-:-:S06]  /*15a0*/  FFMA.FTZ R5, R5, R8, R7 ;  /* 0x0000000805057223 */ /* 0x000fcc0000010007 */
        /* <DEDUP_REMOVED lines=11> */
.L_x_1765:
[----:B------:R-:W-:Y:S01]  /*1660*/  BSSY B0, `(.L_x_1766) ;  /* 0x000000c000007945 */ /* 0x000fe20003800000 */
[----:B------:R-:W-:Y:S05]  /*1670*/  @!P0 BRA `(.L_x_1767) ;  /* 0x000000a000008947 */ /* 0x000fea0003800000 */
[----:B------:R-:W-:Y:S01]  /*1680*/  MOV R6, R24 ;  /* 0x0000001800067202 */ /* 0x000fe20000000f00 */
[----:B------:R-:W-:Y:S01]  /*1690*/  IMAD R3, R2, c[0x0][0x1c0], RZ ;  /* 0x0000700002037a24 */ /* 0x000fe200078e02ff */
[----:B------:R-:W-:Y:S02]  /*16a0*/  MOV R7, R27 ;  /* 0x0000001b00077202 */ /* 0x000fe40000000f00 */
[----:B------:R-:W-:Y:S01]  /*16b0*/  F2FP.PACK_AB R5, R5, R4 ;  /* 0x000000040505723e */ /* 0x000fe200000000ff */
[C---:B------:R-:W-:Y:S02]  /*16c0*/  IMAD R3, R20.reuse, c[0x0][0x1c4], R3 ;  /* 0x0000710014037a24 */ /* 0x040fe400078e0203 */
[----:B------:R-:W-:-:S05]  /*16d0*/  IMAD.WIDE.U32 R6, R20, c[0x0][0x1c0], R6 ;  /* 0x0000700014067a25 */ /* 0x000fca00078e0006 */
[----:B------:R-:W-:Y:S02]  /*16e0*/  IADD3 R3, R7, R3, RZ ;  /* 0x0000000307037210 */ /* 0x000fe40007ffe0ff */
[----:B------:R-:W-:-:S04]  /*16f0*/  LEA R8, P1, R6, c[0x0][0x160], 0x1 ;  /* 0x0000580006087a11 */ /* 0x000fc800078208ff */
[----:B------:R-:W-:-:S05]  /*1700*/  LEA.HI.X R9, R6, c[0x0][0x164], R3, 0x1, P1 ;  /* 0x0000590006097a11 */ /* 0x000fca00008f0c03 */
[----:B------:R0:W-:Y:S04]  /*1710*/  STG.E [R8.64], R5 ;  /* 0x0000000508007986 */ /* 0x0001e8000c101906 */
.L_x_1767:
[----:B------:R-:W-:Y:S05]  /*1720*/  BSYNC B0 ;  /* 0x0000000000007941 */ /* 0x000fea0003800000 */
.L_x_1766:
[----:B------:R-:W-:Y:S02]  /*1730*/  IADD3 R21, R21, c[0x0][0x10], RZ ;  /* 0x0000040015157a10 */ /* 0x000fe40007ffe0ff */
[----:B------:R-:W-:Y:S02]  /*1740*/  IADD3 R18, R18, 0x1, RZ ;  /* 0x0000000112127810 */ /* 0x000fe40007ffe0ff */
[----:B------:R-:W-:-:S13]  /*1750*/  ISETP.GE.AND P1, PT, R21, UR4, PT ;  /* 0x0000000415007c0c */ /* 0x000fda000bf26270 */
[----:B------:R-:W-:Y:S01]  /*1760*/  @P1 CALL.REL.NOINC `(.L_x_1768) ;  /* 0x0000001000001944 */ /* 0x000fe20003c00000 */
[----:B------:R-:W-:Y:S05]  /*1770*/  BRA `(.L_x_1769) ;  /* 0xffffea1000007947 */ /* 0x000fea000383ffff */
.L_x_1768:
[----:B------:R-:W-:Y:S05]  /*1780*/  EXIT ;  /* 0x000000000000794d */ /* 0x000fea0003800000 */
.L_x_1770:
        /* <DEDUP_REMOVED lines=15> */
.L_x_2363:


//--------------------- .text._Z35group_norm_nhwc_fwd_one_pass_kernelI11Fp16IOFp32WLi128ELi20ELi640EEv26Group_norm_nhwc_fwd_params --------------------------
	.section	.text._Z35group_norm_nhwc_fwd_one_pass_kernelI11Fp16IOFp32WLi128ELi20ELi640EEv26Group_norm_nhwc_fwd_params,"ax",@progbits
	.sectioninfo	@"SHI_REGISTERS=32"
	.align	128
        .global         _Z35group_norm_nhwc_fwd_one_pass_kernelI11Fp16IOFp32WLi128ELi20ELi640EEv26Group_norm_nhwc_fwd_params
        .type           _Z35group_norm_nhwc_fwd_one_pass_kernelI11Fp16IOFp32WLi128ELi20ELi640EEv26Group_norm_nhwc_fwd_params,@function
        .size           _Z35group_norm_nhwc_fwd_one_pass_kernelI11Fp16IOFp32WLi128ELi20ELi640EEv26Group_norm_nhwc_fwd_params,(.L_x_2364 - _Z35group_norm_nhwc_fwd_one_pass_kernelI11Fp16IOFp32WLi128ELi20ELi640EEv26Group_norm_nhwc_fwd_params)
        .other          _Z35group_norm_nhwc_fwd_one_pass_kernelI11Fp16IOFp32WLi128ELi20ELi640EEv26Group_norm_nhwc_fwd_params,@"STO_CUDA_ENTRY STV_DEFAULT"
_Z35group_norm_nhwc_fwd_one_pass_kernelI11Fp16IOFp32WLi128ELi20ELi640EEv26Group_norm_nhwc_fwd_params:
.text._Z35group_norm_nhwc_fwd_one_pass_kernelI11Fp16IOFp32WLi128ELi20ELi640EEv26Group_norm_nhwc_fwd_params:
        /* <DEDUP_REMOVED lines=26> */
.L_x_1787:
        /* <DEDUP_REMOVED lines=41> */
[-C--:B------:R-:W-:Y:S01]  /*0430*/  @P0 MOV R28, R26.reuse ;  /* 0x0000001a001c0202 */ /* 0x080fe20000000f00 */
[----:B------:R-:W-:Y:S01]  /*0440*/  @!P1 IMAD R9, R20, c[0x0][0x1c4], R7 ;  /* 0x0000710014099a24 */ /* 0x000fe200078e0207 */
[----:B------:R-:W-:Y:S02]  /*0450*/  @!P1 MOV R6, R26 ;  /* 0x0000001a00069202 */ /* 0x000fe40000000f00 */
[----:B------:R-:W-:Y:S01]  /*0460*/  @!P1 MOV R7, R29 ;  /* 0x0000001d00079202 */ /* 0x000fe20000000f00 */
[----:B------:R-:W-:-:S04]  /*0470*/  @P0 IMAD.WIDE.U32 R12, R21, c[0x0][0x1c0], R28 ;  /* 0x00007000150c0a25 */ /* 0x000fc800078e001c */
[----:B------:R-:W-:Y:S01]  /*0480*/  @!P1 IMAD.WIDE.U32 R6, R20, c[0x0][0x1c0], R6 ;  /* 0x0000700014069a25 */ /* 0x000fe200078e0006 */
[----:B------:R-:W-:Y:S02]  /*0490*/  @P0 IADD3 R11, R13, R11, RZ ;  /* 0x0000000b0d0b0210 */ /* 0x000fe40007ffe0ff */
[----:B------:R-:W-:Y:S02]  /*04a0*/  @P0 LEA R10, P2, R12, c[0x0][0x170], 0x1 ;  /* 0x00005c000c0a0a11 */ /* 0x000fe400078408ff */
[----:B------:R-:W-:Y:S02]  /*04b0*/  @!P1 IADD3 R9, R7, R9, RZ ;  /* 0x0000000907099210 */ /* 0x000fe40007ffe0ff */
[----:B------:R-:W-:Y:S02]  /*04c0*/  @!P1 LEA R8, P3, R6, c[0x0][0x170], 0x1 ;  /* 0x00005c0006089a11 */ /* 0x000fe400078608ff */
[----:B------:R-:W-:Y:S02]  /*04d0*/  MOV R7, RZ ;  /* 0x000000ff00077202 */ /* 0x000fe40000000f00 */
[----:B------:R-:W-:-:S02]  /*04e0*/  @P0 LEA.HI.X R11, R12, c[0x0][0x174], R11, 0x1, P2 ;  /* 0x00005d000c0b0a11 */ /* 0x000fc400010f0c0b */
[----:B------:R-:W-:Y:S02]  /*04f0*/  @!P1 LEA.HI.X R9, R6, c[0x0][0x174], R9, 0x1, P3 ;  /* 0x00005d0006099a11 */ /* 0x000fe400018f0c09 */
[----:B------:R-:W-:Y:S01]  /*0500*/  MOV R6, RZ ;  /* 0x000000ff00067202 */ /* 0x000fe20000000f00 */
[----:B------:R-:W2:Y:S05]  /*0510*/  @P0 LDG.E R7, [R10.64] ;  /* 0x000000060a070981 */ /* 0x000eaa000c1e1900 */
[----:B------:R-:W3:Y:S01]  /*0520*/  @!P1 LDG.E R6, [R8.64] ;  /* 0x0000000608069981 */ /* 0x000ee2000c1e1900 */
[C---:B0-----:R-:W-:Y:S01]  /*0530*/  ISETP.GT.AND P1, PT, R2.reuse, 0x1e, PT ;  /* 0x0000001e0200780c */ /* 0x041fe20003f24270 */
[----:B------:R-:W-:Y:S01]  /*0540*/  BSSY B0, `(.L_x_1771) ;  /* 0x000005c000007945 */ /* 0x000fe20003800000 */
[----:B------:R-:W-:-:S02]  /*0550*/  ISETP.NE.AND P3, PT, R2, RZ, PT ;  /* 0x000000ff0200720c */ /* 0x000fc40003f65270 */
[----:B------:R-:W-:Y:S01]  /*0560*/  ISETP.NE.AND P2, PT, R5, RZ, PT ;  /* 0x000000ff0500720c */ /* 0x000fe20003f45270 */
[--C-:B--2---:R-:W-:Y:S02]  /*0570*/  HADD2.F32 R13, -RZ, R7.reuse.H1_H1 ;  /* 0x30000007ff0d7230 */ /* 0x104fe40000004100 */
[----:B------:R-:W-:Y:S02]  /*0580*/  HADD2.F32 R12, -RZ, R7.H0_H0 ;  /* 0x20000007ff0c7230 */ /* 0x000fe40000004100 */
[--C-:B---3--:R-:W-:Y:S01]  /*0590*/  HADD2.F32 R19, -RZ, R6.reuse.H1_H1 ;  /* 0x30000006ff137230 */ /* 0x108fe20000004100 */
[----:B------:R-:W-:Y:S01]  /*05a0*/  FMUL.FTZ R15, R13, R13 ;  /* 0x0000000d0d0f7220 */ /* 0x000fe20000410000 */
[----:B------:R-:W-:Y:S01]  /*05b0*/  HADD2.F32 R14, -RZ, R6.H0_H0 ;  /* 0x20000006ff0e7230 */ /* 0x000fe20000004100 */
[----:B------:R-:W-:Y:S02]  /*05c0*/  FADD.FTZ R13, R12, R13 ;  /* 0x0000000d0c0d7221 */ /* 0x000fe40000010000 */
[----:B------:R-:W-:-:S02]  /*05d0*/  FMUL.FTZ R25, R19, R19 ;  /* 0x0000001313197220 */ /* 0x000fc40000410000 */
[----:B------:R-:W-:Y:S02]  /*05e0*/  FFMA.FTZ R15, R12, R12, R15 ;  /* 0x0000000c0c0f7223 */ /* 0x000fe4000001000f */
[C---:B------:R-:W-:Y:S02]  /*05f0*/  FADD.FTZ R18, R14.reuse, R19 ;  /* 0x000000130e127221 */ /* 0x040fe40000010000 */
[----:B------:R-:W-:Y:S02]  /*0600*/  FFMA.FTZ R14, R14, R14, R25 ;  /* 0x0000000e0e0e7223 */ /* 0x000fe40000010019 */
[----:B------:R-:W-:Y:S02]  /*0610*/  FADD.FTZ R13, RZ, R13 ;  /* 0x0000000dff0d7221 */ /* 0x000fe40000010000 */
[----:B------:R-:W-:Y:S02]  /*0620*/  FADD.FTZ R15, RZ, R15 ;  /* 0x0000000fff0f7221 */ /* 0x000fe40000010000 */
[----:B------:R-:W-:-:S02]  /*0630*/  FADD.FTZ R18, R13, R18 ;  /* 0x000000120d127221 */ /* 0x000fc40000010000 */
        /* <DEDUP_REMOVED lines=76> */
.L_x_1772:
[----:B------:R-:W-:Y:S05]  /*0b00*/  BSYNC B0 ;  /* 0x0000000000007941 */ /* 0x000fea0003800000 */
.L_x_1771:
        /* <DEDUP_REMOVED lines=27> */
.L_x_1775:
[----:B------:R-:W2:Y:S01]  /*0cc0*/  LDG.E.STRONG.GPU R10, [R8.64] ;  /* 0x00000006080a7981 */ /* 0x000ea2000c1ef900 */
[----:B------:R-:W-:Y:S01]  /*0cd0*/  YIELD ;  /* 0x0000000000007946 */ /* 0x000fe20003800000 */
[----:B--2---:R-:W-:Y:S01]  /*0ce0*/  ISETP.NE.AND P1, PT, R10, R11, PT ;  /* 0x0000000b0a00720c */ /* 0x004fe20003f25270 */
[----:B------:R-:W-:-:S12]  /*0cf0*/  CCTL.IVALL ;  /* 0x00000000ff00798f */ /* 0x000fd80002000000 */
[----:B------:R-:W-:Y:S05]  /*0d00*/  @P1 BRA `(.L_x_1775) ;  /* 0xffffffb000001947 */ /* 0x000fea000383ffff */
.L_x_1774:
        /* <DEDUP_REMOVED lines=11> */
.L_x_1777:
        /* <DEDUP_REMOVED lines=59> */
.L_x_1776:
        /* <DEDUP_REMOVED lines=19> */
.L_x_1779:
[----:B------:R-:W-:Y:S05]  /*12a0*/  BSYNC B0 ;  /* 0x0000000000007941 */ /* 0x000fea0003800000 */
.L_x_1778:
        /* <DEDUP_REMOVED lines=30> */
.L_x_1773:
        /* <DEDUP_REMOVED lines=16> */
[--C-:B-1----:R-:W-:Y:S01]  /*1590*/  HADD2.F32 R15, -RZ, R7.reuse.H0_H0 ;  /* 0x20000007ff0f7230 */ /* 0x102fe20000004100 */
[----:B------:R-:W-:Y:S01]  /*15a0*/  ISETP.NE.AND P2, PT, RZ, UR5, PT ;  /* 0x00000005ff007c0c */ /* 0x000fe2000bf45270 */
[----:B------:R-:W-:Y:S01]  /*15b0*/  HADD2.F32 R7, -RZ, R7.H1_H1 ;  /* 0x30000007ff077230 */ /* 0x000fe20000004100 */
[----:B------:R-:W1:Y:S01]  /*15c0*/  LDS.64 R12, [0xc0] ;  /* 0x0000c000ff0c7984 */ /* 0x000e620000000a00 */
[----:B0-----:R-:W-:-:S02]  /*15d0*/  HADD2.F32 R19, -RZ, R6.H0_H0 ;  /* 0x20000006ff137230 */ /* 0x001fc40000004100 */
[----:B------:R-:W-:Y:S01]  /*15e0*/  HADD2.F32 R25, -RZ, R6.H1_H1 ;  /* 0x30000006ff197230 */ /* 0x000fe20000004100 */
        /* <DEDUP_REMOVED lines=33> */
.L_x_1780:
        /* <DEDUP_REMOVED lines=12> */
.L_x_1782:
[----:B------:R-:W-:Y:S05]  /*18c0*/  BSYNC B0 ;  /* 0x0000000000007941 */ /* 0x000fea0003800000 */
.L_x_1781:
        /* <DEDUP_REMOVED lines=11> */
.L_x_1783:
[----:B------:R-:W-:Y:S01]  /*1980*/  BSSY B0, `(.L_x_1784) ;  /* 0x000000c000007945 */ /* 0x000fe20003800000 */
[----:B------:R-:W-:Y:S05]  /*1990*/  @P1 BRA `(.L_x_1785) ;  /* 0x000000a000001947 */ /* 0x000fea0003800000 */
[----:B0-----:R-:W-:Y:S01]  /*19a0*/  MOV R8, R26 ;  /* 0x0000001a00087202 */ /* 0x001fe20000000f00 */
        /* <DEDUP_REMOVED lines=9> */
.L_x_1785:
[----:B------:R-:W-:Y:S05]  /*1a40*/  BSYNC B0 ;  /* 0x0000000000007941 */ /* 0x000fea0003800000 */
.L_x_1784:
[----:B------:R-:W-:Y:S02]  /*1a50*/  IADD3 R22, R22, c[0x0][0x10], RZ ;  /* 0x0000040016167a10 */ /* 0x000fe40007ffe0ff */
[----:B------:R-:W-:Y:S02]  /*1a60*/  IADD3 R16, R16, 0x1, RZ ;  /* 0x0000000110107810 */ /* 0x000fe40007ffe0ff */
[----:B------:R-:W-:-:S13]  /*1a70*/  ISETP.GE.AND P1, PT, R22, UR4, PT ;  /* 0x0000000416007c0c */ /* 0x000fda000bf26270 */
[----:B------:R-:W-:Y:S01]  /*1a80*/  @P1 CALL.REL.NOINC `(.L_x_1786) ;  /* 0x0000001000001944 */ /* 0x000fe20003c00000 */
[----:B------:R-:W-:Y:S05]  /*1a90*/  BRA `(.L_x_1787) ;  /* 0xffffe70000007947 */ /* 0x000fea000383ffff */
.L_x_1786:
[----:B------:R-:W-:Y:S05]  /*1aa0*/  EXIT ;  /* 0x000000000000794d */ /* 0x000fea0003800000 */
.L_x_1788:
        /* <DEDUP_REMOVED lines=13> */
.L_x_2364:


//--------------------- .text._Z35group_norm_nhwc_fwd_one_pass_kernelI11Fp16IOFp32WLi256ELi20ELi640EEv26Group_norm_nhwc_fwd_params --------------------------
	.section	.text._Z35group_norm_nhwc_fwd_one_pass_kernelI11Fp16IOFp32WLi256ELi20ELi640EEv26Group_norm_nhwc_fwd_params,"ax",@progbits
	.sectioninfo	@"SHI_REGISTERS=45"
	.align	128
        .global         _Z35group_norm_nhwc_fwd_one_pass_kernelI11Fp16IOFp32WLi256ELi20ELi640EEv26Group_norm_nhwc_fwd_params
        .type           _Z35group_norm_nhwc_fwd_one_pass_kernelI11Fp16IOFp32WLi256ELi20ELi640EEv26Group_norm_nhwc_fwd_params,@function
        .size           _Z35group_norm_nhwc_fwd_one_pass_kernelI11Fp16IOFp32WLi256ELi20ELi640EEv26Group_norm_nhwc_fwd_params,(.L_x_2365 - _Z35group_norm_nhwc_fwd_one_pass_kernelI11Fp16IOFp32WLi256ELi20ELi640EEv26Group_norm_nhwc_fwd_params)
        .other          _Z35group_norm_nhwc_fwd_one_pass_kernelI11Fp16IOFp32WLi256ELi20ELi640EEv26Group_norm_nhwc_fwd_params,@"STO_CUDA_ENTRY STV_DEFAULT"
_Z35group_norm_nhwc_fwd_one_pass_kernelI11Fp16IOFp32WLi256ELi20ELi640EEv26Group_norm_nhwc_fwd_params:
.text._Z35group_norm_nhwc_fwd_one_pass_kernelI11Fp16IOFp32WLi256ELi20ELi640EEv26Group_norm_nhwc_fwd_params:
        /* <DEDUP_REMOVED lines=28> */
.L_x_1811:
[----:B------:R-:W-:Y:S02]  /*01c0*/  IABS R9, c[0x0][0x1d8] ;  /* 0x0000760000097a13 */ /* 0x000fe40000000000 */
        /* <DEDUP_REMOVED lines=34> */
[----:B------:R-:W-:Y:S01]  /*03f0*/  IMAD R8, R0, c[0x0][0x1d0], RZ ;  /* 0x0000740000087a24 */ /* 0x000fe200078e02ff */
[----:B------:R-:W-:Y:S02]  /*0400*/  SHF.R.S32.HI R0, RZ, 0x1f, R27 ;  /* 0x0000001fff007819 */ /* 0x000fe4000001141b */
[----:B------:R-:W-:Y:S01]  /*0410*/  IADD3 R36, P3, R32, R3, RZ ;  /* 0x0000000320247210 */ /* 0x000fe20007f7e0ff */
[----:B------:R-:W-:Y:S02]  /*0420*/  IMAD R35, R9, c[0x0][0x1d4], R8 ;  /* 0x0000750009237a24 */ /* 0x000fe400078e0208 */
[----:B------:R-:W-:Y:S01]  /*0430*/  @!P1 IMAD R8, R4, c[0x0][0x1c0], RZ ;  /* 0x0000700004089a24 */ /* 0x000fe200078e02ff */
[----:B------:R-:W-:Y:S02]  /*0440*/  LEA.HI.X.SX32 R37, R3, R2, 0x1, P3 ;  /* 0x0000000203257211 */ /* 0x000fe400018f0eff */
[----:B------:R-:W-:Y:S01]  /*0450*/  SHF.R.S32.HI R2, RZ, 0x1f, R28 ;  /* 0x0000001fff027819 */ /* 0x000fe2000001141c */
[----:B------:R-:W-:Y:S01]  /*0460*/  @!P1 IMAD R15, R29, c[0x0][0x1c4], R8 ;  /* 0x000071001d0f9a24 */ /* 0x000fe200078e0208 */
[----:B------:R-:W-:Y:S01]  /*0470*/  ISETP.GE.U32.AND P3, PT, R27, c[0x0][0x1c8], PT ;  /* 0x000072001b007a0c */ /* 0x000fe20003f66070 */
[----:B------:R-:W-:Y:S01]  /*0480*/  IMAD.WIDE.U32 R36, R9, c[0x0][0x1d0], R36 ;  /* 0x0000740009247a25 */ /* 0x000fe200078e0024 */
[----:B------:R-:W-:-:S02]  /*0490*/  ISETP.GE.AND.EX P2, PT, R2, c[0x0][0x1cc], PT, P2 ;  /* 0x0000730002007a0c */ /* 0x000fc40003f46320 */
[----:B------:R-:W-:Y:S01]  /*04a0*/  ISETP.GE.AND.EX P3, PT, R0, c[0x0][0x1cc], PT, P3 ;  /* 0x0000730000007a0c */ /* 0x000fe20003f66330 */
[----:B------:R-:W-:Y:S01]  /*04b0*/  @P0 IMAD R9, R5, c[0x0][0x1c0], RZ ;  /* 0x0000700005090a24 */ /* 0x000fe200078e02ff */
[----:B------:R-:W-:Y:S02]  /*04c0*/  IADD3 R35, R37, R35, RZ ;  /* 0x0000002325237210 */ /* 0x000fe40007ffe0ff */
[-C--:B------:R-:W-:Y:S01]  /*04d0*/  @!P1 MOV R34, R36.reuse ;  /* 0x0000002400229202 */ /* 0x080fe20000000f00 */
[----:B------:R-:W-:Y:S01]  /*04e0*/  @P0 IMAD R13, R30, c[0x0][0x1c4], R9 ;  /* 0x000071001e0d0a24 */ /* 0x000fe200078e0209 */
[----:B------:R-:W-:Y:S02]  /*04f0*/  ISETP.GT.U32.OR P2, PT, R20, 0x27f, P2 ;  /* 0x0000027f1400780c */ /* 0x000fe40001744470 */
[----:B------:R-:W-:Y:S01]  /*0500*/  @P0 MOV R10, R36 ;  /* 0x00000024000a0202 */ /* 0x000fe20000000f00 */
[----:B------:R-:W-:Y:S01]  /*0510*/  @!P1 IMAD.WIDE.U32 R8, R29, c[0x0][0x1c0], R34 ;  /* 0x000070001d089a25 */ /* 0x000fe200078e0022 */
[----:B------:R-:W-:-:S02]  /*0520*/  @P0 MOV R11, R35 ;  /* 0x00000023000b0202 */ /* 0x000fc40000000f00 */
[----:B------:R-:W-:Y:S02]  /*0530*/  ISETP.GT.U32.OR P3, PT, R20, 0x27f, P3 ;  /* 0x0000027f1400780c */ /* 0x000fe40001f64470 */
[----:B------:R-:W-:Y:S01]  /*0540*/  @!P1 IADD3 R9, R9, R15, RZ ;  /* 0x0000000f09099210 */ /* 0x000fe20007ffe0ff */
[----:B------:R-:W-:Y:S01]  /*0550*/  @P0 IMAD.WIDE.U32 R10, R30, c[0x0][0x1c0], R10 ;  /* 0x000070001e0a0a25 */ /* 0x000fe200078e000a */
[----:B------:R-:W-:-:S04]  /*0560*/  @!P1 LEA R14, P5, R8, c[0x0][0x170], 0x1 ;  /* 0x00005c00080e9a11 */ /* 0x000fc800078a08ff */
[----:B------:R-:W-:Y:S01]  /*0570*/  @!P1 LEA.HI.X R15, R8, c[0x0][0x174], R9, 0x1, P5 ;  /* 0x00005d00080f9a11 */ /* 0x000fe200028f0c09 */
[----:B------:R-:W-:Y:S01]  /*0580*/  @!P2 IMAD R9, R2, c[0x0][0x1c0], RZ ;  /* 0x000070000209aa24 */ /* 0x000fe200078e02ff */
[----:B------:R-:W-:Y:S02]  /*0590*/  @P0 IADD3 R11, R11, R13, RZ ;  /* 0x0000000d0b0b0210 */ /* 0x000fe40007ffe0ff */
[----:B------:R-:W-:Y:S01]  /*05a0*/  @P0 LEA R16, P4, R10, c[0x0][0x170], 0x1 ;  /* 0x00005c000a100a11 */ /* 0x000fe200078808ff */
[----:B------:R-:W-:Y:S01]  /*05b0*/  @!P2 IMAD R13, R28, c[0x0][0x1c4], R9 ;  /* 0x000071001c0daa24 */ /* 0x000fe200078e0209 */
[----:B------:R-:W-:Y:S02]  /*05c0*/  @!P2 MOV R8, R36 ;  /* 0x000000240008a202 */ /* 0x000fe40000000f00 */
[----:B------:R-:W-:Y:S02]  /*05d0*/  @!P2 MOV R9, R35 ;  /* 0x000000230009a202 */ /* 0x000fe40000000f00 */
[----:B------:R-:W-:Y:S01]  /*05e0*/  @P0 LEA.HI.X R17, R10, c[0x0][0x174], R11, 0x1, P4 ;  /* 0x00005d000a110a11 */ /* 0x000fe200020f0c0b */
[----:B------:R-:W-:-:S02]  /*05f0*/  @!P3 IMAD R10, R0, c[0x0][0x1c0], RZ ;  /* 0x00007000000aba24 */ /* 0x000fc400078e02ff */
[----:B------:R-:W-:Y:S01]  /*0600*/  @!P2 IMAD.WIDE.U32 R8, R28, c[0x0][0x1c0], R8 ;  /* 0x000070001c08aa25 */ /* 0x000fe200078e0008 */
[----:B------:R-:W-:Y:S01]  /*0610*/  @!P3 MOV R11, R35 ;  /* 0x00000023000bb202 */ /* 0x000fe20000000f00 */
[----:B------:R-:W-:Y:S01]  /*0620*/  CS2R R22, SRZ ;  /* 0x0000000000167805 */ /* 0x000fe2000001ff00 */
[----:B------:R-:W2:Y:S01]  /*0630*/  @P0 LDG.E R24, [R16.64] ;  /* 0x0000000610180981 */ /* 0x000ea2000c1e1900 */
[----:B------:R-:W-:Y:S01]  /*0640*/  @!P3 IMAD R19, R27, c[0x0][0x1c4], R10 ;  /* 0x000071001b13ba24 */ /* 0x000fe200078e020a */
[----:B------:R-:W-:Y:S02]  /*0650*/  @!P3 MOV R10, R36 ;  /* 0x00000024000ab202 */ /* 0x000fe40000000f00 */
[----:B------:R-:W-:Y:S01]  /*0660*/  @!P2 IADD3 R9, R9, R13, RZ ;  /* 0x0000000d0909a210 */ /* 0x000fe20007ffe0ff */
[----:B------:R-:W3:Y:S01]  /*0670*/  @!P1 LDG.E R22, [R14.64] ;  /* 0x000000060e169981 */ /* 0x000ee2000c1e1900 */
[----:B------:R-:W-:Y:S01]  /*0680*/  @!P2 LEA R12, P4, R8, c[0x0][0x170], 0x1 ;  /* 0x00005c00080caa11 */ /* 0x000fe200078808ff */
[----:B------:R-:W-:-:S03]  /*0690*/  @!P3 IMAD.WIDE.U32 R10, R27, c[0x0][0x1c0], R10 ;  /* 0x000070001b0aba25 */ /* 0x000fc600078e000a */
[----:B------:R-:W-:Y:S02]  /*06a0*/  @!P2 LEA.HI.X R13, R8, c[0x0][0x174], R9, 0x1, P4 ;  /* 0x00005d00080daa11 */ /* 0x000fe400020f0c09 */
[----:B------:R-:W-:Y:S02]  /*06b0*/  @!P3 IADD3 R9, R11, R19, RZ ;  /* 0x000000130b09b210 */ /* 0x000fe40007ffe0ff */
[C---:B------:R-:W-:Y:S01]  /*06c0*/  @!P3 LEA R8, P1, R10.reuse, c[0x0][0x170], 0x1 ;  /* 0x00005c000a08ba11 */ /* 0x040fe200078208ff */
[----:B------:R-:W4:Y:S01]  /*06d0*/  @!P2 LDG.E R23, [R12.64] ;  /* 0x000000060c17a981 */ /* 0x000f22000c1e1900 */
[----:B------:R-:W-:Y:S02]  /*06e0*/  MOV R21, RZ ;  /* 0x000000ff00157202 */ /* 0x000fe40000000f00 */
[----:B------:R-:W-:-:S05]  /*06f0*/  @!P3 LEA.HI.X R9, R10, c[0x0][0x174], R9, 0x1, P1 ;  /* 0x00005d000a09ba11 */ /* 0x000fca00008f0c09 */
[----:B------:R0:W5:Y:S01]  /*0700*/  @!P3 LDG.E R21, [R8.64] ;  /* 0x000000060815b981 */ /* 0x000162000c1e1900 */
[C---:B------:R-:W-:Y:S02]  /*0710*/  ISETP.GT.AND P1, PT, R6.reuse, 0x1e, PT ;  /* 0x0000001e0600780c */ /* 0x040fe40003f24270 */
[----:B------:R-:W-:Y:S02]  /*0720*/  ISETP.NE.AND P3, PT, R6, RZ, PT ;  /* 0x000000ff0600720c */ /* 0x000fe40003f65270 */
[----:B------:R-:W-:Y:S01]  /*0730*/  ISETP.NE.AND P2, PT, R20, RZ, PT ;  /* 0x000000ff1400720c */ /* 0x000fe20003f45270 */
[----:B------:R-:W-:Y:S01]  /*0740*/  BSSY B0, `(.L_x_1789) ;  /* 0x000006a000007945 */ /* 0x000fe20003800000 */
[--C-:B--2---:R-:W-:Y:S02]  /*0750*/  HADD2.F32 R11, -RZ, R24.reuse.H1_H1 ;  /* 0x30000018ff0b7230 */ /* 0x104fe40000004100 */
[----:B------:R-:W-:Y:S02]  /*0760*/  HADD2.F32 R10, -RZ, R24.H0_H0 ;  /* 0x20000018ff0a7230 */ /* 0x000fe40000004100 */
[--C-:B---3--:R-:W-:Y:S01]  /*0770*/  HADD2.F32 R17, -RZ, R22.reuse.H1_H1 ;  /* 0x30000016ff117230 */ /* 0x108fe20000004100 */
[----:B------:R-:W-:Y:S01]  /*0780*/  FMUL.FTZ R15, R11, R11 ;  /* 0x0000000b0b0f7220 */ /* 0x000fe20000410000 */
[----:B------:R-:W-:Y:S01]  /*0790*/  HADD2.F32 R14, -RZ, R22.H0_H0 ;  /* 0x20000016ff0e7230 */ /* 0x000fe20000004100 */
[----:B------:R-:W-:-:S02]  /*07a0*/  FADD.FTZ R11, R10, R11 ;  /* 0x0000000b0a0b7221 */ /* 0x000fc40000010000 */
[----:B------:R-:W-:Y:S02]  /*07b0*/  FFMA.FTZ R15, R10, R10, R15 ;  /* 0x0000000a0a0f7223 */ /* 0x000fe4000001000f */
[C---:B------:R-:W-:Y:S01]  /*07c0*/  FADD.FTZ R10, R14.reuse, R17 ;  /* 0x000000110e0a7221 */ /* 0x040fe20000010000 */
[--C-:B----4-:R-:W-:Y:S01]  /*07d0*/  HADD2.F32 R19, -RZ, R23.reuse.H1_H1 ;  /* 0x30000017ff137230 */ /* 0x110fe20000004100 */
[----:B------:R-:W-:Y:S01]  /*07e0*/  FADD.FTZ R11, RZ, R11 ;  /* 0x0000000bff0b7221 */ /* 0x000fe20000010000 */
[----:B0-----:R-:W-:Y:S01]  /*07f0*/  HADD2.F32 R8, -RZ, R23.H0_H0 ;  /* 0x20000017ff087230 */ /* 0x001fe20000004100 */
[----:B------:R-:W-:Y:S02]  /*0800*/  FMUL.FTZ R13, R17, R17 ;  /* 0x00000011110d7220 */ /* 0x000fe40000410000 */
[----:B------:R-:W-:Y:S02]  /*0810*/  FMUL.FTZ R9, R19, R19 ;  /* 0x0000001313097220 */ /* 0x000fe40000410000 */
[----:B------:R-:W-:Y:S01]  /*0820*/  FADD.FTZ R10, R11, R10 ;  /* 0x0000000a0b0a7221 */ /* 0x000fe20000010000 */
[----:B-----5:R-:W-:Y:S01]  /*0830*/  HADD2.F32 R11, -RZ, R21.H1_H1 ;  /* 0x30000015ff0b7230 */ /* 0x020fe20000004100 */
[----:B------:R-:W-:-:S02]  /*0840*/  FFMA.FTZ R14, R14, R14, R13 ;  /* 0x0000000e0e0e7223 */ /* 0x000fc4000001000d */
[----:B------:R-:W-:Y:S02]  /*0850*/  FADD.FTZ R15, RZ, R15 ;  /* 0x0000000fff0f7221 */ /* 0x000fe40000010000 */
[C---:B------:R-:W-:Y:S02]  /*0860*/  FADD.FTZ R19, R8.reuse, R19 ;  /* 0x0000001308137221 */ /* 0x040fe40000010000 */
[----:B------:R-:W-:Y:S01]  /*0870*/  FFMA.FTZ R9, R8, R8, R9 ;  /* 0x0000000808097223 */ /* 0x000fe20000010009 */
[----:B------:R-:W-:Y:S01]  /*0880*/  HADD2.F32 R8, -RZ, R21.H0_H0 ;  /* 0x20000015ff087230 */ /* 0x000fe20000004100 */
[----:B------:R-:W-:Y:S02]  /*0890*/  FADD.FTZ R14, R15, R14 ;  /* 0x0000000e0f0e7221 */ /* 0x000fe40000010000 */
[----:B------:R-:W-:Y:S02]  /*08a0*/  FMUL.FTZ R13, R11, R11 ;  /* 0x0000000b0b0d7220 */ /* 0x000fe40000410000 */
[----:B------:R-:W-:-:S02]  /*08b0*/  FADD.FTZ R11, R8, R11 ;  /* 0x0000000b080b7221 */ /* 0x000fc40000010000 */
[----:B------:R-:W-:Y:S02]  /*08c0*/  FADD.FTZ R10, R10, R19 ;  /* 0x000000130a0a7221 */ /* 0x000fe40000010000 */
[----:B------:R-:W-:Y:S02]  /*08d0*/  FADD.FTZ R9, R14, R9 ;  /* 0x000000090e097221 */ /* 0x000fe40000010000 */
        /* <DEDUP_REMOVED lines=80> */
.L_x_1790:
[----:B------:R-:W-:Y:S05]  /*0de0*/  BSYNC B0 ;  /* 0x0000000000007941 */ /* 0x000fea0003800000 */
.L_x_1789:
        /* <DEDUP_REMOVED lines=25> */
.L_x_1793:
[----:B------:R-:W2:Y:S01]  /*0f80*/  LDG.E.STRONG.GPU R10, [R8.64] ;  /* 0x00000006080a7981 */ /* 0x000ea2000c1ef900 */
[----:B------:R-:W-:Y:S01]  /*0f90*/  YIELD ;  /* 0x0000000000007946 */ /* 0x000fe20003800000 */
[----:B--2---:R-:W-:Y:S01]  /*0fa0*/  ISETP.NE.AND P1, PT, R10, R11, PT ;  /* 0x0000000b0a00720c */ /* 0x004fe20003f25270 */
[----:B------:R-:W-:-:S12]  /*0fb0*/  CCTL.IVALL ;  /* 0x00000000ff00798f */ /* 0x000fd80002000000 */
[----:B------:R-:W-:Y:S05]  /*0fc0*/  @P1 BRA `(.L_x_1793) ;  /* 0xffffffb000001947 */ /* 0x000fea000383ffff */
.L_x_1792:
        /* <DEDUP_REMOVED lines=11> */
.L_x_1795:
        /* <DEDUP_REMOVED lines=59> */
.L_x_1794:
        /* <DEDUP_REMOVED lines=19> */
.L_x_1797:
[----:B------:R-:W-:Y:S05]  /*1560*/  BSYNC B0 ;  /* 0x0000000000007941 */ /* 0x000fea0003800000 */
.L_x_1796:
        /* <DEDUP_REMOVED lines=30> */
.L_x_1791:
        /* <DEDUP_REMOVED lines=16> */
[----:B------:R-:W-:Y:S01]  /*1850*/  MOV R3, 0x3f800000 ;  /* 0x3f80000000037802 */ /* 0x000fe20000000f00 */
[--C-:B------:R-:W-:Y:S01]  /*1860*/  HADD2.F32 R39, -RZ, R23.reuse.H0_H0 ;  /* 0x20000017ff277230 */ /* 0x100fe20000004100 */
[----:B------:R-:W-:Y:S01]  /*1870*/  ISETP.NE.AND P4, PT, RZ, UR5, PT ;  /* 0x00000005ff007c0c */ /* 0x000fe2000bf85270 */
[----:B------:R-:W3:Y:S01]  /*1880*/  LDS.64 R12, [0xc0] ;  /* 0x0000c000ff0c7984 */ /* 0x000ee20000000a00 */
[--C-:B-1----:R-:W-:Y:S01]  /*1890*/  HADD2.F32 R15, -RZ, R24.reuse.H0_H0 ;  /* 0x20000018ff0f7230 */ /* 0x102fe20000004100 */
[----:B------:R-:W-:Y:S01]  /*18a0*/  ISETP.GE.U32.AND P2, PT, R29, c[0x0][0x1c8], PT ;  /* 0x000072001d007a0c */ /* 0x000fe20003f46070 */
[----:B0-----:R-:W-:Y:S01]  /*18b0*/  HADD2.F32 R17, -RZ, R24.H1_H1 ;  /* 0x30000018ff117230 */ /* 0x001fe20000004100 */
[----:B------:R-:W-:Y:S01]  /*18c0*/  ISETP.GE.U32.AND P3, PT, R28, c[0x0][0x1c8], PT ;  /* 0x000072001c007a0c */ /* 0x000fe20003f66070 */
[--C-:B------:R-:W-:Y:S01]  /*18d0*/  HADD2.F32 R19, -RZ, R22.reuse.H0_H0 ;  /* 0x20000016ff137230 */ /* 0x100fe20000004100 */
[----:B------:R-:W-:Y:S01]  /*18e0*/  ISETP.GE.AND.EX P2, PT, R4, c[0x0][0x1cc], PT, P2 ;  /* 0x0000730004007a0c */ /* 0x000fe20003f46320 */
[----:B------:R-:W-:Y:S01]  /*18f0*/  HADD2.F32 R33, -RZ, R22.H1_H1 ;  /* 0x30000016ff217230 */ /* 0x000fe20000004100 */
[----:B------:R-:W-:Y:S01]  /*1900*/  ISETP.GE.AND.EX P3, PT, R2, c[0x0][0x1cc], PT, P3 ;  /* 0x0000730002007a0c */ /* 0x000fe20003f66330 */
[----:B------:R-:W-:Y:S01]  /*1910*/  HADD2.F32 R23, -RZ, R23.H1_H1 ;  /* 0x30000017ff177230 */ /* 0x000fe20000004100 */
[C---:B------:R-:W-:Y:S01]  /*1920*/  ISETP.GT.U32.OR P2, PT, R20.reuse, 0x27f, P2 ;  /* 0x0000027f1400780c */ /* 0x040fe20001744470 */
[--C-:B------:R-:W-:Y:S01]  /*1930*/  HADD2.F32 R41, -RZ, R21.reuse.H0_H0 ;  /* 0x20000015ff297230 */ /* 0x100fe20000004100 */
[----:B------:R-:W-:Y:S01]  /*1940*/  ISETP.GT.U32.OR P3, PT, R20, 0x27f, P3 ;  /* 0x0000027f1400780c */ /* 0x000fe20001f64470 */
[----:B------:R-:W-:Y:S01]  /*1950*/  HADD2.F32 R21, -RZ, R21.H1_H1 ;  /* 0x30000015ff157230 */ /* 0x000fe20000004100 */
        /* <DEDUP_REMOVED lines=8> */
[--C-:B------:R-:W-:Y:S02]  /*19e0*/  FADD.FTZ R38, R39, -R12.reuse ;  /* 0x8000000c27267221 */ /* 0x100fe40000010000 */
[--C-:B------:R-:W-:Y:S02]  /*19f0*/  FADD.FTZ R40, R23, -R12.reuse ;  /* 0x8000000c17287221 */ /* 0x100fe40000010000 */
[--C-:B------:R-:W-:Y:S02]  /*1a00*/  FADD.FTZ R42, R41, -R12.reuse ;  /* 0x8000000c292a7221 */ /* 0x100fe40000010000 */
[----:B------:R-:W-:-:S04]  /*1a10*/  FADD.FTZ R12, R21, -R12 ;  /* 0x8000000c150c7221 */ /* 0x000fc80000010000 */
        /* <DEDUP_REMOVED lines=8> */
[-C--:B------:R-:W-:Y:S02]  /*1aa0*/  FMUL.FTZ R18, R16, R3.reuse ;  /* 0x0000000310127220 */ /* 0x080fe40000410000 */
[-C--:B------:R-:W-:Y:S02]  /*1ab0*/  FMUL.FTZ R24, R24, R3.reuse ;  /* 0x0000000318187220 */ /* 0x080fe40000410000 */
[----:B------:R-:W-:-:S02]  /*1ac0*/  FMUL.FTZ R40, R40, R3 ;  /* 0x0000000328287220 */ /* 0x000fc40000410000 */
[-C--:B------:R-:W-:Y:S02]  /*1ad0*/  FMUL.FTZ R19, R42, R3.reuse ;  /* 0x000000032a137220 */ /* 0x080fe40000410000 */
[----:B------:R-:W-:Y:S02]  /*1ae0*/  FMUL.FTZ R22, R12, R3 ;  /* 0x000000030c167220 */ /* 0x000fe40000410000 */
[C-C-:B--2---:R-:W-:Y:S02]  /*1af0*/  FFMA.FTZ R3, R8.reuse, R13, R10.reuse ;  /* 0x0000000d08037223 */ /* 0x144fe4000001000a */
[C-C-:B------:R-:W-:Y:S02]  /*1b00*/  FFMA.FTZ R17, R8.reuse, R17, R10.reuse ;  /* 0x0000001108117223 */ /* 0x140fe4000001000a */
[C-C-:B------:R-:W-:Y:S02]  /*1b10*/  FFMA.FTZ R15, R8.reuse, R15, R10.reuse ;  /* 0x0000000f080f7223 */ /* 0x140fe4000001000a */
[----:B------:R-:W-:-:S02]  /*1b20*/  FFMA.FTZ R12, R8, R19, R10 ;  /* 0x00000013080c7223 */ /* 0x000fc4000001000a */
        /* <DEDUP_REMOVED lines=15> */
.L_x_1798:
        /* <DEDUP_REMOVED lines=12> */
.L_x_1800:
[----:B------:R-:W-:Y:S05]  /*1ce0*/  BSYNC B0 ;  /* 0x0000000000007941 */ /* 0x000fea0003800000 */
.L_x_1799:
        /* <DEDUP_REMOVED lines=11> */
.L_x_1801:
[----:B------:R-:W-:Y:S01]  /*1da0*/  BSSY B0, `(.L_x_1802) ;  /* 0x000000c000007945 */ /* 0x000fe20003800000 */
[----:B------:R-:W-:Y:S05]  /*1db0*/  @P2 BRA `(.L_x_1803) ;  /* 0x000000a000002947 */ /* 0x000fea0003800000 */
[----:B------:R-:W-:Y:S01]  /*1dc0*/  MOV R8, R36 ;  /* 0x0000002400087202 */ /* 0x000fe20000000f00 */
[----:B------:R-:W-:Y:S01]  /*1dd0*/  IMAD R4, R4, c[0x0][0x1c0], RZ ;  /* 0x0000700004047a24 */ /* 0x000fe200078e02ff */
[----:B------:R-:W-:Y:S02]  /*1de0*/  MOV R9, R35 ;  /* 0x0000002300097202 */ /* 0x000fe40000000f00 */
[----:B------:R-:W-:Y:S01]  /*1df0*/  F2FP.PACK_AB R15, R16, R15 ;  /* 0x0000000f100f723e */ /* 0x000fe200000000ff */
[C---:B0-----:R-:W-:Y:S02]  /*1e00*/  IMAD R11, R29.reuse, c[0x0][0x1c4], R4 ;  /* 0x000071001d0b7a24 */ /* 0x041fe400078e0204 */
[----:B------:R-:W-:-:S05]  /*1e10*/  IMAD.WIDE.U32 R8, R29, c[0x0][0x1c0], R8 ;  /* 0x000070001d087a25 */ /* 0x000fca00078e0008 */
[----:B------:R-:W-:Y:S02]  /*1e20*/  IADD3 R11, R9, R11, RZ ;  /* 0x0000000b090b7210 */ /* 0x000fe40007ffe0ff */
[----:B------:R-:W-:-:S04]  /*1e30*/  LEA R10, P2, R8, c[0x0][0x160], 0x1 ;  /* 0x00005800080a7a11 */ /* 0x000fc800078408ff */
[----:B------:R-:W-:-:S05]  /*1e40*/  LEA.HI.X R11, R8, c[0x0][0x164], R11, 0x1, P2 ;  /* 0x00005900080b7a11 */ /* 0x000fca00010f0c0b */
[----:B------:R0:W-:Y:S04]  /*1e50*/  STG.E [R10.64], R15 ;  /* 0x0000000f0a007986 */ /* 0x0001e8000c101906 */
.L_x_1803:
[----:B------:R-:W-:Y:S05]  /*1e60*/  BSYNC B0 ;  /* 0x0000000000007941 */ /* 0x000fea0003800000 */
.L_x_1802:
        /* <DEDUP_REMOVED lines=11> */
.L_x_1804:
[----:B------:R-:W-:Y:S01]  /*1f20*/  BSSY B0, `(.L_x_1805) ;  /* 0x000000c000007945 */ /* 0x000fe20003800000 */
[----:B------:R-:W-:Y:S05]  /*1f30*/  @P3 BRA `(.L_x_1806) ;  /* 0x000000a000003947 */ /* 0x000fea0003800000 */
[----:B------:R-:W-:Y:S01]  /*1f40*/  MOV R8, R36 ;  /* 0x0000002400087202 */ /* 0x000fe20000000f00 */
[----:B0-----:R-:W-:Y:S01]  /*1f50*/  IMAD R11, R2, c[0x0][0x1c0], RZ ;  /* 0x00007000020b7a24 */ /* 0x001fe200078e02ff */
        /* <DEDUP_REMOVED lines=8> */
.L_x_1806:
[----:B------:R-:W-:Y:S05]  /*1fe0*/  BSYNC B0 ;  /* 0x0000000000007941 */ /* 0x000fea0003800000 */
.L_x_1805:
        /* <DEDUP_REMOVED lines=11> */
.L_x_1807:
[----:B------:R-:W-:Y:S01]  /*20a0*/  BSSY B0, `(.L_x_1808) ;  /* 0x000000b000007945 */ /* 0x000fe20003800000 */
[----:B------:R-:W-:Y:S05]  /*20b0*/  @P1 BRA `(.L_x_1809) ;  /* 0x0000009000001947 */ /* 0x000fea0003800000 */
[----:B------:R-:W-:Y:S01]  /*20c0*/  MOV R34, R36 ;  /* 0x0000002400227202 */ /* 0x000fe20000000f00 */
[----:B------:R-:W-:Y:S01]  /*20d0*/  IMAD R0, R0, c[0x0][0x1c0], RZ ;  /* 0x0000700000007a24 */ /* 0x000fe200078e02ff */
[----:B------:R-:W-:-:S03]  /*20e0*/  F2FP.PACK_AB R13, R13, R12 ;  /* 0x0000000c0d0d723e */ /* 0x000fc600000000ff */
[----:B------:R-:W-:-:S04]  /*20f0*/  IMAD.WIDE.U32 R34, R27, c[0x0][0x1c0], R34 ;  /* 0x000070001b227a25 */ /* 0x000fc800078e0022 */
[----:B0-----:R-:W-:Y:S01]  /*2100*/  IMAD R3, R27, c[0x0][0x1c4], R0 ;  /* 0x000071001b037a24 */ /* 0x001fe200078e0200 */
[----:B------:R-:W-:-:S04]  /*2110*/  LEA R2, P1, R34, c[0x0][0x160], 0x1 ;  /* 0x0000580022027a11 */ /* 0x000fc800078208ff */
[----:B------:R-:W-:-:S04]  /*2120*/  IADD3 R3, R35, R3, RZ ;  /* 0x0000000323037210 */ /* 0x000fc80007ffe0ff */
[----:B------:R-:W-:-:S05]  /*2130*/  LEA.HI.X R3, R34, c[0x0][0x164], R3, 0x1, P1 ;  /* 0x0000590022037a11 */ /* 0x000fca00008f0c03 */
[----:B------:R0:W-:Y:S02]  /*2140*/  STG.E [R2.64], R13 ;  /* 0x0000000d02007986 */ /* 0x0001e4000c101906 */
.L_x_1809:
[----:B------:R-:W-:Y:S05]  /*2150*/  BSYNC B0 ;  /* 0x0000000000007941 */ /* 0x000fea0003800000 */
.L_x_1808:
[----:B------:R-:W-:Y:S02]  /*2160*/  IADD3 R31, R31, c[0x0][0x10], RZ ;  /* 0x000004001f1f7a10 */ /* 0x000fe40007ffe0ff */
[----:B------:R-:W-:Y:S02]  /*2170*/  IADD3 R25, R25, 0x1, RZ ;  /* 0x0000000119197810 */ /* 0x000fe40007ffe0ff */
[----:B------:R-:W-:-:S13]  /*2180*/  ISETP.GE.AND P1, PT, R31, UR4, PT ;  /* 0x000000041f007c0c */ /* 0x000fda000bf26270 */
[----:B------:R-:W-:Y:S01]  /*2190*/  @P1 CALL.REL.NOINC `(.L_x_1810) ;  /* 0x0000001000001944 */ /* 0x000fe20003c00000 */
[----:B------:R-:W-:Y:S05]  /*21a0*/  BRA `(.L_x_1811) ;  /* 0xffffe01000007947 */ /* 0x000fea000383ffff */
.L_x_1810:
[----:B------:R-:W-:Y:S05]  /*21b0*/  EXIT ;  /* 0x000000000000794d */ /* 0x000fea0003800000 */
.L_x_1812:
        /* <DEDUP_REMOVED lines=12> */
.L_x_2365:


//--------------------- .text._Z35group_norm_nhwc_fwd_one_pass_kernelI11Fp16IOFp32WLi512ELi20ELi640EEv26Group_norm_nhwc_fwd_params --------------------------
	.section	.text._Z35group_norm_nhwc_fwd_one_pass_kernelI11Fp16IOFp32WLi512ELi20ELi640EEv26Group_norm_nhwc_fwd_params,"ax",@progbits
	.sectioninfo	@"SHI_REGISTERS=48"
	.align	128
        .global         _Z35group_norm_nhwc_fwd_one_pass_kernelI11Fp16IOFp32WLi512ELi20ELi640EEv26Group_norm_nhwc_fwd_params
        .type           _Z35group_norm_nhwc_fwd_one_pass_kernelI11Fp16IOFp32WLi512ELi20ELi640EEv26Group_norm_nhwc_fwd_params,@function
        .size           _Z35group_norm_nhwc_fwd_one_pass_kernelI11Fp16IOFp32WLi512ELi20ELi640EEv26Group_norm_nhwc_fwd_params,(.L_x_2366 - _Z35group_norm_nhwc_fwd_one_pass_kernelI11Fp16IOFp32WLi512ELi20ELi640EEv26Group_norm_nhwc_fwd_params)
        .other          _Z35group_norm_nhwc_fwd_one_pass_kernelI11Fp16IOFp32WLi512ELi20ELi640EEv26Group_norm_nhwc_fwd_params,@"STO_CUDA_ENTRY STV_DEFAULT"
_Z35group_norm_nhwc_fwd_one_pass_kernelI11Fp16IOFp32WLi512ELi20ELi640EEv26Group_norm_nhwc_fwd_params:
.text._Z35group_norm_nhwc_fwd_one_pass_kernelI11Fp16IOFp32WLi512ELi20ELi640EEv26Group_norm_nhwc_fwd_params:
        /* <DEDUP_REMOVED lines=32> */
.L_x_1847:
[----:B0-----:R-:W-:Y:S01]  /*0200*/  IABS R7, c[0x0][0x1d8] ;  /* 0x0000760000077a13 */ /* 0x001fe20000000000 */
[----:B------:R-:W-:Y:S01]  /*0210*/  CS2R R20, SRZ ;  /* 0x0000000000147805 */ /* 0x000fe2000001ff00 */
[----:B------:R-:W-:Y:S01]  /*0220*/  SHF.R.S32.HI R34, RZ, 0x1f, R32 ;  /* 0x0000001fff227819 */ /* 0x000fe20000011420 */
[----:B------:R-:W-:Y:S01]  /*0230*/  CS2R R22, SRZ ;  /* 0x0000000000167805 */ /* 0x000fe2000001ff00 */
[----:B------:R-:W0:Y:S01]  /*0240*/  I2F.RP R6, R7 ;  /* 0x0000000700067306 */ /* 0x000e220000209400 */
[----:B------:R-:W-:Y:S02]  /*0250*/  SHF.R.S32.HI R36, RZ, 0x1f, R31 ;  /* 0x0000001fff247819 */ /* 0x000fe4000001141f */
[----:B------:R-:W-:Y:S02]  /*0260*/  SHF.R.S32.HI R39, RZ, 0x1f, R29 ;  /* 0x0000001fff277819 */ /* 0x000fe4000001141d */
[----:B------:R-:W-:-:S03]  /*0270*/  SHF.R.S32.HI R40, RZ, 0x1f, R30 ;  /* 0x0000001fff287819 */ /* 0x000fc6000001141e */
        /* <DEDUP_REMOVED lines=29> */
[----:B------:R-:W-:Y:S01]  /*0450*/  ISETP.GE.U32.AND P2, PT, R31, c[0x0][0x1c8], PT ;  /* 0x000072001f007a0c */ /* 0x000fe20003f46070 */
[----:B------:R-:W-:-:S03]  /*0460*/  IMAD R4, R4, c[0x0][0x1d0], RZ ;  /* 0x0000740004047a24 */ /* 0x000fc600078e02ff */
[----:B------:R-:W-:Y:S01]  /*0470*/  IADD3 R8, P1, R25, R24, RZ ;  /* 0x0000001819087210 */ /* 0x000fe20007f3e0ff */
[----:B------:R-:W-:Y:S01]  /*0480*/  IMAD R11, R5, c[0x0][0x1d4], R4 ;  /* 0x00007500050b7a24 */ /* 0x000fe200078e0204 */
[----:B------:R-:W-:Y:S02]  /*0490*/  ISETP.GE.AND.EX P2, PT, R36, c[0x0][0x1cc], PT, P2 ;  /* 0x0000730024007a0c */ /* 0x000fe40003f46320 */
[----:B------:R-:W-:Y:S02]  /*04a0*/  LEA.HI.X.SX32 R9, R24, R7, 0x1, P1 ;  /* 0x0000000718097211 */ /* 0x000fe400008f0eff */
[----:B------:R-:W-:Y:S02]  /*04b0*/  ISETP.GT.U32.OR P2, PT, R43, 0x27f, P2 ;  /* 0x0000027f2b00780c */ /* 0x000fe40001744470 */
[----:B------:R-:W-:Y:S01]  /*04c0*/  ISETP.GE.U32.AND P1, PT, R30, c[0x0][0x1c8], PT ;  /* 0x000072001e007a0c */ /* 0x000fe20003f26070 */
[----:B------:R-:W-:-:S03]  /*04d0*/  IMAD.WIDE.U32 R8, R5, c[0x0][0x1d0], R8 ;  /* 0x0000740005087a25 */ /* 0x000fc600078e0008 */
[----:B------:R-:W-:Y:S01]  /*04e0*/  ISETP.GE.AND.EX P1, PT, R40, c[0x0][0x1cc], PT, P1 ;  /* 0x0000730028007a0c */ /* 0x000fe20003f26310 */
[----:B------:R-:W-:Y:S01]  /*04f0*/  @!P3 IMAD R5, R34, c[0x0][0x1c0], RZ ;  /* 0x000070002205ba24 */ /* 0x000fe200078e02ff */
[----:B------:R-:W-:Y:S02]  /*0500*/  IADD3 R11, R9, R11, RZ ;  /* 0x0000000b090b7210 */ /* 0x000fe40007ffe0ff */
[-C--:B------:R-:W-:Y:S01]  /*0510*/  @!P3 MOV R10, R8.reuse ;  /* 0x00000008000ab202 */ /* 0x080fe20000000f00 */
[C---:B------:R-:W-:Y:S01]  /*0520*/  @!P3 IMAD R7, R32.reuse, c[0x0][0x1c4], R5 ;  /* 0x000071002007ba24 */ /* 0x040fe200078e0205 */
[-C--:B------:R-:W-:Y:S02]  /*0530*/  @P0 MOV R14, R8.reuse ;  /* 0x00000008000e0202 */ /* 0x080fe40000000f00 */
[----:B------:R-:W-:Y:S01]  /*0540*/  @P0 MOV R15, R11 ;  /* 0x0000000b000f0202 */ /* 0x000fe20000000f00 */
[----:B------:R-:W-:Y:S01]  /*0550*/  @!P3 IMAD.WIDE.U32 R4, R32, c[0x0][0x1c0], R10 ;  /* 0x000070002004ba25 */ /* 0x000fe200078e000a */
[----:B------:R-:W-:-:S02]  /*0560*/  @!P2 MOV R16, R8 ;  /* 0x000000080010a202 */ /* 0x000fc40000000f00 */
[----:B------:R-:W-:Y:S01]  /*0570*/  @!P2 MOV R17, R11 ;  /* 0x0000000b0011a202 */ /* 0x000fe20000000f00 */
[----:B------:R-:W-:Y:S01]  /*0580*/  @P0 IMAD.WIDE.U32 R14, R0, c[0x0][0x1c0], R14 ;  /* 0x00007000000e0a25 */ /* 0x000fe200078e000e */
[----:B------:R-:W-:Y:S02]  /*0590*/  @!P3 IADD3 R5, R5, R7, RZ ;  /* 0x000000070505b210 */ /* 0x000fe40007ffe0ff */
[C---:B------:R-:W-:Y:S01]  /*05a0*/  @!P3 LEA R12, P4, R4.reuse, c[0x0][0x170], 0x1 ;  /* 0x00005c00040cba11 */ /* 0x040fe200078808ff */
[----:B------:R-:W-:Y:S01]  /*05b0*/  @!P2 IMAD.WIDE.U32 R16, R31, c[0x0][0x1c0], R16 ;  /* 0x000070001f10aa25 */ /* 0x000fe200078e0010 */
[----:B------:R-:W-:Y:S02]  /*05c0*/  ISETP.GT.U32.OR P1, PT, R43, 0x27f, P1 ;  /* 0x0000027f2b00780c */ /* 0x000fe40000f24470 */
[----:B------:R-:W-:Y:S01]  /*05d0*/  @!P3 LEA.HI.X R13, R4, c[0x0][0x174], R5, 0x1, P4 ;  /* 0x00005d00040dba11 */ /* 0x000fe200020f0c05 */
[----:B------:R-:W-:Y:S01]  /*05e0*/  @P0 IMAD R5, R44, c[0x0][0x1c0], RZ ;  /* 0x000070002c050a24 */ /* 0x000fe200078e02ff */
[----:B------:R-:W-:Y:S01]  /*05f0*/  ISETP.GE.U32.AND P4, PT, R29, c[0x0][0x1c8], PT ;  /* 0x000072001d007a0c */ /* 0x000fe20003f86070 */
[----:B------:R-:W-:Y:S01]  /*0600*/  @!P2 IMAD R4, R36, c[0x0][0x1c0], RZ ;  /* 0x000070002404aa24 */ /* 0x000fe200078e02ff */
[----:B------:R-:W-:Y:S01]  /*0610*/  @P0 LEA R6, P6, R14, c[0x0][0x170], 0x1 ;  /* 0x00005c000e060a11 */ /* 0x000fe200078c08ff */
[----:B------:R-:W-:Y:S01]  /*0620*/  @P0 IMAD R5, R0, c[0x0][0x1c4], R5 ;  /* 0x0000710000050a24 */ /* 0x000fe200078e0205 */
[----:B------:R-:W-:Y:S01]  /*0630*/  ISETP.GE.AND.EX P4, PT, R39, c[0x0][0x1cc], PT, P4 ;  /* 0x0000730027007a0c */ /* 0x000fe20003f86340 */
[----:B------:R-:W-:Y:S01]  /*0640*/  @!P2 IMAD R19, R31, c[0x0][0x1c4], R4 ;  /* 0x000071001f13aa24 */ /* 0x000fe200078e0204 */
[----:B------:R-:W-:Y:S01]  /*0650*/  @!P2 LEA R4, P5, R16, c[0x0][0x170], 0x1 ;  /* 0x00005c001004aa11 */ /* 0x000fe200078a08ff */
[----:B------:R0:W2:Y:S01]  /*0660*/  @!P3 LDG.E R21, [R12.64] ;  /* 0x000000060c15b981 */ /* 0x0000a2000c1e1900 */
[----:B------:R-:W-:-:S02]  /*0670*/  ISETP.GT.U32.OR P4, PT, R43, 0x27f, P4 ;  /* 0x0000027f2b00780c */ /* 0x000fc40002784470 */
[----:B------:R-:W-:Y:S02]  /*0680*/  @P0 IADD3 R7, R15, R5, RZ ;  /* 0x000000050f070210 */ /* 0x000fe40007ffe0ff */
[----:B------:R-:W-:Y:S02]  /*0690*/  @!P2 IADD3 R5, R17, R19, RZ ;  /* 0x000000131105a210 */ /* 0x000fe40007ffe0ff */
[----:B------:R-:W-:Y:S02]  /*06a0*/  ISETP.GE.U32.AND P3, PT, R28, c[0x0][0x1c8], PT ;  /* 0x000072001c007a0c */ /* 0x000fe40003f66070 */
[----:B------:R-:W-:Y:S02]  /*06b0*/  @!P2 LEA.HI.X R5, R16, c[0x0][0x174], R5, 0x1, P5 ;  /* 0x00005d001005aa11 */ /* 0x000fe400028f0c05 */
[----:B------:R-:W-:Y:S02]  /*06c0*/  SHF.R.S32.HI R38, RZ, 0x1f, R28 ;  /* 0x0000001fff267819 */ /* 0x000fe4000001141c */
[----:B------:R-:W-:Y:S01]  /*06d0*/  @P0 LEA.HI.X R7, R14, c[0x0][0x174], R7, 0x1, P6 ;  /* 0x00005d000e070a11 */ /* 0x000fe200030f0c07 */
[----:B------:R1:W3:Y:S01]  /*06e0*/  @!P2 LDG.E R22, [R4.64] ;  /* 0x000000060416a981 */ /* 0x0002e2000c1e1900 */
[----:B------:R-:W-:Y:S01]  /*06f0*/  ISETP.GE.AND.EX P3, PT, R38, c[0x0][0x1cc], PT, P3 ;  /* 0x0000730026007a0c */ /* 0x000fe20003f66330 */
[----:B------:R-:W-:-:S02]  /*0700*/  @!P4 IMAD R14, R39, c[0x0][0x1c0], RZ ;  /* 0x00007000270eca24 */ /* 0x000fc400078e02ff */
[----:B------:R4:W5:Y:S01]  /*0710*/  @P0 LDG.E R23, [R6.64] ;  /* 0x0000000606170981 */ /* 0x000962000c1e1900 */
[----:B------:R-:W-:Y:S01]  /*0720*/  @!P1 IMAD R15, R40, c[0x0][0x1c0], RZ ;  /* 0x00007000280f9a24 */ /* 0x000fe200078e02ff */
[----:B------:R-:W-:Y:S02]  /*0730*/  ISETP.GT.U32.OR P2, PT, R43, 0x27f, P3 ;  /* 0x0000027f2b00780c */ /* 0x000fe40001f44470 */
[-C--:B-1----:R-:W-:Y:S02]  /*0740*/  @!P4 MOV R4, R8.reuse ;  /* 0x000000080004c202 */ /* 0x082fe40000000f00 */
[-C--:B------:R-:W-:Y:S02]  /*0750*/  @!P4 MOV R5, R11.reuse ;  /* 0x0000000b0005c202 */ /* 0x080fe40000000f00 */
[----:B----4-:R-:W-:Y:S02]  /*0760*/  @!P1 MOV R6, R8 ;  /* 0x0000000800069202 */ /* 0x010fe40000000f00 */
[----:B------:R-:W-:Y:S01]  /*0770*/  @!P1 MOV R7, R11 ;  /* 0x0000000b00079202 */ /* 0x000fe20000000f00 */
[----:B0-----:R-:W-:-:S02]  /*0780*/  @!P4 IMAD R13, R29, c[0x0][0x1c4], R14 ;  /* 0x000071001d0dca24 */ /* 0x001fc400078e020e */
[----:B------:R-:W-:-:S04]  /*0790*/  @!P4 IMAD.WIDE.U32 R4, R29, c[0x0][0x1c0], R4 ;  /* 0x000070001d04ca25 */ /* 0x000fc800078e0004 */
[C---:B------:R-:W-:Y:S02]  /*07a0*/  @!P1 IMAD R15, R30.reuse, c[0x0][0x1c4], R15 ;  /* 0x000071001e0f9a24 */ /* 0x040fe400078e020f */
[----:B------:R-:W-:Y:S01]  /*07b0*/  @!P1 IMAD.WIDE.U32 R6, R30, c[0x0][0x1c0], R6 ;  /* 0x000070001e069a25 */ /* 0x000fe200078e0006 */
[----:B------:R-:W-:Y:S02]  /*07c0*/  @!P4 IADD3 R5, R5, R13, RZ ;  /* 0x0000000d0505c210 */ /* 0x000fe40007ffe0ff */
[----:B------:R-:W-:Y:S02]  /*07d0*/  @!P4 LEA R12, P6, R4, c[0x0][0x170], 0x1 ;  /* 0x00005c00040cca11 */ /* 0x000fe400078c08ff */
[----:B------:R-:W-:Y:S02]  /*07e0*/  @!P1 IADD3 R7, R7, R15, RZ ;  /* 0x0000000f07079210 */ /* 0x000fe40007ffe0ff */
[----:B------:R-:W-:Y:S02]  /*07f0*/  @!P1 LEA R14, P5, R6, c[0x0][0x170], 0x1 ;  /* 0x00005c00060e9a11 */ /* 0x000fe400078a08ff */
[----:B------:R-:W-:Y:S01]  /*0800*/  @!P4 LEA.HI.X R13, R4, c[0x0][0x174], R5, 0x1, P6 ;  /* 0x00005d00040dca11 */ /* 0x000fe200030f0c05 */
[----:B------:R-:W-:Y:S01]  /*0810*/  @!P2 IMAD R5, R38, c[0x0][0x1c0], RZ ;  /* 0x000070002605aa24 */ /* 0x000fe200078e02ff */
[----:B------:R-:W-:-:S02]  /*0820*/  @!P1 LEA.HI.X R15, R6, c[0x0][0x174], R7, 0x1, P5 ;  /* 0x00005d00060f9a11 */ /* 0x000fc400028f0c07 */
[----:B------:R-:W-:Y:S01]  /*0830*/  MOV R7, RZ ;  /* 0x000000ff00077202 */ /* 0x000fe20000000f00 */
[----:B------:R-:W-:Y:S01]  /*0840*/  @!P2 IMAD R17, R28, c[0x0][0x1c4], R5 ;  /* 0x000071001c11aa24 */ /* 0x000fe200078e0205 */
[----:B------:R-:W-:Y:S01]  /*0850*/  @!P2 MOV R4, R8 ;  /* 0x000000080004a202 */ /* 0x000fe20000000f00 */
[----:B------:R0:W4:Y:S01]  /*0860*/  @!P4 LDG.E R20, [R12.64] ;  /* 0x000000060c14c981 */ /* 0x000122000c1e1900 */
[----:B------:R-:W-:-:S03]  /*0870*/  @!P2 MOV R5, R11 ;  /* 0x0000000b0005a202 */ /* 0x000fc60000000f00 */
[----:B------:R1:W4:Y:S02]  /*0880*/  @!P1 LDG.E R7, [R14.64] ;  /* 0x000000060e079981 */ /* 0x000324000c1e1900 */
[----:B------:R-:W-:-:S05]  /*0890*/  @!P2 IMAD.WIDE.U32 R4, R28, c[0x0][0x1c0], R4 ;  /* 0x000070001c04aa25 */ /* 0x000fca00078e0004 */
[----:B------:R-:W-:Y:S02]  /*08a0*/  @!P2 IADD3 R5, R5, R17, RZ ;  /* 0x000000110505a210 */ /* 0x000fe40007ffe0ff */
[----:B0-----:R-:W-:-:S04]  /*08b0*/  @!P2 LEA R12, P1, R4, c[0x0][0x170], 0x1 ;  /* 0x00005c00040caa11 */ /* 0x001fc800078208ff */
[----:B------:R-:W-:Y:S02]  /*08c0*/  @!P2 LEA.HI.X R13, R4, c[0x0][0x174], R5, 0x1, P1 ;  /* 0x00005d00040daa11 */ /* 0x000fe400008f0c05 */
[----:B------:R-:W-:-:S06]  /*08d0*/  MOV R4, RZ ;  /* 0x000000ff00047202 */ /* 0x000fcc0000000f00 */
[----:B------:R0:W4:Y:S01]  /*08e0*/  @!P2 LDG.E R4, [R12.64] ;  /* 0x000000060c04a981 */ /* 0x000122000c1e1900 */
[----:B------:R-:W-:Y:S02]  /*08f0*/  ISETP.GE.U32.AND P3, PT, R27, c[0x0][0x1c8], PT ;  /* 0x000072001b007a0c */ /* 0x000fe40003f66070 */
[----:B------:R-:W-:-:S04]  /*0900*/  SHF.R.S32.HI R37, RZ, 0x1f, R27 ;  /* 0x0000001fff257819 */ /* 0x000fc8000001141b */
[----:B------:R-:W-:-:S04]  /*0910*/  ISETP.GE.AND.EX P3, PT, R37, c[0x0][0x1cc], PT, P3 ;  /* 0x0000730025007a0c */ /* 0x000fc80003f66330 */
[----:B------:R-:W-:-:S13]  /*0920*/  ISETP.GT.U32.OR P3, PT, R43, 0x27f, P3 ;  /* 0x0000027f2b00780c */ /* 0x000fda0001f64470 */
[----:B-1----:R-:W-:Y:S01]  /*0930*/  @!P3 MOV R14, R8 ;  /* 0x00000008000eb202 */ /* 0x002fe20000000f00 */
[----:B------:R-:W-:Y:S01]  /*0940*/  @!P3 IMAD R6, R37, c[0x0][0x1c0], RZ ;  /* 0x000070002506ba24 */ /* 0x000fe200078e02ff */
[----:B------:R-:W-:-:S03]  /*0950*/  @!P3 MOV R15, R11 ;  /* 0x0000000b000fb202 */ /* 0x000fc60000000f00 */
[C---:B------:R-:W-:Y:S02]  /*0960*/  @!P3 IMAD R5, R27.reuse, c[0x0][0x1c4], R6 ;  /* 0x000071001b05ba24 */ /* 0x040fe400078e0206 */
        /* <DEDUP_REMOVED lines=9> */
[----:B------:R-:W-:Y:S01]  /*0a00*/  ISETP.GT.U32.OR P1, PT, R43, 0x27f, P1 ;  /* 0x0000027f2b00780c */ /* 0x000fe20000f24470 */
[--C-:B--2---:R-:W-:Y:S02]  /*0a10*/  HADD2.F32 R19, -RZ, R21.reuse.H1_H1 ;  /* 0x30000015ff137230 */ /* 0x104fe40000004100 */
[----:B------:R-:W-:-:S03]  /*0a20*/  HADD2.F32 R14, -RZ, R21.H0_H0 ;  /* 0x20000015ff0e7230 */ /* 0x000fc60000004100 */
[----:B------:R-:W-:Y:S01]  /*0a30*/  FMUL.FTZ R33, R19, R19 ;  /* 0x0000001313217220 */ /* 0x000fe20000410000 */
[--C-:B-----5:R-:W-:Y:S02]  /*0a40*/  HADD2.F32 R15, -RZ, R23.reuse.H1_H1 ;  /* 0x30000017ff0f7230 */ /* 0x120fe40000004100 */
[----:B------:R-:W-:-:S03]  /*0a50*/  HADD2.F32 R6, -RZ, R23.H0_H0 ;  /* 0x20000017ff067230 */ /* 0x000fc60000004100 */
[----:B------:R-:W-:Y:S02]  /*0a60*/  FMUL.FTZ R17, R15, R15 ;  /* 0x0000000f0f117220 */ /* 0x000fe40000410000 */
[C---:B------:R-:W-:Y:S02]  /*0a70*/  FADD.FTZ R15, R6.reuse, R15 ;  /* 0x0000000f060f7221 */ /* 0x040fe40000010000 */
[----:B------:R-:W-:Y:S01]  /*0a80*/  FFMA.FTZ R17, R6, R6, R17 ;  /* 0x0000000606117223 */ /* 0x000fe20000010011 */
[--C-:B---3--:R-:W-:Y:S01]  /*0a90*/  HADD2.F32 R6, -RZ, R22.reuse.H1_H1 ;  /* 0x30000016ff067230 */ /* 0x108fe20000004100 */
[C---:B------:R-:W-:Y:S01]  /*0aa0*/  FADD.FTZ R16, R14.reuse, R19 ;  /* 0x000000130e107221 */ /* 0x040fe20000010000 */
[----:B0-----:R-:W-:Y:S01]  /*0ab0*/  HADD2.F32 R13, -RZ, R22.H0_H0 ;  /* 0x20000016ff0d7230 */ /* 0x001fe20000004100 */
[----:B------:R-:W-:Y:S02]  /*0ac0*/  FFMA.FTZ R14, R14, R14, R33 ;  /* 0x0000000e0e0e7223 */ /* 0x000fe40000010021 */
[----:B------:R-:W-:-:S02]  /*0ad0*/  FADD.FTZ R17, RZ, R17 ;  /* 0x00000011ff117221 */ /* 0x000fc40000010000 */
[----:B------:R-:W-:Y:S02]  /*0ae0*/  FADD.FTZ R15, RZ, R15 ;  /* 0x0000000fff0f7221 */ /* 0x000fe40000010000 */
[----:B------:R-:W-:Y:S02]  /*0af0*/  FMUL.FTZ R12, R6, R6 ;  /* 0x00000006060c7220 */ /* 0x000fe40000410000 */
[----:B------:R-:W-:Y:S02]  /*0b00*/  FADD.FTZ R14, R17, R14 ;  /* 0x0000000e110e7221 */ /* 0x000fe40000010000 */
[----:B------:R-:W-:Y:S02]  /*0b10*/  FADD.FTZ R15, R15, R16 ;  /* 0x000000100f0f7221 */ /* 0x000fe40000010000 */
[C---:B------:R-:W-:Y:S02]  /*0b20*/  FADD.FTZ R6, R13.reuse, R6 ;  /* 0x000000060d067221 */ /* 0x040fe40000010000 */
[----:B------:R-:W-:-:S02]  /*0b30*/  FFMA.FTZ R13, R13, R13, R12 ;  /* 0x0000000d0d0d7223 */ /* 0x000fc4000001000c */
[----:B------:R-:W-:Y:S02]  /*0b40*/  FADD.FTZ R6, R15, R6 ;  /* 0x000000060f067221 */ /* 0x000fe40000010000 */
[----:B------:R-:W-:Y:S01]  /*0b50*/  FADD.FTZ R13, R14, R13 ;  /* 0x0000000d0e0d7221 */ /* 0x000fe20000010000 */
[--C-:B----4-:R-:W-:Y:S02]  /*0b60*/  HADD2.F32 R17, -RZ, R7.reuse.H1_H1 ;  /* 0x30000007ff117230 */ /* 0x110fe40000004100 */
[----:B------:R-:W-:-:S03]  /*0b70*/  HADD2.F32 R12, -RZ, R7.H0_H0 ;  /* 0x20000007ff0c7230 */ /* 0x000fc60000004100 */
[----:B------:R-:W-:Y:S02]  /*0b80*/  FMUL.FTZ R15, R17, R17 ;  /* 0x00000011110f7220 */ /* 0x000fe40000410000 */
[C---:B------:R-:W-:Y:S02]  /*0b90*/  FADD.FTZ R17, R12.reuse, R17 ;  /* 0x000000110c117221 */ /* 0x040fe40000010000 */
[----:B------:R-:W-:Y:S01]  /*0ba0*/  FFMA.FTZ R12, R12, R12, R15 ;  /* 0x0000000c0c0c7223 */ /* 0x000fe2000001000f */
[--C-:B------:R-:W-:Y:S01]  /*0bb0*/  HADD2.F32 R15, -RZ, R20.reuse.H1_H1 ;  /* 0x30000014ff0f7230 */ /* 0x100fe20000004100 */
[----:B------:R-:W-:Y:S01]  /*0bc0*/  FADD.FTZ R17, R6, R17 ;  /* 0x0000001106117221 */ /* 0x000fe20000010000 */
[----:B------:R-:W-:Y:S01]  /*0bd0*/  HADD2.F32 R14, -RZ, R20.H0_H0 ;  /* 0x20000014ff0e7230 */ /* 0x000fe20000004100 */
[----:B------:R-:W-:Y:S02]  /*0be0*/  FADD.FTZ R6, R13, R12 ;  /* 0x0000000c0d067221 */ /* 0x000fe40000010000 */
[----:B------:R-:W-:-:S02]  /*0bf0*/  FMUL.FTZ R13, R15, R15 ;  /* 0x0000000f0f0d7220 */ /* 0x000fc40000410000 */
[C---:B------:R-:W-:Y:S02]  /*0c00*/  FADD.FTZ R12, R14.reuse, R15 ;  /* 0x0000000f0e0c7221 */ /* 0x040fe40000010000 */
[----:B------:R-:W-:Y:S01]  /*0c10*/  FFMA.FTZ R13, R14, R14, R13 ;  /* 0x0000000e0e0d7223 */ /* 0x000fe2000001000d */
[--C-:B------:R-:W-:Y:S02]  /*0c20*/  HADD2.F32 R15, -RZ, R4.reuse.H1_H1 ;  /* 0x30000004ff0f7230 */ /* 0x100fe40000004100 */
[----:B------:R-:W-:Y:S01]  /*0c30*/  HADD2.F32 R14, -RZ, R4.H0_H0 ;  /* 0x20000004ff0e7230 */ /* 0x000fe20000004100 */
[----:B------:R-:W-:Y:S02]  /*0c40*/  FADD.FTZ R12, R17, R12 ;  /* 0x0000000c110c7221 */ /* 0x000fe40000010000 */
[----:B------:R-:W-:Y:S02]  /*0c50*/  FMUL.FTZ R17, R15, R15 ;  /* 0x0000000f0f117220 */ /* 0x000fe40000410000 */
[----:B------:R-:W-:-:S02]  /*0c60*/  FADD.FTZ R15, R14, R15 ;  /* 0x0000000f0e0f7221 */ /* 0x000fc40000010000 */
[----:B------:R-:W-:Y:S01]  /*0c70*/  FFMA.FTZ R17, R14, R14, R17 ;  /* 0x0000000e0e117223 */ /* 0x000fe20000010011 */
[----:B------:R-:W-:Y:S01]  /*0c80*/  @!P1 MOV R14, R8 ;  /* 0x00000008000e9202 */ /* 0x000fe20000000f00 */
[----:B------:R-:W-:Y:S01]  /*0c90*/  FADD.FTZ R16, R12, R15 ;  /* 0x0000000f0c107221 */ /* 0x000fe20000010000 */
[----:B------:R-:W-:Y:S01]  /*0ca0*/  @!P1 MOV R15, R11 ;  /* 0x0000000b000f9202 */ /* 0x000fe20000000f00 */
[----:B------:R-:W-:Y:S02]  /*0cb0*/  FADD.FTZ R6, R6, R13 ;  /* 0x0000000d06067221 */ /* 0x000fe40000010000 */
[----:B------:R-:W-:Y:S02]  /*0cc0*/  @!P1 IMAD R13, R35, c[0x0][0x1c0], RZ ;  /* 0x00007000230d9a24 */ /* 0x000fe400078e02ff */
[----:B------:R-:W-:-:S04]  /*0cd0*/  @!P1 IMAD.WIDE.U32 R14, R26, c[0x0][0x1c0], R14 ;  /* 0x000070001a0e9a25 */ /* 0x000fc800078e000e */
[----:B------:R-:W-:Y:S01]  /*0ce0*/  @!P1 IMAD R13, R26, c[0x0][0x1c4], R13 ;  /* 0x000071001a0d9a24 */ /* 0x000fe200078e020d */
[----:B------:R-:W-:Y:S01]  /*0cf0*/  @!P1 LEA R12, P2, R14, c[0x0][0x170], 0x1 ;  /* 0x00005c000e0c9a11 */ /* 0x000fe200078408ff */
[----:B------:R-:W-:-:S03]  /*0d00*/  FADD.FTZ R17, R6, R17 ;  /* 0x0000001106117221 */ /* 0x000fc60000010000 */
[----:B------:R-:W-:Y:S02]  /*0d10*/  @!P1 IADD3 R13, R15, R13, RZ ;  /* 0x0000000d0f0d9210 */ /* 0x000fe40007ffe0ff */
[----:B------:R-:W-:Y:S02]  /*0d20*/  MOV R6, RZ ;  /* 0x000000ff00067202 */ /* 0x000fe40000000f00 */
[----:B------:R-:W-:-:S05]  /*0d30*/  @!P1 LEA.HI.X R13, R14, c[0x0][0x174], R13, 0x1, P2 ;  /* 0x00005d000e0d9a11 */ /* 0x000fca00010f0c0d */
[----:B------:R-:W2:Y:S04]  /*0d40*/  @!P1 LDG.E R6, [R12.64] ;  /* 0x000000060c069981 */ /* 0x000ea8000c1e1900 */
[----:B------:R-:W0:Y:S01]  /*0d50*/  S2R R45, SR_LANEID ;  /* 0x00000000002d7919 */ /* 0x000e220000000000 */
[--C-:B------:R-:W-:Y:S02]  /*0d60*/  HADD2.F32 R19, -RZ, R5.reuse.H1_H1 ;  /* 0x30000005ff137230 */ /* 0x100fe40000004100 */
[----:B------:R-:W-:-:S03]  /*0d70*/  HADD2.F32 R18, -RZ, R5.H0_H0 ;  /* 0x20000005ff127230 */ /* 0x000fc60000004100 */
[----:B------:R-:W-:Y:S02]  /*0d80*/  FMUL.FTZ R33, R19, R19 ;  /* 0x0000001313217220 */ /* 0x000fe40000410000 */
[C---:B------:R-:W-:Y:S02]  /*0d90*/  FADD.FTZ R19, R18.reuse, R19 ;  /* 0x0000001312137221 */ /* 0x040fe40000010000 */
[----:B------:R-:W-:Y:S02]  /*0da0*/  FFMA.FTZ R18, R18, R18, R33 ;  /* 0x0000001212127223 */ /* 0x000fe40000010021 */
[----:B------:R-:W-:Y:S02]  /*0db0*/  FADD.FTZ R16, R16, R19 ;  /* 0x0000001310107221 */ /* 0x000fe40000010000 */
[----:B------:R-:W-:Y:S01]  /*0dc0*/  FADD.FTZ R17, R17, R18 ;  /* 0x0000001211117221 */ /* 0x000fe20000010000 */
[C---:B0-----:R-:W-:Y:S02]  /*0dd0*/  ISETP.GT.AND P1, PT, R45.reuse, 0x1e, PT ;  /* 0x0000001e2d00780c */ /* 0x041fe40003f24270 */
[----:B------:R-:W-:-:S02]  /*0de0*/  ISETP.NE.AND P2, PT, R45, RZ, PT ;  /* 0x000000ff2d00720c */ /* 0x000fc40003f45270 */
[----:B------:R-:W-:Y:S01]  /*0df0*/  ISETP.NE.AND P3, PT, R43, RZ, PT ;  /* 0x000000ff2b00720c */ /* 0x000fe20003f65270 */
[----:B------:R-:W-:Y:S01]  /*0e00*/  BSSY B0, `(.L_x_1813) ;  /* 0x0000053000007945 */ /* 0x000fe20003800000 */
[--C-:B--2---:R-:W-:Y:S02]  /*0e10*/  HADD2.F32 R15, -RZ, R6.reuse.H1_H1 ;  /* 0x30000006ff0f7230 */ /* 0x104fe40000004100 */
[----:B------:R-:W-:-:S03]  /*0e20*/  HADD2.F32 R14, -RZ, R6.H0_H0 ;  /* 0x20000006ff0e7230 */ /* 0x000fc60000004100 */
        /* <DEDUP_REMOVED lines=80> */
.L_x_1814:
[----:B------:R-:W-:Y:S05]  /*1330*/  BSYNC B0 ;  /* 0x0000000000007941 */ /* 0x000fea0003800000 */
.L_x_1813:
        /* <DEDUP_REMOVED lines=27> */
.L_x_1817:
[----:B------:R-:W2:Y:S01]  /*14f0*/  LDG.E.STRONG.GPU R14, [R12.64] ;  /* 0x000000060c0e7981 */ /* 0x000ea2000c1ef900 */
[----:B------:R-:W-:Y:S01]  /*1500*/  YIELD ;  /* 0x0000000000007946 */ /* 0x000fe20003800000 */
[----:B--2---:R-:W-:Y:S01]  /*1510*/  ISETP.NE.AND P1, PT, R14, R45, PT ;  /* 0x0000002d0e00720c */ /* 0x004fe20003f25270 */
[----:B------:R-:W-:-:S12]  /*1520*/  CCTL.IVALL ;  /* 0x00000000ff00798f */ /* 0x000fd80002000000 */
[----:B------:R-:W-:Y:S05]  /*1530*/  @P1 BRA `(.L_x_1817) ;  /* 0xffffffb000001947 */ /* 0x000fea000383ffff */
.L_x_1816:
        /* <DEDUP_REMOVED lines=11> */
.L_x_1819:
        /* <DEDUP_REMOVED lines=59> */
.L_x_1818:
        /* <DEDUP_REMOVED lines=19> */
.L_x_1821:
[----:B------:R-:W-:Y:S05]  /*1ad0*/  BSYNC B0 ;  /* 0x0000000000007941 */ /* 0x000fea0003800000 */
.L_x_1820:
        /* <DEDUP_REMOVED lines=30> */
.L_x_1815:
        /* <DEDUP_REMOVED lines=22> */
[--C-:B------:R-:W-:Y:S02]  /*1e20*/  HADD2.F32 R17, -RZ, R23.reuse.H0_H0 ;  /* 0x20000017ff117230 */ /* 0x100fe40000004100 */
[----:B------:R-:W-:Y:S02]  /*1e30*/  HADD2.F32 R23, -RZ, R23.H1_H1 ;  /* 0x30000017ff177230 */ /* 0x000fe40000004100 */
        /* <DEDUP_REMOVED lines=20> */
.L_x_1822:
[----:B------:R-:W-:Y:S01]  /*1f80*/  BSSY B0, `(.L_x_1823) ;  /* 0x000000c000007945 */ /* 0x000fe20003800000 */
[----:B------:R-:W-:Y:S05]  /*1f90*/  @!P0 BRA `(.L_x_1824) ;  /* 0x000000a000008947 */ /* 0x000fea0003800000 */
[----:B------:R-:W-:Y:S01]  /*1fa0*/  F2FP.PACK_AB R23, R16, R23 ;  /* 0x000000171017723e */ /* 0x000fe200000000ff */
        /* <DEDUP_REMOVED lines=9> */
.L_x_1824:
[----:B------:R-:W-:Y:S05]  /*2040*/  BSYNC B0 ;  /* 0x0000000000007941 */ /* 0x000fea0003800000 */
.L_x_1823:
[--C-:B------:R-:W-:Y:S01]  /*2050*/  HADD2.F32 R17, -RZ, R21.reuse.H0_H0 ;  /* 0x20000015ff117230 */ /* 0x100fe20000004100 */
[----:B------:R-:W-:Y:S01]  /*2060*/  ISETP.GE.U32.AND P1, PT, R32, c[0x0][0x1c8], PT ;  /* 0x0000720020007a0c */ /* 0x000fe20003f26070 */
[----:B------:R-:W-:-:S03]  /*2070*/  HADD2.F32 R21, -RZ, R21.H1_H1 ;  /* 0x30000015ff157230 */ /* 0x000fc60000004100 */
[--C-:B------:R-:W-:Y:S01]  /*2080*/  FADD.FTZ R16, R17, -R24.reuse ;  /* 0x8000001811107221 */ /* 0x100fe20000010000 */
[----:B------:R-:W-:Y:S01]  /*2090*/  ISETP.GE.AND.EX P1, PT, R34, c[0x0][0x1cc], PT, P1 ;  /* 0x0000730022007a0c */ /* 0x000fe20003f26310 */
[----:B0-----:R-:W-:Y:S02]  /*20a0*/  FADD.FTZ R18, R21, -R24 ;  /* 0x8000001815127221 */ /* 0x001fe40000010000 */
[-C--:B------:R-:W-:Y:S01]  /*20b0*/  FMUL.FTZ R21, R16, R33.reuse ;  /* 0x0000002110157220 */ /* 0x080fe20000410000 */
[----:B------:R-:W-:Y:S01]  /*20c0*/  ISETP.GT.U32.OR P1, PT, R43, 0x27f, P1 ;  /* 0x0000027f2b00780c */ /* 0x000fe20000f24470 */
[----:B------:R-:W-:Y:S02]  /*20d0*/  FMUL.FTZ R18, R18, R33 ;  /* 0x0000002112127220 */ /* 0x000fe40000410000 */
[----:B------:R-:W-:Y:S02]  /*20e0*/  FFMA.FTZ R21, R14, R21, R12 ;  /* 0x000000150e157223 */ /* 0x000fe4000001000c */
[----:B------:R-:W-:Y:S01]  /*20f0*/  FFMA.FTZ R23, R15, R18, R13 ;  /* 0x000000120f177223 */ /* 0x000fe2000001000d */
[----:B------:R-:W-:Y:S06]  /*2100*/  @!P6 BRA `(.L_x_1825) ;  /* 0x000000a00000e947 */ /* 0x000fec0003800000 */
        /* <DEDUP_REMOVED lines=10> */
.L_x_1825:
[----:B------:R-:W-:Y:S01]  /*21b0*/  BSSY B0, `(.L_x_1826) ;  /* 0x000000c000007945 */ /* 0x000fe20003800000 */
[----:B------:R-:W-:Y:S05]  /*21c0*/  @P1 BRA `(.L_x_1827) ;  /* 0x000000a000001947 */ /* 0x000fea0003800000 */
[----:B------:R-:W-:Y:S01]  /*21d0*/  IMAD R17, R34, c[0x0][0x1c0], RZ ;  /* 0x0000700022117a24 */ /* 0x000fe200078e02ff */
[----:B------:R-:W-:Y:S02]  /*21e0*/  MOV R16, R8 ;  /* 0x0000000800107202 */ /* 0x000fe40000000f00 */
[----:B------:R-:W-:Y:S01]  /*21f0*/  F2FP.PACK_AB R21, R23, R21 ;  /* 0x000000151715723e */ /* 0x000fe200000000ff */
[----:B------:R-:W-:Y:S01]  /*2200*/  IMAD R19, R32, c[0x0][0x1c4], R17 ;  /* 0x0000710020137a24 */ /* 0x000fe200078e0211 */
[----:B------:R-:W-:-:S05]  /*2210*/  MOV R17, R11 ;  /* 0x0000000b00117202 */ /* 0x000fca0000000f00 */
[----:B------:R-:W-:-:S05]  /*2220*/  IMAD.WIDE.U32 R16, R32, c[0x0][0x1c0], R16 ;  /* 0x0000700020107a25 */ /* 0x000fca00078e0010 */
[----:B------:R-:W-:Y:S02]  /*2230*/  IADD3 R19, R17, R19, RZ ;  /* 0x0000001311137210 */ /* 0x000fe40007ffe0ff */
[----:B------:R-:W-:-:S04]  /*2240*/  LEA R18, P1, R16, c[0x0][0x160], 0x1 ;  /* 0x0000580010127a11 */ /* 0x000fc800078208ff */
[----:B------:R-:W-:-:S05]  /*2250*/  LEA.HI.X R19, R16, c[0x0][0x164], R19, 0x1, P1 ;  /* 0x0000590010137a11 */ /* 0x000fca00008f0c13 */
[----:B------:R0:W-:Y:S04]  /*2260*/  STG.E [R18.64], R21 ;  /* 0x0000001512007986 */ /* 0x0001e8000c101906 */
.L_x_1827:
[----:B------:R-:W-:Y:S05]  /*2270*/  BSYNC B0 ;  /* 0x0000000000007941 */ /* 0x000fea0003800000 */
.L_x_1826:
[--C-:B------:R-:W-:Y:S01]  /*2280*/  HADD2.F32 R17, -RZ, R22.reuse.H0_H0 ;  /* 0x20000016ff117230 */ /* 0x100fe20000004100 */
[----:B------:R-:W-:Y:S01]  /*2290*/  ISETP.GE.U32.AND P1, PT, R31, c[0x0][0x1c8], PT ;  /* 0x000072001f007a0c */ /* 0x000fe20003f26070 */
[----:B0-----:R-:W-:Y:S02]  /*22a0*/  HADD2.F32 R19, -RZ, R22.H1_H1 ;  /* 0x30000016ff137230 */ /* 0x001fe40000004100 */
[--C-:B------:R-:W-:Y:S01]  /*22b0*/  HADD2.F32 R22, -RZ, R7.reuse.H0_H0 ;  /* 0x20000007ff167230 */ /* 0x100fe20000004100 */
[--C-:B------:R-:W-:Y:S01]  /*22c0*/  FADD.FTZ R16, R17, -R24.reuse ;  /* 0x8000001811107221 */ /* 0x100fe20000010000 */
[----:B------:R-:W-:Y:S01]  /*22d0*/  ISETP.GE.AND.EX P1, PT, R36, c[0x0][0x1cc], PT, P1 ;  /* 0x0000730024007a0c */ /* 0x000fe20003f26310 */
[----:B------:R-:W-:Y:S01]  /*22e0*/  FADD.FTZ R18, R19, -R24 ;  /* 0x8000001813127221 */ /* 0x000fe20000010000 */
[----:B------:R-:W-:Y:S01]  /*22f0*/  HADD2.F32 R7, -RZ, R7.H1_H1 ;  /* 0x30000007ff077230 */ /* 0x000fe20000004100 */
[-C--:B------:R-:W-:Y:S01]  /*2300*/  FMUL.FTZ R21, R16, R33.reuse ;  /* 0x0000002110157220 */ /* 0x080fe20000410000 */
[----:B------:R-:W-:Y:S01]  /*2310*/  ISETP.GT.U32.OR P1, PT, R43, 0x27f, P1 ;  /* 0x0000027f2b00780c */ /* 0x000fe20000f24470 */
[----:B------:R-:W-:-:S02]  /*2320*/  FMUL.FTZ R18, R18, R33 ;  /* 0x0000002112127220 */ /* 0x000fc40000410000 */
        /* <DEDUP_REMOVED lines=13> */
.L_x_1828:
[----:B------:R-:W-:Y:S01]  /*2400*/  BSSY B0, `(.L_x_1829) ;  /* 0x000000c000007945 */ /* 0x000fe20003800000 */
[----:B------:R-:W-:Y:S05]  /*2410*/  @P1 BRA `(.L_x_1830) ;  /* 0x000000a000001947 */ /* 0x000fea0003800000 */
        /* <DEDUP_REMOVED lines=10> */
.L_x_1830:
[----:B------:R-:W-:Y:S05]  /*24c0*/  BSYNC B0 ;  /* 0x0000000000007941 */ /* 0x000fea0003800000 */
.L_x_1829:
[--C-:B0-----:R-:W-:Y:S01]  /*24d0*/  HADD2.F32 R19, -RZ, R4.reuse.H0_H0 ;  /* 0x20000004ff137230 */ /* 0x101fe20000004100 */
[--C-:B------:R-:W-:Y:S01]  /*24e0*/  FADD.FTZ R22, R22, -R24.reuse ;  /* 0x8000001816167221 */ /* 0x100fe20000010000 */
[----:B------:R-:W-:Y:S01]  /*24f0*/  HADD2.F32 R45, -RZ, R4.H1_H1 ;  /* 0x30000004ff2d7230 */ /* 0x000fe20000004100 */
[--C-:B------:R-:W-:Y:S01]  /*2500*/  FADD.FTZ R16, R7, -R24.reuse ;  /* 0x8000001807107221 */ /* 0x100fe20000010000 */
[--C-:B------:R-:W-:Y:S01]  /*2510*/  HADD2.F32 R17, -RZ, R20.reuse.H0_H0 ;  /* 0x20000014ff117230 */ /* 0x100fe20000004100 */
[--C-:B------:R-:W-:Y:S01]  /*2520*/  FADD.FTZ R34, R19, -R24.reuse ;  /* 0x8000001813227221 */ /* 0x100fe20000010000 */
[--C-:B------:R-:W-:Y:S01]  /*2530*/  HADD2.F32 R23, -RZ, R5.reuse.H0_H0 ;  /* 0x20000005ff177230 */ /* 0x100fe20000004100 */
[--C-:B------:R-:W-:Y:S01]  /*2540*/  FADD.FTZ R36, R45, -R24.reuse ;  /* 0x800000182d247221 */ /* 0x100fe20000010000 */
[----:B------:R-:W-:Y:S01]  /*2550*/  HADD2.F32 R4, -RZ, R5.H1_H1 ;  /* 0x30000005ff047230 */ /* 0x000fe20000004100 */
[--C-:B------:R-:W-:Y:S01]  /*2560*/  FADD.FTZ R18, R17, -R24.reuse ;  /* 0x8000001811127221 */ /* 0x100fe20000010000 */
[----:B------:R-:W-:Y:S01]  /*2570*/  HADD2.F32 R21, -RZ, R20.H1_H1 ;  /* 0x30000014ff157230 */ /* 0x000fe20000004100 */
[--C-:B------:R-:W-:Y:S01]  /*2580*/  FADD.FTZ R23, R23, -R24.reuse ;  /* 0x8000001817177221 */ /* 0x100fe20000010000 */
[--C-:B------:R-:W-:Y:S01]  /*2590*/  HADD2.F32 R5, -RZ, R6.reuse.H0_H0 ;  /* 0x20000006ff057230 */ /* 0x100fe20000004100 */
[--C-:B------:R-:W-:Y:S01]  /*25a0*/  FADD.FTZ R4, R4, -R24.reuse ;  /* 0x8000001804047221 */ /* 0x100fe20000010000 */
[----:B------:R-:W-:Y:S01]  /*25b0*/  HADD2.F32 R6, -RZ, R6.H1_H1 ;  /* 0x30000006ff067230 */ /* 0x000fe20000004100 */
        /* <DEDUP_REMOVED lines=24> */
[----:B------:R-:W-:Y:S01]  /*2740*/  FMUL.FTZ R24, R24, R33 ;  /* 0x0000002118187220 */ /* 0x000fe20000410000 */
[C---:B------:R-:W-:Y:S01]  /*2750*/  ISETP.GT.U32.OR P2, PT, R43.reuse, 0x27f, P2 ;  /* 0x0000027f2b00780c */ /* 0x040fe20001744470 */
[C-C-:B------:R-:W-:Y:S01]  /*2760*/  FFMA.FTZ R21, R14.reuse, R21, R12.reuse ;  /* 0x000000150e157223 */ /* 0x140fe2000001000c */
[C---:B------:R-:W-:Y:S01]  /*2770*/  ISETP.GT.U32.OR P3, PT, R43.reuse, 0x27f, P3 ;  /* 0x0000027f2b00780c */ /* 0x040fe20001f64470 */
[C-C-:B------:R-:W-:Y:S01]  /*2780*/  FFMA.FTZ R19, R14.reuse, R19, R12.reuse ;  /* 0x000000130e137223 */ /* 0x140fe2000001000c */
[----:B------:R-:W-:Y:S01]  /*2790*/  ISETP.GT.U32.OR P4, PT, R43, 0x27f, P4 ;  /* 0x0000027f2b00780c */ /* 0x000fe20002784470 */
[----:B------:R-:W-:-:S02]  /*27a0*/  FFMA.FTZ R5, R14, R7, R12 ;  /* 0x000000070e057223 */ /* 0x000fc4000001000c */
[C-C-:B------:R-:W-:Y:S02]  /*27b0*/  FFMA.FTZ R4, R14.reuse, R23, R12.reuse ;  /* 0x000000170e047223 */ /* 0x140fe4000001000c */
[----:B------:R-:W-:Y:S02]  /*27c0*/  FFMA.FTZ R12, R14, R17, R12 ;  /* 0x000000110e0c7223 */ /* 0x000fe4000001000c */
[C-C-:B------:R-:W-:Y:S02]  /*27d0*/  FFMA.FTZ R20, R15.reuse, R20, R13.reuse ;  /* 0x000000140f147223 */ /* 0x140fe4000001000d */
[C-C-:B------:R-:W-:Y:S02]  /*27e0*/  FFMA.FTZ R18, R15.reuse, R36, R13.reuse ;  /* 0x000000240f127223 */ /* 0x140fe4000001000d */
[C-C-:B------:R-:W-:Y:S02]  /*27f0*/  FFMA.FTZ R16, R15.reuse, R16, R13.reuse ;  /* 0x000000100f107223 */ /* 0x140fe4000001000d */
[----:B------:R-:W-:-:S02]  /*2800*/  FFMA.FTZ R17, R15, R24, R13 ;  /* 0x000000180f117223 */ /* 0x000fc4000001000d */
        /* <DEDUP_REMOVED lines=12> */
.L_x_1831:
        /* <DEDUP_REMOVED lines=12> */
.L_x_1833:
[----:B------:R-:W-:Y:S05]  /*2990*/  BSYNC B0 ;  /* 0x0000000000007941 */ /* 0x000fea0003800000 */
.L_x_1832:
        /* <DEDUP_REMOVED lines=11> */
.L_x_1834:
        /* <DEDUP_REMOVED lines=12> */
.L_x_1836:
[----:B------:R-:W-:Y:S05]  /*2b10*/  BSYNC B0 ;  /* 0x0000000000007941 */ /* 0x000fea0003800000 */
.L_x_1835:
        /* <DEDUP_REMOVED lines=11> */
.L_x_1837:
        /* <DEDUP_REMOVED lines=9> */
[----:B0-----:R-:W-:-:S04]  /*2c60*/  LEA R14, P1, R6, c[0x0][0x160], 0x1 ;  /* 0x00005800060e7a11 */ /* 0x001fc800078208ff */
[----:B------:R-:W-:-:S05]  /*2c70*/  LEA.HI.X R15, R6, c[0x0][0x164], R13, 0x1, P1 ;  /* 0x00005900060f7a11 */ /* 0x000fca00008f0c0d */
[----:B------:R0:W-:Y:S04]  /*2c80*/  STG.E [R14.64], R5 ;  /* 0x000000050e007986 */ /* 0x0001e8000c101906 */
.L_x_1839:
[----:B------:R-:W-:Y:S05]  /*2c90*/  BSYNC B0 ;  /* 0x0000000000007941 */ /* 0x000fea0003800000 */
.L_x_1838:
        /* <DEDUP_REMOVED lines=11> */
.L_x_1840:
        /* <DEDUP_REMOVED lines=10> */
[----:B------:R-:W-:-:S05]  /*2df0*/  F2FP.PACK_AB R5, R16, R4 ;  /* 0x000000041005723e */ /* 0x000fca00000000ff */
[----:B------:R0:W-:Y:S02]  /*2e00*/  STG.E [R14.64], R5 ;  /* 0x000000050e007986 */ /* 0x0001e4000c101906 */
.L_x_1842:
[----:B------:R-:W-:Y:S05]  /*2e10*/  BSYNC B0 ;  /* 0x0000000000007941 */ /* 0x000fea0003800000 */
.L_x_1841:
        /* <DEDUP_REMOVED lines=11> */
.L_x_1843:
[----:B------:R-:W-:Y:S01]  /*2ed0*/  BSSY B0, `(.L_x_1844) ;  /* 0x000000c000007945 */ /* 0x000fe20003800000 */
[----:B------:R-:W-:Y:S05]  /*2ee0*/  @P4 BRA `(.L_x_1845) ;  /* 0x000000a000004947 */ /* 0x000fea0003800000 */
[----:B------:R-:W-:Y:S01]  /*2ef0*/  MOV R4, R8 ;  /* 0x0000000800047202 */ /* 0x000fe20000000f00 */
[----:B------:R-:W-:Y:S01]  /*2f00*/  IMAD R35, R35, c[0x0][0x1c0], RZ ;  /* 0x0000700023237a24 */ /* 0x000fe200078e02ff */
[----:B0-----:R-:W-:Y:S02]  /*2f10*/  MOV R5, R11 ;  /* 0x0000000b00057202 */ /* 0x001fe40000000f00 */
[----:B------:R-:W-:Y:S01]  /*2f20*/  F2FP.PACK_AB R17, R17, R12 ;  /* 0x0000000c1111723e */ /* 0x000fe200000000ff */
[C---:B------:R-:W-:Y:S02]  /*2f30*/  IMAD R35, R26.reuse, c[0x0][0x1c4], R35 ;  /* 0x000071001a237a24 */ /* 0x040fe400078e0223 */
[----:B------:R-:W-:-:S05]  /*2f40*/  IMAD.WIDE.U32 R4, R26, c[0x0][0x1c0], R4 ;  /* 0x000070001a047a25 */ /* 0x000fca00078e0004 */
[----:B------:R-:W-:Y:S02]  /*2f50*/  IADD3 R35, R5, R35, RZ ;  /* 0x0000002305237210 */ /* 0x000fe40007ffe0ff */
[----:B------:R-:W-:-:S04]  /*2f60*/  LEA R6, P1, R4, c[0x0][0x160], 0x1 ;  /* 0x0000580004067a11 */ /* 0x000fc800078208ff */
[----:B------:R-:W-:-:S05]  /*2f70*/  LEA.HI.X R7, R4, c[0x0][0x164], R35, 0x1, P1 ;  /* 0x0000590004077a11 */ /* 0x000fca00008f0c23 */
[----:B------:R0:W-:Y:S04]  /*2f80*/  STG.E [R6.64], R17 ;  /* 0x0000001106007986 */ /* 0x0001e8000c101906 */
.L_x_1845:
[----:B------:R-:W-:Y:S05]  /*2f90*/  BSYNC B0 ;  /* 0x0000000000007941 */ /* 0x000fea0003800000 */
.L_x_1844:
[----:B------:R-:W-:Y:S02]  /*2fa0*/  IADD3 R2, R2, c[0x0][0x10], RZ ;  /* 0x0000040002027a10 */ /* 0x000fe40007ffe0ff */
[----:B------:R-:W-:Y:S02]  /*2fb0*/  IADD3 R3, R3, 0x1, RZ ;  /* 0x0000000103037810 */ /* 0x000fe40007ffe0ff */
[----:B------:R-:W-:-:S13]  /*2fc0*/  ISETP.GE.AND P1, PT, R2, UR4, PT ;  /* 0x0000000402007c0c */ /* 0x000fda000bf26270 */
[----:B------:R-:W-:Y:S01]  /*2fd0*/  @P1 CALL.REL.NOINC `(.L_x_1846) ;  /* 0x0000001000001944 */ /* 0x000fe20003c00000 */
[----:B------:R-:W-:Y:S05]  /*2fe0*/  BRA `(.L_x_1847) ;  /* 0xffffd21000007947 */ /* 0x000fea000383ffff */
.L_x_1846:
[----:B------:R-:W-:Y:S05]  /*2ff0*/  EXIT ;  /* 0x000000000000794d */ /* 0x000fea0003800000 */
.L_x_1848:
        /* <DEDUP_REMOVED lines=16> */
.L_x_2366:


//--------------------- .text._Z35group_norm_nhwc_fwd_one_pass_kernelI11Fp16IOBf16WLi64ELi20ELi640EEv26Group_norm_nhwc_fwd_params --------------------------
	.section	.text._Z35group_norm_nhwc_fwd_one_pass_kernelI11Fp16IOBf16WLi64ELi20ELi640EEv26Group_norm_nhwc_fwd_params,"ax",@progbits
	.sectioninfo	@"SHI_REGISTERS=32"
	.align	128
        .global         _Z35group_norm_nhwc_fwd_one_pass_kernelI11Fp16IOBf16WLi64ELi20ELi640EEv26Group_norm_nhwc_fwd_params
        .type           _Z35group_norm_nhwc_fwd_one_pass_kernelI11Fp16IOBf16WLi64ELi20ELi640EEv26Group_norm_nhwc_fwd_params,@function
        .size           _Z35group_norm_nhwc_fwd_one_pass_kernelI11Fp16IOBf16WLi64ELi20ELi640EEv26Group_norm_nhwc_fwd_params,(.L_x_2367 - _Z35group_norm_nhwc_fwd_one_pass_kernelI11Fp16IOBf16WLi64ELi20ELi640EEv26Group_norm_nhwc_fwd_params)
        .other          _Z35group_norm_nhwc_fwd_one_pass_kernelI11Fp16IOBf16WLi64ELi20ELi640EEv26Group_norm_nhwc_fwd_params,@"STO_CUDA_ENTRY STV_DEFAULT"
_Z35group_norm_nhwc_fwd_one_pass_kernelI11Fp16IOBf16WLi64ELi20ELi640EEv26Group_norm_nhwc_fwd_params:
.text._Z35group_norm_nhwc_fwd_one_pass_kernelI11Fp16IOBf16WLi64ELi20ELi640EEv26Group_norm_nhwc_fwd_params:
        /* <DEDUP_REMOVED lines=25> */
.L_x_1862:
        /* <DEDUP_REMOVED lines=134> */
.L_x_1850:
[----:B------:R-:W-:Y:S05]  /*09f0*/  BSYNC B0 ;  /* 0x0000000000007941 */ /* 0x000fea0003800000 */
.L_x_1849:
        /* <DEDUP_REMOVED lines=25> */
.L_x_1853:
[----:B------:R-:W2:Y:S01]  /*0b90*/  LDG.E.STRONG.GPU R6, [R4.64] ;  /* 0x0000000604067981 */ /* 0x000ea2000c1ef900 */
[----:B------:R-:W-:Y:S01]  /*0ba0*/  YIELD ;  /* 0x0000000000007946 */ /* 0x000fe20003800000 */
[----:B--2---:R-:W-:Y:S01]  /*0bb0*/  ISETP.NE.AND P1, PT, R6, R7, PT ;  /* 0x000000070600720c */ /* 0x004fe20003f25270 */
[----:B------:R-:W-:-:S12]  /*0bc0*/  CCTL.IVALL ;  /* 0x00000000ff00798f */ /* 0x000fd80002000000 */
[----:B------:R-:W-:Y:S05]  /*0bd0*/  @P1 BRA `(.L_x_1853) ;  /* 0xffffffb000001947 */ /* 0x000fea000383ffff */
.L_x_1852:
        /* <DEDUP_REMOVED lines=11> */
.L_x_1855:
        /* <DEDUP_REMOVED lines=59> */
.L_x_1854:
        /* <DEDUP_REMOVED lines=19> */
.L_x_1857:
[----:B------:R-:W-:Y:S05]  /*1170*/  BSYNC B0 ;  /* 0x0000000000007941 */ /* 0x000fea0003800000 */
.L_x_1856:
        /* <DEDUP_REMOVED lines=30> */
.L_x_1851:
        /* <DEDUP_REMOVED lines=16> */
[----:B------:R2:W3:Y:S04]  /*1460*/  LDG.E.U16 R28, [R6.64] ;  /* 0x00000006061c7981 */ /* 0x0004e8000c1e1500 */
[----:B------:R4:W5:Y:S04]  /*1470*/  LDG.E.U16 R3, [R8.64] ;  /* 0x0000000608037981 */ /* 0x000968000c1e1500 */
[----:B------:R4:W5:Y:S04]  /*1480*/  LDG.E.U16 R29, [R8.64+0x2] ;  /* 0x00000206081d7981 */ /* 0x000968000c1e1500 */
[----:B--2---:R2:W5:Y:S04]  /*1490*/  LDG.E.U16 R6, [R6.64+0x2] ;  /* 0x0000020606067981 */ /* 0x004568000c1e1500 */
[----:B------:R-:W0:Y:S01]  /*14a0*/  LDS.64 R14, [0xc0] ;  /* 0x0000c000ff0e7984 */ /* 0x000e220000000a00 */
[----:B-1----:R-:W-:Y:S01]  /*14b0*/  HADD2.F32 R5, -RZ, R22.H1_H1 ;  /* 0x30000016ff057230 */ /* 0x002fe20000004100 */
[----:B0-----:R-:W-:-:S04]  /*14c0*/  FMUL.FTZ R14, R14, c[0x0][0x1f4] ;  /* 0x00007d000e0e7a20 */ /* 0x001fc80000410000 */
[----:B------:R-:W-:-:S04]  /*14d0*/  FMUL.FTZ R4, R14, R14 ;  /* 0x0000000e0e047220 */ /* 0x000fc80000410000 */
[----:B------:R-:W-:-:S05]  /*14e0*/  FFMA.FTZ R15, R15, c[0x0][0x1f4], -R4 ;  /* 0x00007d000f0f7a23 */ /* 0x000fca0000010804 */
[----:B------:R-:W-:Y:S02]  /*14f0*/  FSETP.GTU.FTZ.AND P1, PT, R15, RZ, PT ;  /* 0x000000ff0f00720b */ /* 0x000fe40003f3c000 */
[----:B------:R-:W-:-:S11]  /*1500*/  MOV R4, 0x3f800000 ;  /* 0x3f80000000047802 */ /* 0x000fd60000000f00 */
[----:B------:R-:W-:-:S04]  /*1510*/  @P1 FADD.FTZ R15, R15, c[0x0][0x188] ;  /* 0x000062000f0f1621 */ /* 0x000fc80000010000 */
[----:B------:R-:W0:Y:S01]  /*1520*/  @P1 MUFU.RSQ R4, R15 ;  /* 0x0000000f00041308 */ /* 0x000e220000001400 */
[----:B------:R-:W-:Y:S01]  /*1530*/  ISETP.NE.AND P1, PT, RZ, UR5, PT ;  /* 0x00000005ff007c0c */ /* 0x000fe2000bf25270 */
[----:B----4-:R-:W-:Y:S01]  /*1540*/  HADD2.F32 R9, -RZ, R22.H0_H0 ;  /* 0x20000016ff097230 */ /* 0x010fe20000004100 */
[----:B------:R-:W-:-:S04]  /*1550*/  FADD.FTZ R5, R5, -R14 ;  /* 0x8000000e05057221 */ /* 0x000fc80000010000 */
[----:B--2---:R-:W-:Y:S02]  /*1560*/  FADD.FTZ R7, R9, -R14 ;  /* 0x8000000e09077221 */ /* 0x004fe40000010000 */
[-C--:B0-----:R-:W-:Y:S02]  /*1570*/  FMUL.FTZ R5, R5, R4.reuse ;  /* 0x0000000405057220 */ /* 0x081fe40000410000 */
[----:B------:R-:W-:Y:S01]  /*1580*/  FMUL.FTZ R4, R7, R4 ;  /* 0x0000000407047220 */ /* 0x000fe20000410000 */
[----:B---3--:R-:W-:Y:S02]  /*1590*/  PRMT R28, RZ, 0x5410, R28 ;  /* 0x00005410ff1c7816 */ /* 0x008fe4000000001c */
[----:B-----5:R-:W-:Y:S02]  /*15a0*/  PRMT R8, RZ, 0x5410, R3 ;  /* 0x00005410ff087816 */ /* 0x020fe40000000003 */
[----:B------:R-:W-:Y:S02]  /*15b0*/  PRMT R29, RZ, 0x5410, R29 ;  /* 0x00005410ff1d7816 */ /* 0x000fe4000000001d */
[----:B------:R-:W-:Y:S01]  /*15c0*/  PRMT R6, RZ, 0x5410, R6 ;  /* 0x00005410ff067816 */ /* 0x000fe20000000006 */
[----:B------:R-:W-:-:S04]  /*15d0*/  FFMA.FTZ R3, R8, R5, R28 ;  /* 0x0000000508037223 */ /* 0x000fc8000001001c */
        /* <DEDUP_REMOVED lines=12> */
.L_x_1858:
        /* <DEDUP_REMOVED lines=12> */
.L_x_1860:
[----:B------:R-:W-:Y:S05]  /*1760*/  BSYNC B0 ;  /* 0x0000000000007941 */ /* 0x000fea0003800000 */
.L_x_1859:
[----:B------:R-:W-:Y:S02]  /*1770*/  IADD3 R21, R21, c[0x0][0x10], RZ ;  /* 0x0000040015157a10 */ /* 0x000fe40007ffe0ff */
[----:B------:R-:W-:Y:S02]  /*1780*/  IADD3 R18, R18, 0x1, RZ ;  /* 0x0000000112127810 */ /* 0x000fe40007ffe0ff */
[----:B------:R-:W-:-:S13]  /*1790*/  ISETP.GE.AND P1, PT, R21, UR4, PT ;  /* 0x0000000415007c0c */ /* 0x000fda000bf26270 */
[----:B------:R-:W-:Y:S01]  /*17a0*/  @P1 CALL.REL.NOINC `(.L_x_1861) ;  /* 0x0000001000001944 */ /* 0x000fe20003c00000 */
[----:B------:R-:W-:Y:S05]  /*17b0*/  BRA `(.L_x_1862) ;  /* 0xffffe9d000007947 */ /* 0x000fea000383ffff */
.L_x_1861:
[----:B------:R-:W-:Y:S05]  /*17c0*/  EXIT ;  /* 0x000000000000794d */ /* 0x000fea0003800000 */
.L_x_1863:
        /* <DEDUP_REMOVED lines=11> */
.L_x_2367:


//--------------------- .text._Z35group_norm_nhwc_fwd_one_pass_kernelI11Fp16IOBf16WLi128ELi20ELi640EEv26Group_norm_nhwc_fwd_params --------------------------
	.section	.text._Z35group_norm_nhwc_fwd_one_pass_kernelI11Fp16IOBf16WLi128ELi20ELi640EEv26Group_norm_nhwc_fwd_params,"ax",@progbits
	.sectioninfo	@"SHI_REGISTERS=32"
	.align	128
        .global         _Z35group_norm_nhwc_fwd_one_pass_kernelI11Fp16IOBf16WLi128ELi20ELi640EEv26Group_norm_nhwc_fwd_params
        .type           _Z35group_norm_nhwc_fwd_one_pass_kernelI11Fp16IOBf16WLi128ELi20ELi640EEv26Group_norm_nhwc_fwd_params,@function
        .size           _Z35group_norm_nhwc_fwd_one_pass_kernelI11Fp16IOBf16WLi128ELi20ELi640EEv26Group_norm_nhwc_fwd_params,(.L_x_2368 - _Z35group_norm_nhwc_fwd_one_pass_kernelI11Fp16IOBf16WLi128ELi20ELi640EEv26Group_norm_nhwc_fwd_params)
        .other          _Z35group_norm_nhwc_fwd_one_pass_kernelI11Fp16IOBf16WLi128ELi20ELi640EEv26Group_norm_nhwc_fwd_params,@"STO_CUDA_ENTRY STV_DEFAULT"
_Z35group_norm_nhwc_fwd_one_pass_kernelI11Fp16IOBf16WLi128ELi20ELi640EEv26Group_norm_nhwc_fwd_params:
.text._Z35group_norm_nhwc_fwd_one_pass_kernelI11Fp16IOBf16WLi128ELi20ELi640EEv26Group_norm_nhwc_fwd_params:
        /* <DEDUP_REMOVED lines=26> */
.L_x_1880:
        /* <DEDUP_REMOVED lines=150> */
.L_x_1865:
[----:B------:R-:W-:Y:S05]  /*0b00*/  BSYNC B0 ;  /* 0x0000000000007941 */ /* 0x000fea0003800000 */
.L_x_1864:
        /* <DEDUP_REMOVED lines=25> */
.L_x_1868:
[----:B------:R-:W2:Y:S01]  /*0ca0*/  LDG.E.STRONG.GPU R10, [R8.64] ;  /* 0x00000006080a7981 */ /* 0x000ea2000c1ef900 */
[----:B------:R-:W-:Y:S01]  /*0cb0*/  YIELD ;  /* 0x0000000000007946 */ /* 0x000fe20003800000 */
[----:B--2---:R-:W-:Y:S01]  /*0cc0*/  ISETP.NE.AND P1, PT, R10, R11, PT ;  /* 0x0000000b0a00720c */ /* 0x004fe20003f25270 */
[----:B------:R-:W-:-:S12]  /*0cd0*/  CCTL.IVALL ;  /* 0x00000000ff00798f */ /* 0x000fd80002000000 */
[----:B------:R-:W-:Y:S05]  /*0ce0*/  @P1 BRA `(.L_x_1868) ;  /* 0xffffffb000001947 */ /* 0x000fea000383ffff */
.L_x_1867:
        /* <DEDUP_REMOVED lines=11> */
.L_x_1870:
        /* <DEDUP_REMOVED lines=59> */
.L_x_1869:
        /* <DEDUP_REMOVED lines=19> */
.L_x_1872:
[----:B------:R-:W-:Y:S05]  /*1280*/  BSYNC B0 ;  /* 0x0000000000007941 */ /* 0x000fea0003800000 */
.L_x_1871:
        /* <DEDUP_REMOVED lines=30> */
.L_x_1866:
        /* <DEDUP_REMOVED lines=19> */
[--C-:B------:R-:W-:Y:S01]  /*15a0*/  HADD2.F32 R13, -RZ, R7.reuse.H0_H0 ;  /* 0x20000007ff0d7230 */ /* 0x100fe20000004100 */
[----:B------:R-:W-:Y:S01]  /*15b0*/  ISETP.NE.AND P2, PT, RZ, UR5, PT ;  /* 0x00000005ff007c0c */ /* 0x000fe2000bf45270 */
[----:B------:R-:W-:-:S02]  /*15c0*/  HADD2.F32 R7, -RZ, R7.H1_H1 ;  /* 0x30000007ff077230 */ /* 0x000fc40000004100 */
[--C-:B0-----:R-:W-:Y:S02]  /*15d0*/  HADD2.F32 R19, -RZ, R6.reuse.H1_H1 ;  /* 0x30000006ff137230 */ /* 0x101fe40000004100 */
[----:B-1----:R-:W-:Y:S01]  /*15e0*/  HADD2.F32 R15, -RZ, R6.H0_H0 ;  /* 0x20000006ff0f7230 */ /* 0x002fe20000004100 */
        /* <DEDUP_REMOVED lines=37> */
.L_x_1873:
        /* <DEDUP_REMOVED lines=12> */
.L_x_1875:
[----:B------:R-:W-:Y:S05]  /*1900*/  BSYNC B0 ;  /* 0x0000000000007941 */ /* 0x000fea0003800000 */
.L_x_1874:
        /* <DEDUP_REMOVED lines=11> */
.L_x_1876:
        /* <DEDUP_REMOVED lines=12> */
.L_x_1878:
[----:B------:R-:W-:Y:S05]  /*1a80*/  BSYNC B0 ;  /* 0x0000000000007941 */ /* 0x000fea0003800000 */
.L_x_1877:
[----:B------:R-:W-:Y:S02]  /*1a90*/  IADD3 R22, R22, c[0x0][0x10], RZ ;  /* 0x0000040016167a10 */ /* 0x000fe40007ffe0ff */
[----:B------:R-:W-:Y:S02]  /*1aa0*/  IADD3 R16, R16, 0x1, RZ ;  /* 0x0000000110107810 */ /* 0x000fe40007ffe0ff */
[----:B------:R-:W-:-:S13]  /*1ab0*/  ISETP.GE.AND P1, PT, R22, UR4, PT ;  /* 0x0000000416007c0c */ /* 0x000fda000bf26270 */
[----:B------:R-:W-:Y:S01]  /*1ac0*/  @P1 CALL.REL.NOINC `(.L_x_1879) ;  /* 0x0000001000001944 */ /* 0x000fe20003c00000 */
[----:B------:R-:W-:Y:S05]  /*1ad0*/  BRA `(.L_x_1880) ;  /* 0xffffe6c000007947 */ /* 0x000fea000383ffff */
.L_x_1879:
[----:B------:R-:W-:Y:S05]  /*1ae0*/  EXIT ;  /* 0x000000000000794d */ /* 0x000fea0003800000 */
.L_x_1881:
        /* <DEDUP_REMOVED lines=9> */
.L_x_2368:


//--------------------- .text._Z35group_norm_nhwc_fwd_one_pass_kernelI11Fp16IOBf16WLi256ELi20ELi640EEv26Group_norm_nhwc_fwd_params --------------------------
	.section	.text._Z35group_norm_nhwc_fwd_one_pass_kernelI11Fp16IOBf16WLi256ELi20ELi640EEv26Group_norm_nhwc_fwd_params,"ax",@progbits
	.sectioninfo	@"SHI_REGISTERS=48"
	.align	128
        .global         _Z35group_norm_nhwc_fwd_one_pass_kernelI11Fp16IOBf16WLi256ELi20ELi640EEv26Group_norm_nhwc_fwd_params
        .type           _Z35group_norm_nhwc_fwd_one_pass_kernelI11Fp16IOBf16WLi256ELi20ELi640EEv26Group_norm_nhwc_fwd_params,@function
        .size           _Z35group_norm_nhwc_fwd_one_pass_kernelI11Fp16IOBf16WLi256ELi20ELi640EEv26Group_norm_nhwc_fwd_params,(.L_x_2369 - _Z35group_norm_nhwc_fwd_one_pass_kernelI11Fp16IOBf16WLi256ELi20ELi640EEv26Group_norm_nhwc_fwd_params)
        .other          _Z35group_norm_nhwc_fwd_one_pass_kernelI11Fp16IOBf16WLi256ELi20ELi640EEv26Group_norm_nhwc_fwd_params,@"STO_CUDA_ENTRY STV_DEFAULT"
_Z35group_norm_nhwc_fwd_one_pass_kernelI11Fp16IOBf16WLi256ELi20ELi640EEv26Group_norm_nhwc_fwd_params:
.text._Z35group_norm_nhwc_fwd_one_pass_kernelI11Fp16IOBf16WLi256ELi20ELi640EEv26Group_norm_nhwc_fwd_params:
        /* <DEDUP_REMOVED lines=28> */
.L_x_1904:
[----:B-1----:R-:W-:Y:S02]  /*01c0*/  IABS R9, c[0x0][0x1d8] ;  /* 0x0000760000097a13 */ /* 0x002fe40000000000 */
        /* <DEDUP_REMOVED lines=193> */
.L_x_1883:
[----:B------:R-:W-:Y:S05]  /*0de0*/  BSYNC B0 ;  /* 0x0000000000007941 */ /* 0x000fea0003800000 */
.L_x_1882:
        /* <DEDUP_REMOVED lines=25> */
.L_x_1886:
[----:B------:R-:W2:Y:S01]  /*0f80*/  LDG.E.STRONG.GPU R10, [R8.64] ;  /* 0x00000006080a7981 */ /* 0x000ea2000c1ef900 */
[----:B------:R-:W-:Y:S01]  /*0f90*/  YIELD ;  /* 0x0000000000007946 */ /* 0x000fe20003800000 */
[----:B--2---:R-:W-:Y:S01]  /*0fa0*/  ISETP.NE.AND P1, PT, R10, R11, PT ;  /* 0x0000000b0a00720c */ /* 0x004fe20003f25270 */
[----:B------:R-:W-:-:S12]  /*0fb0*/  CCTL.IVALL ;  /* 0x00000000ff00798f */ /* 0x000fd80002000000 */
[----:B------:R-:W-:Y:S05]  /*0fc0*/  @P1 BRA `(.L_x_1886) ;  /* 0xffffffb000001947 */ /* 0x000fea000383ffff */
.L_x_1885:
        /* <DEDUP_REMOVED lines=11> */
.L_x_1888:
        /* <DEDUP_REMOVED lines=59> */
.L_x_1887:
        /* <DEDUP_REMOVED lines=19> */
.L_x_1890:
[----:B------:R-:W-:Y:S05]  /*1560*/  BSYNC B0 ;  /* 0x0000000000007941 */ /* 0x000fea0003800000 */
.L_x_1889:
        /* <DEDUP_REMOVED lines=30> */
.L_x_1884:
        /* <DEDUP_REMOVED lines=18> */
[----:B-1----:R-:W-:Y:S01]  /*1870*/  MOV R8, 0x3f800000 ;  /* 0x3f80000000087802 */ /* 0x002fe20000000f00 */
[----:B------:R-:W-:Y:S01]  /*1880*/  HADD2.F32 R15, -RZ, R22.H0_H0 ;  /* 0x20000016ff0f7230 */ /* 0x000fe20000004100 */
[----:B------:R-:W-:Y:S01]  /*1890*/  ISETP.NE.AND P4, PT, RZ, UR5, PT ;  /* 0x00000005ff007c0c */ /* 0x000fe2000bf85270 */
[----:B------:R-:W1:Y:S01]  /*18a0*/  LDS.64 R18, [0xc0] ;  /* 0x0000c000ff127984 */ /* 0x000e620000000a00 */
[--C-:B------:R-:W-:Y:S01]  /*18b0*/  HADD2.F32 R41, -RZ, R23.reuse.H0_H0 ;  /* 0x20000017ff297230 */ /* 0x100fe20000004100 */
[----:B------:R-:W-:Y:S01]  /*18c0*/  ISETP.GE.U32.AND P2, PT, R29, c[0x0][0x1c8], PT ;  /* 0x000072001d007a0c */ /* 0x000fe20003f46070 */
[----:B--2---:R-:W-:Y:S01]  /*18d0*/  HADD2.F32 R13, -RZ, R24.H1_H1 ;  /* 0x30000018ff0d7230 */ /* 0x004fe20000004100 */
[----:B------:R-:W-:Y:S01]  /*18e0*/  ISETP.GE.U32.AND P3, PT, R28, c[0x0][0x1c8], PT ;  /* 0x000072001c007a0c */ /* 0x000fe20003f66070 */
[----:B0-----:R-:W-:Y:S01]  /*18f0*/  HADD2.F32 R17, -RZ, R22.H1_H1 ;  /* 0x30000016ff117230 */ /* 0x001fe20000004100 */
[----:B------:R-:W-:Y:S01]  /*1900*/  ISETP.GE.AND.EX P2, PT, R4, c[0x0][0x1cc], PT, P2 ;  /* 0x0000730004007a0c */ /* 0x000fe20003f46320 */
[----:B------:R-:W-:Y:S01]  /*1910*/  HADD2.F32 R23, -RZ, R23.H1_H1 ;  /* 0x30000017ff177230 */ /* 0x000fe20000004100 */
[----:B------:R-:W-:Y:S01]  /*1920*/  ISETP.GE.AND.EX P3, PT, R2, c[0x0][0x1cc], PT, P3 ;  /* 0x0000730002007a0c */ /* 0x000fe20003f66330 */
[----:B------:R-:W-:Y:S01]  /*1930*/  HADD2.F32 R9, -RZ, R24.H0_H0 ;  /* 0x20000018ff097230 */ /* 0x000fe20000004100 */
[C---:B------:R-:W-:Y:S01]  /*1940*/  ISETP.GT.U32.OR P2, PT, R20.reuse, 0x27f, P2 ;  /* 0x0000027f1400780c */ /* 0x040fe20001744470 */
[--C-:B------:R-:W-:Y:S01]  /*1950*/  HADD2.F32 R43, -RZ, R21.reuse.H0_H0 ;  /* 0x20000015ff2b7230 */ /* 0x100fe20000004100 */
[----:B------:R-:W-:Y:S01]  /*1960*/  ISETP.GT.U32.OR P3, PT, R20, 0x27f, P3 ;  /* 0x0000027f1400780c */ /* 0x000fe20001f64470 */
[----:B------:R-:W-:Y:S01]  /*1970*/  HADD2.F32 R45, -RZ, R21.H1_H1 ;  /* 0x30000015ff2d7230 */ /* 0x000fe20000004100 */
[----:B-1----:R-:W-:-:S04]  /*1980*/  FMUL.FTZ R18, R18, c[0x0][0x1f4] ;  /* 0x00007d0012127a20 */ /* 0x002fc80000410000 */
[----:B------:R-:W-:Y:S02]  /*1990*/  FMUL.FTZ R40, R18, R18 ;  /* 0x0000001212287220 */ /* 0x000fe40000410000 */
[----:B----4-:R-:W-:Y:S02]  /*19a0*/  FADD.FTZ R11, R13, -R18 ;  /* 0x800000120d0b7221 */ /* 0x010fe40000010000 */
[----:B------:R-:W-:Y:S02]  /*19b0*/  FFMA.FTZ R19, R19, c[0x0][0x1f4], -R40 ;  /* 0x00007d0013137a23 */ /* 0x000fe40000010828 */
[--C-:B------:R-:W-:Y:S02]  /*19c0*/  FADD.FTZ R13, R15, -R18.reuse ;  /* 0x800000120f0d7221 */ /* 0x100fe40000010000 */
[--C-:B------:R-:W-:Y:S01]  /*19d0*/  FADD.FTZ R15, R17, -R18.reuse ;  /* 0x80000012110f7221 */ /* 0x100fe20000010000 */
[----:B------:R-:W-:Y:S01]  /*19e0*/  FSETP.GTU.FTZ.AND P1, PT, R19, RZ, PT ;  /* 0x000000ff1300720b */ /* 0x000fe20003f3c000 */
[----:B------:R-:W-:-:S02]  /*19f0*/  FADD.FTZ R9, R9, -R18 ;  /* 0x8000001209097221 */ /* 0x000fc40000010000 */
[--C-:B------:R-:W-:Y:S02]  /*1a00*/  FADD.FTZ R17, R41, -R18.reuse ;  /* 0x8000001229117221 */ /* 0x100fe40000010000 */
[----:B------:R-:W-:-:S08]  /*1a10*/  FADD.FTZ R21, R43, -R18 ;  /* 0x800000122b157221 */ /* 0x000fd00000010000 */
[----:B------:R-:W-:-:S04]  /*1a20*/  @P1 FADD.FTZ R19, R19, c[0x0][0x188] ;  /* 0x0000620013131621 */ /* 0x000fc80000010000 */
[----:B------:R0:W1:Y:S01]  /*1a30*/  @P1 MUFU.RSQ R8, R19 ;  /* 0x0000001300081308 */ /* 0x0000620000001400 */
[----:B------:R-:W-:-:S04]  /*1a40*/  ISETP.GE.U32.AND P1, PT, R27, c[0x0][0x1c8], PT ;  /* 0x000072001b007a0c */ /* 0x000fc80003f26070 */
[----:B------:R-:W-:Y:S01]  /*1a50*/  ISETP.GE.AND.EX P1, PT, R0, c[0x0][0x1cc], PT, P1 ;  /* 0x0000730000007a0c */ /* 0x000fe20003f26310 */
[----:B0-----:R-:W-:-:S03]  /*1a60*/  FADD.FTZ R19, R23, -R18 ;  /* 0x8000001217137221 */ /* 0x001fc60000010000 */
[----:B------:R-:W-:Y:S01]  /*1a70*/  ISETP.GT.U32.OR P1, PT, R20, 0x27f, P1 ;  /* 0x0000027f1400780c */ /* 0x000fe20000f24470 */
[----:B------:R-:W-:Y:S02]  /*1a80*/  FADD.FTZ R23, R45, -R18 ;  /* 0x800000122d177221 */ /* 0x000fe40000010000 */
[-C--:B-1----:R-:W-:Y:S02]  /*1a90*/  FMUL.FTZ R9, R9, R8.reuse ;  /* 0x0000000809097220 */ /* 0x082fe40000410000 */
[-C--:B------:R-:W-:Y:S02]  /*1aa0*/  FMUL.FTZ R11, R11, R8.reuse ;  /* 0x000000080b0b7220 */ /* 0x080fe40000410000 */
[-C--:B------:R-:W-:Y:S02]  /*1ab0*/  FMUL.FTZ R16, R13, R8.reuse ;  /* 0x000000080d107220 */ /* 0x080fe40000410000 */
[-C--:B------:R-:W-:Y:S02]  /*1ac0*/  FMUL.FTZ R15, R15, R8.reuse ;  /* 0x000000080f0f7220 */ /* 0x080fe40000410000 */
[----:B------:R-:W-:-:S02]  /*1ad0*/  FMUL.FTZ R14, R17, R8 ;  /* 0x00000008110e7220 */ /* 0x000fc40000410000 */
[-C--:B------:R-:W-:Y:S02]  /*1ae0*/  FMUL.FTZ R19, R19, R8.reuse ;  /* 0x0000000813137220 */ /* 0x080fe40000410000 */
        /* <DEDUP_REMOVED lines=25> */
.L_x_1891:
        /* <DEDUP_REMOVED lines=12> */
.L_x_1893:
[----:B------:R-:W-:Y:S05]  /*1d40*/  BSYNC B0 ;  /* 0x0000000000007941 */ /* 0x000fea0003800000 */
.L_x_1892:
        /* <DEDUP_REMOVED lines=11> */
.L_x_1894:
        /* <DEDUP_REMOVED lines=12> */
.L_x_1896:
[----:B------:R-:W-:Y:S05]  /*1ec0*/  BSYNC B0 ;  /* 0x0000000000007941 */ /* 0x000fea0003800000 */
.L_x_1895:
        /* <DEDUP_REMOVED lines=11> */
.L_x_1897:
        /* <DEDUP_REMOVED lines=12> */
.L_x_1899:
[----:B------:R-:W-:Y:S05]  /*2040*/  BSYNC B0 ;  /* 0x0000000000007941 */ /* 0x000fea0003800000 */
.L_x_1898:
        /* <DEDUP_REMOVED lines=11> */
.L_x_1900:
[----:B------:R-:W-:Y:S01]  /*2100*/  BSSY B0, `(.L_x_1901) ;  /* 0x000000b000007945 */ /* 0x000fe20003800000 */
[----:B------:R-:W-:Y:S05]  /*2110*/  @P1 BRA `(.L_x_1902) ;  /* 0x0000009000001947 */ /* 0x000fea0003800000 */
[----:B------:R-:W-:Y:S01]  /*2120*/  MOV R34, R36 ;  /* 0x0000002400227202 */ /* 0x000fe20000000f00 */
[----:B------:R-:W-:Y:S01]  /*2130*/  IMAD R0, R0, c[0x0][0x1c0], RZ ;  /* 0x0000700000007a24 */ /* 0x000fe200078e02ff */
[----:B------:R-:W-:-:S03]  /*2140*/  F2FP.PACK_AB R3, R3, R12 ;  /* 0x0000000c0303723e */ /* 0x000fc600000000ff */
[----:B------:R-:W-:-:S04]  /*2150*/  IMAD.WIDE.U32 R34, R27, c[0x0][0x1c0], R34 ;  /* 0x000070001b227a25 */ /* 0x000fc800078e0022 */
[----:B------:R-:W-:Y:S01]  /*2160*/  IMAD R9, R27, c[0x0][0x1c4], R0 ;  /* 0x000071001b097a24 */ /* 0x000fe200078e0200 */
[----:B------:R-:W-:-:S04]  /*2170*/  LEA R8, P1, R34, c[0x0][0x160], 0x1 ;  /* 0x0000580022087a11 */ /* 0x000fc800078208ff */
[----:B------:R-:W-:-:S04]  /*2180*/  IADD3 R9, R35, R9, RZ ;  /* 0x0000000923097210 */ /* 0x000fc80007ffe0ff */
[----:B------:R-:W-:-:S05]  /*2190*/  LEA.HI.X R9, R34, c[0x0][0x164], R9, 0x1, P1 ;  /* 0x0000590022097a11 */ /* 0x000fca00008f0c09 */
[----:B------:R1:W-:Y:S02]  /*21a0*/  STG.E [R8.64], R3 ;  /* 0x0000000308007986 */ /* 0x0003e4000c101906 */
.L_x_1902:
[----:B------:R-:W-:Y:S05]  /*21b0*/  BSYNC B0 ;  /* 0x0000000000007941 */ /* 0x000fea0003800000 */
.L_x_1901:
[----:B------:R-:W-:Y:S02]  /*21c0*/  IADD3 R31, R31, c[0x0][0x10], RZ ;  /* 0x000004001f1f7a10 */ /* 0x000fe40007ffe0ff */
[----:B------:R-:W-:Y:S02]  /*21d0*/  IADD3 R25, R25, 0x1, RZ ;  /* 0x0000000119197810 */ /* 0x000fe40007ffe0ff */
[----:B------:R-:W-:-:S13]  /*21e0*/  ISETP.GE.AND P1, PT, R31, UR4, PT ;  /* 0x000000041f007c0c */ /* 0x000fda000bf26270 */
[----:B------:R-:W-:Y:S01]  /*21f0*/  @P1 CALL.REL.NOINC `(.L_x_1903) ;  /* 0x0000001000001944 */ /* 0x000fe20003c00000 */
[----:B------:R-:W-:Y:S05]  /*2200*/  BRA `(.L_x_1904) ;  /* 0xffffdfb000007947 */ /* 0x000fea000383ffff */
.L_x_1903:
[----:B------:R-:W-:Y:S05]  /*2210*/  EXIT ;  /* 0x000000000000794d */ /* 0x000fea0003800000 */
.L_x_1905:
        /* <DEDUP_REMOVED lines=14> */
.L_x_2369:


//--------------------- .text._Z35group_norm_nhwc_fwd_one_pass_kernelI11Fp16IOBf16WLi512ELi20ELi640EEv26Group_norm_nhwc_fwd_params --------------------------
	.section	.text._Z35group_norm_nhwc_fwd_one_pass_kernelI11Fp16IOBf16WLi512ELi20ELi640EEv26Group_norm_nhwc_fwd_params,"ax",@progbits
	.sectioninfo	@"SHI_REGISTERS=48"
	.align	128
        .global         _Z35group_norm_nhwc_fwd_one_pass_kernelI11Fp16IOBf16WLi512ELi20ELi640EEv26Group_norm_nhwc_fwd_params
        .type           _Z35group_norm_nhwc_fwd_one_pass_kernelI11Fp16IOBf16WLi512ELi20ELi640EEv26Group_norm_nhwc_fwd_params,@function
        .size           _Z35group_norm_nhwc_fwd_one_pass_kernelI11Fp16IOBf16WLi512ELi20ELi640EEv26Group_norm_nhwc_fwd_params,(.L_x_2370 - _Z35group_norm_nhwc_fwd_one_pass_kernelI11Fp16IOBf16WLi512ELi20ELi640EEv26Group_norm_nhwc_fwd_params)
        .other          _Z35group_norm_nhwc_fwd_one_pass_kernelI11Fp16IOBf16WLi512ELi20ELi640EEv26Group_norm_nhwc_fwd_params,@"STO_CUDA_ENTRY STV_DEFAULT"
_Z35group_norm_nhwc_fwd_one_pass_kernelI11Fp16IOBf16WLi512ELi20ELi640EEv26Group_norm_nhwc_fwd_params:
.text._Z35group_norm_nhwc_fwd_one_pass_kernelI11Fp16IOBf16WLi512ELi20ELi640EEv26Group_norm_nhwc_fwd_params:
        /* <DEDUP_REMOVED lines=32> */
.L_x_1940:
[----:B-1----:R-:W-:Y:S01]  /*0200*/  IABS R6, c[0x0][0x1d8] ;  /* 0x0000760000067a13 */ /* 0x002fe20000000000 */
[----:B------:R-:W-:Y:S01]  /*0210*/  CS2R R24, SRZ ;  /* 0x0000000000187805 */ /* 0x000fe2000001ff00 */
[----:B------:R-:W-:Y:S01]  /*0220*/  IABS R8, R38 ;  /* 0x0000002600087213 */ /* 0x000fe20000000000 */
[----:B------:R-:W-:Y:S01]  /*0230*/  CS2R R26, SRZ ;  /* 0x00000000001a7805 */ /* 0x000fe2000001ff00 */
        /* <DEDUP_REMOVED lines=8> */
[----:B------:R-:W-:-:S03]  /*02c0*/  MOV R7, R8 ;  /* 0x0000000800077202 */ /* 0x000fc60000000f00 */
[----:B------:R-:W-:Y:S02]  /*02d0*/  @P0 IMAD R8, R2, c[0x0][0x1c0], RZ ;  /* 0x0000700002080a24 */ /* 0x000fe400078e02ff */
[----:B------:R-:W-:-:S04]  /*02e0*/  IMAD.HI.U32 R5, R5, R7, RZ ;  /* 0x0000000705057227 */ /* 0x000fc800078e00ff */
[----:B------:R-:W-:Y:S01]  /*02f0*/  @P0 IMAD R9, R37, c[0x0][0x1c4], R8 ;  /* 0x0000710025090a24 */ /* 0x000fe200078e0208 */
        /* <DEDUP_REMOVED lines=10> */
[----:B------:R-:W-:-:S06]  /*03a0*/  @P1 IADD3 R5, R5, 0x1, RZ ;  /* 0x0000000105051810 */ /* 0x000fcc0007ffe0ff */
[----:B------:R-:W-:Y:S02]  /*03b0*/  @!P3 IADD3 R5, -R5, RZ, RZ ;  /* 0x000000ff0505b210 */ /* 0x000fe40007ffe1ff */
[----:B------:R-:W-:Y:S02]  /*03c0*/  @!P2 LOP3.LUT R5, RZ, c[0x0][0x1d8], RZ, 0x33, !PT ;  /* 0x00007600ff05aa12 */ /* 0x000fe400078e33ff */
[----:B------:R-:W-:Y:S02]  /*03d0*/  ISETP.GE.U32.AND P3, PT, R36, c[0x0][0x1c8], PT ;  /* 0x0000720024007a0c */ /* 0x000fe40003f66070 */
[----:B------:R-:W-:Y:S02]  /*03e0*/  IADD3 R3, -R5, RZ, RZ ;  /* 0x000000ff05037210 */ /* 0x000fe40007ffe1ff */
[----:B------:R-:W-:Y:S02]  /*03f0*/  SHF.R.S32.HI R4, RZ, 0x1f, R5 ;  /* 0x0000001fff047819 */ /* 0x000fe40000011405 */
[----:B------:R-:W-:Y:S01]  /*0400*/  ISETP.GE.U32.AND P2, PT, R35, c[0x0][0x1c8], PT ;  /* 0x0000720023007a0c */ /* 0x000fe20003f46070 */
[----:B------:R-:W-:Y:S01]  /*0410*/  IMAD R40, R3, c[0x0][0x1d8], R38 ;  /* 0x0000760003287a24 */ /* 0x000fe200078e0226 */
[----:B------:R-:W-:Y:S01]  /*0420*/  SHF.R.S32.HI R3, RZ, 0x1f, R36 ;  /* 0x0000001fff037819 */ /* 0x000fe20000011424 */
[----:B------:R-:W-:Y:S01]  /*0430*/  IMAD R6, R4, c[0x0][0x1d0], RZ ;  /* 0x0000740004067a24 */ /* 0x000fe200078e02ff */
[----:B------:R-:W-:Y:S01]  /*0440*/  SHF.R.S32.HI R4, RZ, 0x1f, R35 ;  /* 0x0000001fff047819 */ /* 0x000fe20000011423 */
[----:B------:R-:W-:Y:S01]  /*0450*/  IMAD R40, R40, 0x14, RZ ;  /* 0x0000001428287824 */ /* 0x000fe200078e02ff */
[----:B------:R-:W-:Y:S01]  /*0460*/  ISETP.GE.AND.EX P3, PT, R3, c[0x0][0x1cc], PT, P3 ;  /* 0x0000730003007a0c */ /* 0x000fe20003f66330 */
[----:B------:R-:W-:Y:S01]  /*0470*/  IMAD R43, R5, c[0x0][0x1d4], R6 ;  /* 0x00007500052b7a24 */ /* 0x000fe200078e0206 */
[----:B------:R-:W-:-:S02]  /*0480*/  ISETP.GE.AND.EX P2, PT, R4, c[0x0][0x1cc], PT, P2 ;  /* 0x0000730004007a0c */ /* 0x000fc40003f46320 */
[----:B------:R-:W-:Y:S02]  /*0490*/  IADD3 R44, P1, R39, R40, RZ ;  /* 0x00000028272c7210 */ /* 0x000fe40007f3e0ff */
[C---:B------:R-:W-:Y:S02]  /*04a0*/  ISETP.GT.U32.OR P3, PT, R11.reuse, 0x27f, P3 ;  /* 0x0000027f0b00780c */ /* 0x040fe40001f64470 */
[----:B------:R-:W-:Y:S02]  /*04b0*/  LEA.HI.X.SX32 R45, R40, R7, 0x1, P1 ;  /* 0x00000007282d7211 */ /* 0x000fe400008f0eff */
[----:B------:R-:W-:Y:S02]  /*04c0*/  ISETP.GT.U32.OR P2, PT, R11, 0x27f, P2 ;  /* 0x0000027f0b00780c */ /* 0x000fe40001744470 */
[----:B------:R-:W-:Y:S01]  /*04d0*/  ISETP.GE.U32.AND P1, PT, R34, c[0x0][0x1c8], PT ;  /* 0x0000720022007a0c */ /* 0x000fe20003f26070 */
[----:B------:R-:W-:-:S05]  /*04e0*/  IMAD.WIDE.U32 R44, R5, c[0x0][0x1d0], R44 ;  /* 0x00007400052c7a25 */ /* 0x000fca00078e002c */
[----:B------:R-:W-:Y:S01]  /*04f0*/  IADD3 R43, R45, R43, RZ ;  /* 0x0000002b2d2b7210 */ /* 0x000fe20007ffe0ff */
[----:B------:R-:W-:Y:S01]  /*0500*/  @!P3 IMAD R5, R3, c[0x0][0x1c0], RZ ;  /* 0x000070000305ba24 */ /* 0x000fe200078e02ff */
[-C--:B------:R-:W-:Y:S02]  /*0510*/  @!P3 MOV R42, R44.reuse ;  /* 0x0000002c002ab202 */ /* 0x080fe40000000f00 */
[-C--:B------:R-:W-:Y:S01]  /*0520*/  @P0 MOV R18, R44.reuse ;  /* 0x0000002c00120202 */ /* 0x080fe20000000f00 */
[C---:B------:R-:W-:Y:S01]  /*0530*/  @!P3 IMAD R5, R36.reuse, c[0x0][0x1c4], R5 ;  /* 0x000071002405ba24 */ /* 0x040fe200078e0205 */
[-C--:B------:R-:W-:Y:S01]  /*0540*/  @P0 MOV R19, R43.reuse ;  /* 0x0000002b00130202 */ /* 0x080fe20000000f00 */
[----:B------:R-:W-:Y:S01]  /*0550*/  @!P3 IMAD.WIDE.U32 R6, R36, c[0x0][0x1c0], R42 ;  /* 0x000070002406ba25 */ /* 0x000fe200078e002a */
[----:B------:R-:W-:Y:S02]  /*0560*/  @!P2 MOV R16, R44 ;  /* 0x0000002c0010a202 */ /* 0x000fe40000000f00 */
[----:B------:R-:W-:Y:S01]  /*0570*/  @!P2 MOV R17, R43 ;  /* 0x0000002b0011a202 */ /* 0x000fe20000000f00 */
[----:B------:R-:W-:Y:S01]  /*0580*/  @!P2 IMAD R14, R4, c[0x0][0x1c0], RZ ;  /* 0x00007000040eaa24 */ /* 0x000fe200078e02ff */
[----:B------:R-:W-:Y:S01]  /*0590*/  @!P3 IADD3 R5, R7, R5, RZ ;  /* 0x000000050705b210 */ /* 0x000fe20007ffe0ff */
[----:B------:R-:W-:Y:S01]  /*05a0*/  @P0 IMAD.WIDE.U32 R18, R37, c[0x0][0x1c0], R18 ;  /* 0x0000700025120a25 */ /* 0x000fe200078e0012 */
[----:B------:R-:W-:-:S03]  /*05b0*/  @!P3 LEA R12, P4, R6, c[0x0][0x170], 0x1 ;  /* 0x00005c00060cba11 */ /* 0x000fc600078808ff */
[C---:B------:R-:W-:Y:S01]  /*05c0*/  @!P2 IMAD R7, R35.reuse, c[0x0][0x1c4], R14 ;  /* 0x000071002307aa24 */ /* 0x040fe200078e020e */
[----:B------:R-:W-:Y:S01]  /*05d0*/  @!P3 LEA.HI.X R13, R6, c[0x0][0x174], R5, 0x1, P4 ;  /* 0x00005d00060dba11 */ /* 0x000fe200020f0c05 */
[----:B------:R-:W-:Y:S01]  /*05e0*/  @!P2 IMAD.WIDE.U32 R16, R35, c[0x0][0x1c0], R16 ;  /* 0x000070002310aa25 */ /* 0x000fe200078e0010 */
[----:B------:R-:W-:Y:S02]  /*05f0*/  ISETP.GE.U32.AND P4, PT, R33, c[0x0][0x1c8], PT ;  /* 0x0000720021007a0c */ /* 0x000fe40003f86070 */
[----:B------:R-:W-:Y:S01]  /*0600*/  SHF.R.S32.HI R5, RZ, 0x1f, R34 ;  /* 0x0000001fff057819 */ /* 0x000fe20000011422 */
[----:B------:R0:W2:Y:S01]  /*0610*/  @!P3 LDG.E R25, [R12.64] ;  /* 0x000000060c19b981 */ /* 0x0000a2000c1e1900 */
[----:B------:R-:W-:Y:S02]  /*0620*/  SHF.R.S32.HI R6, RZ, 0x1f, R33 ;  /* 0x0000001fff067819 */ /* 0x000fe40000011421 */
[----:B------:R-:W-:Y:S02]  /*0630*/  ISETP.GE.AND.EX P1, PT, R5, c[0x0][0x1cc], PT, P1 ;  /* 0x0000730005007a0c */ /* 0x000fe40003f26310 */
[----:B------:R-:W-:-:S02]  /*0640*/  ISETP.GE.AND.EX P4, PT, R6, c[0x0][0x1cc], PT, P4 ;  /* 0x0000730006007a0c */ /* 0x000fc40003f86340 */
[C---:B------:R-:W-:Y:S02]  /*0650*/  ISETP.GT.U32.OR P1, PT, R11.reuse, 0x27f, P1 ;  /* 0x0000027f0b00780c */ /* 0x040fe40000f24470 */
[----:B------:R-:W-:Y:S02]  /*0660*/  ISETP.GT.U32.OR P4, PT, R11, 0x27f, P4 ;  /* 0x0000027f0b00780c */ /* 0x000fe40002784470 */
[----:B------:R-:W-:Y:S02]  /*0670*/  @P0 IADD3 R9, R19, R9, RZ ;  /* 0x0000000913090210 */ /* 0x000fe40007ffe0ff */
[----:B------:R-:W-:Y:S02]  /*0680*/  @!P2 IADD3 R7, R17, R7, RZ ;  /* 0x000000071107a210 */ /* 0x000fe40007ffe0ff */
[----:B------:R-:W-:Y:S02]  /*0690*/  @P0 LEA R8, P6, R18, c[0x0][0x170], 0x1 ;  /* 0x00005c0012080a11 */ /* 0x000fe400078c08ff */
[----:B------:R-:W-:-:S02]  /*06a0*/  @!P2 LEA R14, P5, R16, c[0x0][0x170], 0x1 ;  /* 0x00005c00100eaa11 */ /* 0x000fc400078a08ff */
[----:B------:R-:W-:Y:S01]  /*06b0*/  @P0 LEA.HI.X R9, R18, c[0x0][0x174], R9, 0x1, P6 ;  /* 0x00005d0012090a11 */ /* 0x000fe200030f0c09 */
[----:B------:R-:W-:Y:S01]  /*06c0*/  @!P1 IMAD R17, R5, c[0x0][0x1c0], RZ ;  /* 0x0000700005119a24 */ /* 0x000fe200078e02ff */
[----:B------:R-:W-:Y:S01]  /*06d0*/  @!P2 LEA.HI.X R15, R16, c[0x0][0x174], R7, 0x1, P5 ;  /* 0x00005d00100faa11 */ /* 0x000fe200028f0c07 */
[----:B------:R-:W-:Y:S01]  /*06e0*/  @!P4 IMAD R16, R6, c[0x0][0x1c0], RZ ;  /* 0x000070000610ca24 */ /* 0x000fe200078e02ff */
[----:B------:R-:W-:Y:S01]  /*06f0*/  ISETP.GE.U32.AND P3, PT, R32, c[0x0][0x1c8], PT ;  /* 0x0000720020007a0c */ /* 0x000fe20003f66070 */
[----:B------:R1:W3:Y:S01]  /*0700*/  @P0 LDG.E R27, [R8.64] ;  /* 0x00000006081b0981 */ /* 0x0002e2000c1e1900 */
[----:B------:R-:W-:Y:S01]  /*0710*/  SHF.R.S32.HI R7, RZ, 0x1f, R32 ;  /* 0x0000001fff077819 */ /* 0x000fe20000011420 */
[----:B------:R-:W-:Y:S01]  /*0720*/  @!P1 IMAD R19, R34, c[0x0][0x1c4], R17 ;  /* 0x0000710022139a24 */ /* 0x000fe200078e0211 */
[----:B------:R-:W-:Y:S01]  /*0730*/  @!P1 MOV R17, R43 ;  /* 0x0000002b00119202 */ /* 0x000fe20000000f00 */
[----:B------:R-:W-:Y:S01]  /*0740*/  @!P4 IMAD R21, R33, c[0x0][0x1c4], R16 ;  /* 0x000071002115ca24 */ /* 0x000fe200078e0210 */
[----:B------:R-:W-:Y:S01]  /*0750*/  @!P1 MOV R16, R44 ;  /* 0x0000002c00109202 */ /* 0x000fe20000000f00 */
[----:B------:R4:W5:Y:S01]  /*0760*/  @!P2 LDG.E R26, [R14.64] ;  /* 0x000000060e1aa981 */ /* 0x000962000c1e1900 */
[----:B------:R-:W-:-:S02]  /*0770*/  ISETP.GE.AND.EX P3, PT, R7, c[0x0][0x1cc], PT, P3 ;  /* 0x0000730007007a0c */ /* 0x000fc40003f66330 */
[----:B0-----:R-:W-:Y:S01]  /*0780*/  @!P4 MOV R12, R44 ;  /* 0x0000002c000cc202 */ /* 0x001fe20000000f00 */
[----:B------:R-:W-:Y:S01]  /*0790*/  @!P1 IMAD.WIDE.U32 R16, R34, c[0x0][0x1c0], R16 ;  /* 0x0000700022109a25 */ /* 0x000fe200078e0010 */
[----:B------:R-:W-:Y:S02]  /*07a0*/  @!P4 MOV R13, R43 ;  /* 0x0000002b000dc202 */ /* 0x000fe40000000f00 */
[----:B------:R-:W-:Y:S02]  /*07b0*/  ISETP.GT.U32.OR P2, PT, R11, 0x27f, P3 ;  /* 0x0000027f0b00780c */ /* 0x000fe40001f44470 */
[----:B------:R-:W-:Y:S01]  /*07c0*/  @!P1 IADD3 R17, R17, R19, RZ ;  /* 0x0000001311119210 */ /* 0x000fe20007ffe0ff */
[----:B------:R-:W-:Y:S01]  /*07d0*/  @!P4 IMAD.WIDE.U32 R12, R33, c[0x0][0x1c0], R12 ;  /* 0x00007000210cca25 */ /* 0x000fe200078e000c */
[----:B----4-:R-:W-:Y:S01]  /*07e0*/  @!P1 LEA R14, P5, R16, c[0x0][0x170], 0x1 ;  /* 0x00005c00100e9a11 */ /* 0x010fe200078a08ff */
[----:B------:R-:W-:-:S03]  /*07f0*/  CS2R R22, SRZ ;  /* 0x0000000000167805 */ /* 0x000fc6000001ff00 */
[----:B------:R-:W-:Y:S02]  /*0800*/  @!P1 LEA.HI.X R15, R16, c[0x0][0x174], R17, 0x1, P5 ;  /* 0x00005d00100f9a11 */ /* 0x000fe400028f0c11 */
[----:B-1----:R-:W-:Y:S02]  /*0810*/  @!P4 IADD3 R9, R13, R21, RZ ;  /* 0x000000150d09c210 */ /* 0x002fe40007ffe0ff */
[C---:B------:R-:W-:Y:S01]  /*0820*/  @!P4 LEA R18, P6, R12.reuse, c[0x0][0x170], 0x1 ;  /* 0x00005c000c12ca11 */ /* 0x040fe200078c08ff */
[----:B------:R0:W4:Y:S01]  /*0830*/  @!P1 LDG.E R23, [R14.64] ;  /* 0x000000060e179981 */ /* 0x000122000c1e1900 */
[----:B------:R-:W-:Y:S02]  /*0840*/  @!P2 MOV R13, R43 ;  /* 0x0000002b000da202 */ /* 0x000fe40000000f00 */
[----:B------:R-:W-:Y:S01]  /*0850*/  @!P4 LEA.HI.X R19, R12, c[0x0][0x174], R9, 0x1, P6 ;  /* 0x00005d000c13ca11 */ /* 0x000fe200030f0c09 */
[----:B------:R-:W-:Y:S01]  /*0860*/  @!P2 IMAD R9, R7, c[0x0][0x1c0], RZ ;  /* 0x000070000709aa24 */ /* 0x000fe200078e02ff */
[----:B------:R-:W-:-:S03]  /*0870*/  @!P2 MOV R12, R44 ;  /* 0x0000002c000ca202 */ /* 0x000fc60000000f00 */
[C---:B------:R-:W-:Y:S01]  /*0880*/  @!P2 IMAD R9, R32.reuse, c[0x0][0x1c4], R9 ;  /* 0x000071002009aa24 */ /* 0x040fe200078e0209 */
[----:B------:R1:W4:Y:S01]  /*0890*/  @!P4 LDG.E R24, [R18.64] ;  /* 0x000000061218c981 */ /* 0x000322000c1e1900 */
[----:B------:R-:W-:Y:S01]  /*08a0*/  @!P2 IMAD.WIDE.U32 R12, R32, c[0x0][0x1c0], R12 ;  /* 0x00007000200caa25 */ /* 0x000fe200078e000c */
[----:B------:R-:W-:-:S04]  /*08b0*/  MOV R21, RZ ;  /* 0x000000ff00157202 */ /* 0x000fc80000000f00 */
[----:B------:R-:W-:Y:S02]  /*08c0*/  @!P2 IADD3 R9, R13, R9, RZ ;  /* 0x000000090d09a210 */ /* 0x000fe40007ffe0ff */
[----:B------:R-:W-:-:S04]  /*08d0*/  @!P2 LEA R16, P1, R12, c[0x0][0x170], 0x1 ;  /* 0x00005c000c10aa11 */ /* 0x000fc800078208ff */
[----:B------:R-:W-:-:S05]  /*08e0*/  @!P2 LEA.HI.X R17, R12, c[0x0][0x174], R9, 0x1, P1 ;  /* 0x00005d000c11aa11 */ /* 0x000fca00008f0c09 */
[----:B------:R0:W4:Y:S01]  /*08f0*/  @!P2 LDG.E R21, [R16.64] ;  /* 0x000000061015a981 */ /* 0x000122000c1e1900 */
[----:B------:R-:W-:Y:S02]  /*0900*/  ISETP.GE.U32.AND P3, PT, R31, c[0x0][0x1c8], PT ;  /* 0x000072001f007a0c */ /* 0x000fe40003f66070 */
[----:B------:R-:W-:-:S04]  /*0910*/  SHF.R.S32.HI R8, RZ, 0x1f, R31 ;  /* 0x0000001fff087819 */ /* 0x000fc8000001141f */
[----:B------:R-:W-:-:S04]  /*0920*/  ISETP.GE.AND.EX P3, PT, R8, c[0x0][0x1cc], PT, P3 ;  /* 0x0000730008007a0c */ /* 0x000fc80003f66330 */
[----:B------:R-:W-:-:S13]  /*0930*/  ISETP.GT.U32.OR P3, PT, R11, 0x27f, P3 ;  /* 0x0000027f0b00780c */ /* 0x000fda0001f64470 */
[----:B0-----:R-:W-:Y:S01]  /*0940*/  @!P3 MOV R14, R44 ;  /* 0x0000002c000eb202 */ /* 0x001fe20000000f00 */
[----:B------:R-:W-:Y:S01]  /*0950*/  @!P3 IMAD R20, R8, c[0x0][0x1c0], RZ ;  /* 0x000070000814ba24 */ /* 0x000fe200078e02ff */
[----:B------:R-:W-:-:S03]  /*0960*/  @!P3 MOV R15, R43 ;  /* 0x0000002b000fb202 */ /* 0x000fc60000000f00 */
[C---:B------:R-:W-:Y:S02]  /*0970*/  @!P3 IMAD R9, R31.reuse, c[0x0][0x1c4], R20 ;  /* 0x000071001f09ba24 */ /* 0x040fe400078e0214 */
[----:B------:R-:W-:-:S05]  /*0980*/  @!P3 IMAD.WIDE.U32 R14, R31, c[0x0][0x1c0], R14 ;  /* 0x000070001f0eba25 */ /* 0x000fca00078e000e */
[----:B------:R-:W-:Y:S02]  /*0990*/  @!P3 IADD3 R9, R15, R9, RZ ;  /* 0x000000090f09b210 */ /* 0x000fe40007ffe0ff */
[----:B------:R-:W-:-:S04]  /*09a0*/  @!P3 LEA R12, P1, R14, c[0x0][0x170], 0x1 ;  /* 0x00005c000e0cba11 */ /* 0x000fc800078208ff */
[----:B------:R-:W-:-:S05]  /*09b0*/  @!P3 LEA.HI.X R13, R14, c[0x0][0x174], R9, 0x1, P1 ;  /* 0x00005d000e0dba11 */ /* 0x000fca00008f0c09 */
[----:B------:R0:W4:Y:S01]  /*09c0*/  @!P3 LDG.E R22, [R12.64] ;  /* 0x000000060c16b981 */ /* 0x000122000c1e1900 */
[----:B------:R-:W-:Y:S01]  /*09d0*/  ISETP.GE.U32.AND P1, PT, R30, c[0x0][0x1c8], PT ;  /* 0x000072001e007a0c */ /* 0x000fe20003f26070 */
[--C-:B--2---:R-:W-:Y:S02]  /*09e0*/  HADD2.F32 R20, -RZ, R25.reuse.H1_H1 ;  /* 0x30000019ff147230 */ /* 0x104fe40000004100 */
[----:B------:R-:W-:-:S03]  /*09f0*/  HADD2.F32 R15, -RZ, R25.H0_H0 ;  /* 0x20000019ff0f7230 */ /* 0x000fc60000004100 */
[----:B------:R-:W-:Y:S02]  /*0a00*/  FMUL.FTZ R16, R20, R20 ;  /* 0x0000001414107220 */ /* 0x000fe40000410000 */
[----:B------:R-:W-:Y:S01]  /*0a10*/  FADD.FTZ R17, R15, R20 ;  /* 0x000000140f117221 */ /* 0x000fe20000010000 */
[--C-:B---3--:R-:W-:Y:S02]  /*0a20*/  HADD2.F32 R14, -RZ, R27.reuse.H1_H1 ;  /* 0x3000001bff0e7230 */ /* 0x108fe40000004100 */
[----:B------:R-:W-:-:S03]  /*0a30*/  HADD2.F32 R9, -RZ, R27.H0_H0 ;  /* 0x2000001bff097230 */ /* 0x000fc60000004100 */
[----:B-1----:R-:W-:Y:S02]  /*0a40*/  FMUL.FTZ R18, R14, R14 ;  /* 0x0000000e0e127220 */ /* 0x002fe40000410000 */
[C---:B------:R-:W-:Y:S02]  /*0a50*/  FADD.FTZ R14, R9.reuse, R14 ;  /* 0x0000000e090e7221 */ /* 0x040fe40000010000 */
[----:B------:R-:W-:Y:S01]  /*0a60*/  FFMA.FTZ R18, R9, R9, R18 ;  /* 0x0000000909127223 */ /* 0x000fe20000010012 */
[--C-:B-----5:R-:W-:Y:S02]  /*0a70*/  HADD2.F32 R9, -RZ, R26.reuse.H1_H1 ;  /* 0x3000001aff097230 */ /* 0x120fe40000004100 */
[----:B0-----:R-:W-:Y:S01]  /*0a80*/  HADD2.F32 R12, -RZ, R26.H0_H0 ;  /* 0x2000001aff0c7230 */ /* 0x001fe20000004100 */
[----:B------:R-:W-:Y:S02]  /*0a90*/  FADD.FTZ R14, RZ, R14 ;  /* 0x0000000eff0e7221 */ /* 0x000fe40000010000 */
[----:B------:R-:W-:-:S02]  /*0aa0*/  FMUL.FTZ R13, R9, R9 ;  /* 0x00000009090d7220 */ /* 0x000fc40000410000 */
[----:B------:R-:W-:Y:S02]  /*0ab0*/  FFMA.FTZ R15, R15, R15, R16 ;  /* 0x0000000f0f0f7223 */ /* 0x000fe40000010010 */
[----:B------:R-:W-:Y:S02]  /*0ac0*/  FADD.FTZ R18, RZ, R18 ;  /* 0x00000012ff127221 */ /* 0x000fe40000010000 */
[C---:B------:R-:W-:Y:S02]  /*0ad0*/  FADD.FTZ R9, R12.reuse, R9 ;  /* 0x000000090c097221 */ /* 0x040fe40000010000 */
[----:B------:R-:W-:Y:S02]  /*0ae0*/  FFMA.FTZ R12, R12, R12, R13 ;  /* 0x0000000c0c0c7223 */ /* 0x000fe4000001000d */
[----:B------:R-:W-:Y:S01]  /*0af0*/  FADD.FTZ R14, R14, R17 ;  /* 0x000000110e0e7221 */ /* 0x000fe20000010000 */
[--C-:B----4-:R-:W-:Y:S01]  /*0b00*/  HADD2.F32 R16, -RZ, R23.reuse.H1_H1 ;  /* 0x30000017ff107230 */ /* 0x110fe20000004100 */
[----:B------:R-:W-:Y:S01]  /*0b10*/  FADD.FTZ R15, R18, R15 ;  /* 0x0000000f120f7221 */ /* 0x000fe20000010000 */
[----:B------:R-:W-:Y:S01]  /*0b20*/  HADD2.F32 R13, -RZ, R23.H0_H0 ;  /* 0x20000017ff0d7230 */ /* 0x000fe20000004100 */
[----:B------:R-:W-:Y:S01]  /*0b30*/  FADD.FTZ R14, R14, R9 ;  /* 0x000000090e0e7221 */ /* 0x000fe20000010000 */
[----:B------:R-:W-:Y:S01]  /*0b40*/  SHF.R.S32.HI R9, RZ, 0x1f, R30 ;  /* 0x0000001fff097819 */ /* 0x000fe2000001141e */
[----:B------:R-:W-:-:S02]  /*0b50*/  FADD.FTZ R12, R15, R12 ;  /* 0x0000000c0f0c7221 */ /* 0x000fc40000010000 */
[----:B------:R-:W-:Y:S02]  /*0b60*/  FADD.FTZ R15, R13, R16 ;  /* 0x000000100d0f7221 */ /* 0x000fe40000010000 */
[----:B------:R-:W-:Y:S01]  /*0b70*/  FMUL.FTZ R18, R16, R16 ;  /* 0x0000001010127220 */ /* 0x000fe20000410000 */
[----:B------:R-:W-:Y:S01]  /*0b80*/  ISETP.GE.AND.EX P1, PT, R9, c[0x0][0x1cc], PT, P1 ;  /* 0x0000730009007a0c */ /* 0x000fe20003f26310 */
[----:B------:R-:W-:Y:S01]  /*0b90*/  FADD.FTZ R14, R14, R15 ;  /* 0x0000000f0e0e7221 */ /* 0x000fe20000010000 */
[--C-:B------:R-:W-:Y:S01]  /*0ba0*/  HADD2.F32 R16, -RZ, R24.reuse.H1_H1 ;  /* 0x30000018ff107230 */ /* 0x100fe20000004100 */
[----:B------:R-:W-:Y:S01]  /*0bb0*/  FFMA.FTZ R13, R13, R13, R18 ;  /* 0x0000000d0d0d7223 */ /* 0x000fe20000010012 */
[----:B------:R-:W-:Y:S01]  /*0bc0*/  HADD2.F32 R15, -RZ, R24.H0_H0 ;  /* 0x20000018ff0f7230 */ /* 0x000fe20000004100 */
[----:B------:R-:W-:Y:S02]  /*0bd0*/  ISETP.GT.U32.OR P1, PT, R11, 0x27f, P1 ;  /* 0x0000027f0b00780c */ /* 0x000fe40000f24470 */
[----:B------:R-:W-:-:S02]  /*0be0*/  FADD.FTZ R12, R12, R13 ;  /* 0x0000000d0c0c7221 */ /* 0x000fc40000010000 */
[C---:B------:R-:W-:Y:S02]  /*0bf0*/  FADD.FTZ R13, R15.reuse, R16 ;  /* 0x000000100f0d7221 */ /* 0x040fe40000010000 */
[----:B------:R-:W-:Y:S02]  /*0c00*/  FMUL.FTZ R18, R16, R16 ;  /* 0x0000001010127220 */ /* 0x000fe40000410000 */
[----:B------:R-:W-:Y:S02]  /*0c10*/  FADD.FTZ R13, R14, R13 ;  /* 0x0000000d0e0d7221 */ /* 0x000fe40000010000 */
[----:B------:R-:W-:Y:S01]  /*0c20*/  FFMA.FTZ R15, R15, R15, R18 ;  /* 0x0000000f0f0f7223 */ /* 0x000fe20000010012 */
[--C-:B------:R-:W-:Y:S02]  /*0c30*/  HADD2.F32 R17, -RZ, R21.reuse.H1_H1 ;  /* 0x30000015ff117230 */ /* 0x100fe40000004100 */
[----:B------:R-:W-:Y:S01]  /*0c40*/  HADD2.F32 R14, -RZ, R21.H0_H0 ;  /* 0x20000015ff0e7230 */ /* 0x000fe20000004100 */
[----:B------:R-:W-:-:S02]  /*0c50*/  FADD.FTZ R12, R12, R15 ;  /* 0x0000000f0c0c7221 */ /* 0x000fc40000010000 */
[----:B------:R-:W-:Y:S02]  /*0c60*/  FMUL.FTZ R19, R17, R17 ;  /* 0x0000001111137220 */ /* 0x000fe40000410000 */
[C---:B------:R-:W-:Y:S02]  /*0c70*/  FADD.FTZ R16, R14.reuse, R17 ;  /* 0x000000110e107221 */ /* 0x040fe40000010000 */
[----:B------:R-:W-:Y:S02]  /*0c80*/  @!P1 IMAD R15, R9, c[0x0][0x1c0], RZ ;  /* 0x00007000090f9a24 */ /* 0x000fe400078e02ff */
[----:B------:R-:W-:Y:S02]  /*0c90*/  FADD.FTZ R16, R13, R16 ;  /* 0x000000100d107221 */ /* 0x000fe40000010000 */
[----:B------:R-:W-:Y:S01]  /*0ca0*/  FFMA.FTZ R17, R14, R14, R19 ;  /* 0x0000000e0e117223 */ /* 0x000fe20000010013 */
[----:B------:R-:W-:Y:S01]  /*0cb0*/  @!P1 MOV R14, R44 ;  /* 0x0000002c000e9202 */ /* 0x000fe20000000f00 */
[----:B------:R-:W-:Y:S01]  /*0cc0*/  @!P1 IMAD R13, R30, c[0x0][0x1c4], R15 ;  /* 0x000071001e0d9a24 */ /* 0x000fe200078e020f */
[----:B------:R-:W-:Y:S01]  /*0cd0*/  @!P1 MOV R15, R43 ;  /* 0x0000002b000f9202 */ /* 0x000fe20000000f00 */
[----:B------:R-:W-:-:S04]  /*0ce0*/  FADD.FTZ R17, R12, R17 ;  /* 0x000000110c117221 */ /* 0x000fc80000010000 */
[----:B------:R-:W-:Y:S01]  /*0cf0*/  @!P1 IMAD.WIDE.U32 R14, R30, c[0x0][0x1c0], R14 ;  /* 0x000070001e0e9a25 */ /* 0x000fe200078e000e */
[----:B------:R-:W-:-:S04]  /*0d00*/  MOV R20, RZ ;  /* 0x000000ff00147202 */ /* 0x000fc80000000f00 */
[----:B------:R-:W-:Y:S02]  /*0d10*/  @!P1 IADD3 R13, R15, R13, RZ ;  /* 0x0000000d0f0d9210 */ /* 0x000fe40007ffe0ff */
[----:B------:R-:W-:-:S04]  /*0d20*/  @!P1 LEA R12, P2, R14, c[0x0][0x170], 0x1 ;  /* 0x00005c000e0c9a11 */ /* 0x000fc800078408ff */
[----:B------:R-:W-:-:S05]  /*0d30*/  @!P1 LEA.HI.X R13, R14, c[0x0][0x174], R13, 0x1, P2 ;  /* 0x00005d000e0d9a11 */ /* 0x000fca00010f0c0d */
[----:B------:R-:W2:Y:S01]  /*0d40*/  @!P1 LDG.E R20, [R12.64] ;  /* 0x000000060c149981 */ /* 0x000ea2000c1e1900 */
[--C-:B------:R-:W-:Y:S02]  /*0d50*/  HADD2.F32 R19, -RZ, R22.reuse.H1_H1 ;  /* 0x30000016ff137230 */ /* 0x100fe40000004100 */
[----:B------:R-:W-:-:S03]  /*0d60*/  HADD2.F32 R18, -RZ, R22.H0_H0 ;  /* 0x20000016ff127230 */ /* 0x000fc60000004100 */
        /* <DEDUP_REMOVED lines=91> */
.L_x_1907:
[----:B------:R-:W-:Y:S05]  /*1320*/  BSYNC B0 ;  /* 0x0000000000007941 */ /* 0x000fea0003800000 */
.L_x_1906:
        /* <DEDUP_REMOVED lines=25> */
.L_x_1910:
[----:B------:R-:W2:Y:S01]  /*14c0*/  LDG.E.STRONG.GPU R14, [R12.64] ;  /* 0x000000060c0e7981 */ /* 0x000ea2000c1ef900 */
[----:B------:R-:W-:Y:S01]  /*14d0*/  YIELD ;  /* 0x0000000000007946 */ /* 0x000fe20003800000 */
[----:B--2---:R-:W-:Y:S01]  /*14e0*/  ISETP.NE.AND P1, PT, R14, R15, PT ;  /* 0x0000000f0e00720c */ /* 0x004fe20003f25270 */
[----:B------:R-:W-:-:S12]  /*14f0*/  CCTL.IVALL ;  /* 0x00000000ff00798f */ /* 0x000fd80002000000 */
[----:B------:R-:W-:Y:S05]  /*1500*/  @P1 BRA `(.L_x_1910) ;  /* 0xffffffb000001947 */ /* 0x000fea000383ffff */
.L_x_1909:
        /* <DEDUP_REMOVED lines=11> */
.L_x_1912:
        /* <DEDUP_REMOVED lines=59> */
.L_x_1911:
        /* <DEDUP_REMOVED lines=19> */
.L_x_1914:
[----:B------:R-:W-:Y:S05]  /*1aa0*/  BSYNC B0 ;  /* 0x0000000000007941 */ /* 0x000fea0003800000 */
.L_x_1913:
        /* <DEDUP_REMOVED lines=30> */
.L_x_1908:
        /* <DEDUP_REMOVED lines=19> */
[----:B--2---:R-:W-:Y:S01]  /*1dc0*/  MOV R15, 0x3f800000 ;  /* 0x3f800000000f7802 */ /* 0x004fe20000000f00 */
[----:B------:R-:W-:Y:S01]  /*1dd0*/  HADD2.F32 R17, -RZ, R27.H1_H1 ;  /* 0x3000001bff117230 */ /* 0x000fe20000004100 */
[----:B------:R-:W-:Y:S01]  /*1de0*/  ISETP.NE.AND P6, PT, RZ, UR5, PT ;  /* 0x00000005ff007c0c */ /* 0x000fe2000bfc5270 */
[----:B-1----:R-:W-:-:S04]  /*1df0*/  FMUL.FTZ R14, R12, c[0x0][0x1f4] ;  /* 0x00007d000c0e7a20 */ /* 0x002fc80000410000 */
[----:B------:R-:W-:Y:S02]  /*1e00*/  FMUL.FTZ R12, R14, R14 ;  /* 0x0000000e0e0c7220 */ /* 0x000fe40000410000 */
[----:B0-----:R-:W-:Y:S02]  /*1e10*/  FADD.FTZ R19, R17, -R14 ;  /* 0x8000000e11137221 */ /* 0x001fe40000010000 */
[----:B------:R-:W-:Y:S01]  /*1e20*/  FFMA.FTZ R12, R13, c[0x0][0x1f4], -R12 ;  /* 0x00007d000d0c7a23 */ /* 0x000fe2000001080c */
[----:B------:R-:W-:-:S04]  /*1e30*/  HADD2.F32 R13, -RZ, R27.H0_H0 ;  /* 0x2000001bff0d7230 */ /* 0x000fc80000004100 */
        /* <DEDUP_REMOVED lines=23> */
.L_x_1915:
        /* <DEDUP_REMOVED lines=12> */
.L_x_1917:
[----:B------:R-:W-:Y:S05]  /*2070*/  BSYNC B0 ;  /* 0x0000000000007941 */ /* 0x000fea0003800000 */
.L_x_1916:
        /* <DEDUP_REMOVED lines=22> */
.L_x_1918:
        /* <DEDUP_REMOVED lines=12> */
.L_x_1920:
[----:B------:R-:W-:Y:S05]  /*22a0*/  BSYNC B0 ;  /* 0x0000000000007941 */ /* 0x000fea0003800000 */
.L_x_1919:
[--C-:B------:R-:W-:Y:S01]  /*22b0*/  HADD2.F32 R3, -RZ, R26.reuse.H0_H0 ;  /* 0x2000001aff037230 */ /* 0x100fe20000004100 */
[----:B------:R-:W-:Y:S01]  /*22c0*/  ISETP.GE.U32.AND P1, PT, R35, c[0x0][0x1c8], PT ;  /* 0x0000720023007a0c */ /* 0x000fe20003f26070 */
[----:B------:R-:W-:-:S03]  /*22d0*/  HADD2.F32 R13, -RZ, R26.H1_H1 ;  /* 0x3000001aff0d7230 */ /* 0x000fc60000004100 */
[--C-:B------:R-:W-:Y:S01]  /*22e0*/  FADD.FTZ R12, R3, -R14.reuse ;  /* 0x8000000e030c7221 */ /* 0x100fe20000010000 */
[----:B------:R-:W-:Y:S01]  /*22f0*/  ISETP.GE.AND.EX P1, PT, R4, c[0x0][0x1cc], PT, P1 ;  /* 0x0000730004007a0c */ /* 0x000fe20003f26310 */
[----:B------:R-:W-:Y:S01]  /*2300*/  FADD.FTZ R26, R13, -R14 ;  /* 0x8000000e0d1a7221 */ /* 0x000fe20000010000 */
[--C-:B------:R-:W-:Y:S01]  /*2310*/  HADD2.F32 R3, -RZ, R23.reuse.H0_H0 ;  /* 0x20000017ff037230 */ /* 0x100fe20000004100 */
[-C--:B------:R-:W-:Y:S01]  /*2320*/  FMUL.FTZ R12, R12, R15.reuse ;  /* 0x0000000f0c0c7220 */ /* 0x080fe20000410000 */
[----:B------:R-:W-:Y:S01]  /*2330*/  ISETP.GT.U32.OR P1, PT, R11, 0x27f, P1 ;  /* 0x0000027f0b00780c */ /* 0x000fe20000f24470 */
[----:B------:R-:W-:Y:S01]  /*2340*/  FMUL.FTZ R26, R26, R15 ;  /* 0x0000000f1a1a7220 */ /* 0x000fe20000410000 */
[----:B------:R-:W-:Y:S01]  /*2350*/  HADD2.F32 R23, -RZ, R23.H1_H1 ;  /* 0x30000017ff177230 */ /* 0x000fe20000004100 */
[----:B0-----:R-:W-:Y:S02]  /*2360*/  FFMA.FTZ R25, R16, R12, R19 ;  /* 0x0000000c10197223 */ /* 0x001fe40000010013 */
        /* <DEDUP_REMOVED lines=12> */
.L_x_1921:
        /* <DEDUP_REMOVED lines=12> */
.L_x_1923:
[----:B------:R-:W-:Y:S05]  /*24f0*/  BSYNC B0 ;  /* 0x0000000000007941 */ /* 0x000fea0003800000 */
.L_x_1922:
[--C-:B0-----:R-:W-:Y:S01]  /*2500*/  HADD2.F32 R25, -RZ, R21.reuse.H0_H0 ;  /* 0x20000015ff197230 */ /* 0x101fe20000004100 */
[--C-:B------:R-:W-:Y:S01]  /*2510*/  FADD.FTZ R12, R3, -R14.reuse ;  /* 0x8000000e030c7221 */ /* 0x100fe20000010000 */
[----:B------:R-:W-:Y:S01]  /*2520*/  HADD2.F32 R41, -RZ, R21.H1_H1 ;  /* 0x30000015ff297230 */ /* 0x000fe20000004100 */
[----:B------:R-:W-:Y:S01]  /*2530*/  ISETP.GE.U32.AND P5, PT, R34, c[0x0][0x1c8], PT ;  /* 0x0000720022007a0c */ /* 0x000fe20003fa6070 */
[----:B------:R-:W-:Y:S01]  /*2540*/  HADD2.F32 R13, -RZ, R24.H0_H0 ;  /* 0x20000018ff0d7230 */ /* 0x000fe20000004100 */
[--C-:B------:R-:W-:Y:S01]  /*2550*/  FADD.FTZ R25, R25, -R14.reuse ;  /* 0x8000000e19197221 */ /* 0x100fe20000010000 */
[----:B------:R-:W-:Y:S01]  /*2560*/  HADD2.F32 R21, -RZ, R22.H0_H0 ;  /* 0x20000016ff157230 */ /* 0x000fe20000004100 */
[--C-:B------:R-:W-:Y:S01]  /*2570*/  FADD.FTZ R41, R41, -R14.reuse ;  /* 0x8000000e29297221 */ /* 0x100fe20000010000 */
[----:B------:R-:W-:Y:S01]  /*2580*/  HADD2.F32 R4, -RZ, R20.H0_H0 ;  /* 0x20000014ff047230 */ /* 0x000fe20000004100 */
[--C-:B------:R-:W-:Y:S01]  /*2590*/  FADD.FTZ R26, R13, -R14.reuse ;  /* 0x8000000e0d1a7221 */ /* 0x100fe20000010000 */
[----:B------:R-:W-:Y:S01]  /*25a0*/  HADD2.F32 R27, -RZ, R24.H1_H1 ;  /* 0x30000018ff1b7230 */ /* 0x000fe20000004100 */
[--C-:B------:R-:W-:Y:S01]  /*25b0*/  FADD.FTZ R21, R21, -R14.reuse ;  /* 0x8000000e15157221 */ /* 0x100fe20000010000 */
[----:B------:R-:W-:Y:S01]  /*25c0*/  HADD2.F32 R22, -RZ, R22.H1_H1 ;  /* 0x30000016ff167230 */ /* 0x000fe20000004100 */
[--C-:B------:R-:W-:Y:S01]  /*25d0*/  FADD.FTZ R4, R4, -R14.reuse ;  /* 0x8000000e04047221 */ /* 0x100fe20000010000 */
[----:B------:R-:W-:Y:S01]  /*25e0*/  HADD2.F32 R20, -RZ, R20.H1_H1 ;  /* 0x30000014ff147230 */ /* 0x000fe20000004100 */
        /* <DEDUP_REMOVED lines=19> */
[----:B------:R-:W-:Y:S01]  /*2720*/  ISETP.GT.U32.OR P5, PT, R11, 0x27f, P5 ;  /* 0x0000027f0b00780c */ /* 0x000fe20002fa4470 */
[-C--:B------:R-:W-:Y:S01]  /*2730*/  FMUL.FTZ R41, R41, R15.reuse ;  /* 0x0000000f29297220 */ /* 0x080fe20000410000 */
[C---:B------:R-:W-:Y:S01]  /*2740*/  ISETP.GT.U32.OR P1, PT, R11.reuse, 0x27f, P1 ;  /* 0x0000027f0b00780c */ /* 0x040fe20000f24470 */
[-C--:B------:R-:W-:Y:S01]  /*2750*/  FMUL.FTZ R13, R22, R15.reuse ;  /* 0x0000000f160d7220 */ /* 0x080fe20000410000 */
[C---:B------:R-:W-:Y:S01]  /*2760*/  ISETP.GT.U32.OR P2, PT, R11.reuse, 0x27f, P2 ;  /* 0x0000027f0b00780c */ /* 0x040fe20001744470 */
        /* <DEDUP_REMOVED lines=25> */
.L_x_1924:
[----:B------:R-:W-:Y:S01]  /*2900*/  BSSY B0, `(.L_x_1925) ;  /* 0x000000c000007945 */ /* 0x000fe20003800000 */
[----:B------:R-:W-:Y:S05]  /*2910*/  @P5 BRA `(.L_x_1926) ;  /* 0x000000a000005947 */ /* 0x000fea0003800000 */
[----:B------:R-:W-:Y:S01]  /*2920*/  IMAD R13, R5, c[0x0][0x1c0], RZ ;  /* 0x00007000050d7a24 */ /* 0x000fe200078e02ff */
[----:B------:R-:W-:Y:S02]  /*2930*/  MOV R4, R44 ;  /* 0x0000002c00047202 */ /* 0x000fe40000000f00 */
[----:B------:R-:W-:Y:S01]  /*2940*/  MOV R5, R43 ;  /* 0x0000002b00057202 */ /* 0x000fe20000000f00 */
[----:B------:R-:W-:Y:S01]  /*2950*/  IMAD R13, R34, c[0x0][0x1c4], R13 ;  /* 0x00007100220d7a24 */ /* 0x000fe200078e020d */
[----:B------:R-:W-:-:S03]  /*2960*/  F2FP.PACK_AB R23, R18, R23 ;  /* 0x000000171217723e */ /* 0x000fc600000000ff */
[----:B------:R-:W-:-:S05]  /*2970*/  IMAD.WIDE.U32 R4, R34, c[0x0][0x1c0], R4 ;  /* 0x0000700022047a25 */ /* 0x000fca00078e0004 */
[----:B------:R-:W-:Y:S02]  /*2980*/  IADD3 R13, R5, R13, RZ ;  /* 0x0000000d050d7210 */ /* 0x000fe40007ffe0ff */
[----:B------:R-:W-:-:S04]  /*2990*/  LEA R12, P5, R4, c[0x0][0x160], 0x1 ;  /* 0x00005800040c7a11 */ /* 0x000fc800078a08ff */
[----:B------:R-:W-:-:S05]  /*29a0*/  LEA.HI.X R13, R4, c[0x0][0x164], R13, 0x1, P5 ;  /* 0x00005900040d7a11 */ /* 0x000fca00028f0c0d */
[----:B------:R0:W-:Y:S04]  /*29b0*/  STG.E [R12.64], R23 ;  /* 0x000000170c007986 */ /* 0x0001e8000c101906 */
.L_x_1926:
[----:B------:R-:W-:Y:S05]  /*29c0*/  BSYNC B0 ;  /* 0x0000000000007941 */ /* 0x000fea0003800000 */
.L_x_1925:
        /* <DEDUP_REMOVED lines=11> */
.L_x_1927:
        /* <DEDUP_REMOVED lines=12> */
.L_x_1929:
[----:B------:R-:W-:Y:S05]  /*2b40*/  BSYNC B0 ;  /* 0x0000000000007941 */ /* 0x000fea0003800000 */
.L_x_1928:
        /* <DEDUP_REMOVED lines=11> */
.L_x_1930:
        /* <DEDUP_REMOVED lines=12> */
.L_x_1932:
[----:B------:R-:W-:Y:S05]  /*2cc0*/  BSYNC B0 ;  /* 0x0000000000007941 */ /* 0x000fea0003800000 */
.L_x_1931:
        /* <DEDUP_REMOVED lines=11> */
.L_x_1933:
[----:B------:R-:W-:Y:S01]  /*2d80*/  BSSY B0, `(.L_x_1934) ;  /* 0x000000c000007945 */ /* 0x000fe20003800000 */
[----:B------:R-:W-:Y:S05]  /*2d90*/  @P3 BRA `(.L_x_1935) ;  /* 0x000000a000003947 */ /* 0x000fea0003800000 */
[----:B------:R-:W-:Y:S01]  /*2da0*/  MOV R4, R44 ;  /* 0x0000002c00047202 */ /* 0x000fe20000000f00 */
[----:B------:R-:W-:Y:S01]  /*2db0*/  IMAD R8, R8, c[0x0][0x1c0], RZ ;  /* 0x0000700008087a24 */ /* 0x000fe200078e02ff */
[----:B------:R-:W-:Y:S02]  /*2dc0*/  MOV R5, R43 ;  /* 0x0000002b00057202 */ /* 0x000fe40000000f00 */
[----:B------:R-:W-:Y:S01]  /*2dd0*/  F2FP.PACK_AB R3, R20, R3 ;  /* 0x000000031403723e */ /* 0x000fe200000000ff */
[C---:B-1----:R-:W-:Y:S02]  /*2de0*/  IMAD R7, R31.reuse, c[0x0][0x1c4], R8 ;  /* 0x000071001f077a24 */ /* 0x042fe400078e0208 */
[----:B------:R-:W-:-:S05]  /*2df0*/  IMAD.WIDE.U32 R4, R31, c[0x0][0x1c0], R4 ;  /* 0x000070001f047a25 */ /* 0x000fca00078e0004 */
[----:B------:R-:W-:Y:S02]  /*2e00*/  IADD3 R7, R5, R7, RZ ;  /* 0x0000000705077210 */ /* 0x000fe40007ffe0ff */
[----:B------:R-:W-:-:S04]  /*2e10*/  LEA R6, P1, R4, c[0x0][0x160], 0x1 ;  /* 0x0000580004067a11 */ /* 0x000fc800078208ff */
[----:B------:R-:W-:-:S05]  /*2e20*/  LEA.HI.X R7, R4, c[0x0][0x164], R7, 0x1, P1 ;  /* 0x0000590004077a11 */ /* 0x000fca00008f0c07 */
[----:B------:R1:W-:Y:S04]  /*2e30*/  STG.E [R6.64], R3 ;  /* 0x0000000306007986 */ /* 0x0003e8000c101906 */
.L_x_1935:
[----:B------:R-:W-:Y:S05]  /*2e40*/  BSYNC B0 ;  /* 0x0000000000007941 */ /* 0x000fea0003800000 */
.L_x_1934:
        /* <DEDUP_REMOVED lines=11> */
.L_x_1936:
        /* <DEDUP_REMOVED lines=9> */
[----:B-1----:R-:W-:-:S04]  /*2f90*/  LEA R6, P1, R4, c[0x0][0x160], 0x1 ;  /* 0x0000580004067a11 */ /* 0x002fc800078208ff */
[----:B------:R-:W-:-:S05]  /*2fa0*/  LEA.HI.X R7, R4, c[0x0][0x164], R9, 0x1, P1 ;  /* 0x0000590004077a11 */ /* 0x000fca00008f0c09 */
[----:B------:R1:W-:Y:S04]  /*2fb0*/  STG.E [R6.64], R21 ;  /* 0x0000001506007986 */ /* 0x0003e8000c101906 */
.L_x_1938:
[----:B------:R-:W-:Y:S05]  /*2fc0*/  BSYNC B0 ;  /* 0x0000000000007941 */ /* 0x000fea0003800000 */
.L_x_1937:
[----:B------:R-:W-:Y:S02]  /*2fd0*/  IADD3 R38, R38, c[0x0][0x10], RZ ;  /* 0x0000040026267a10 */ /* 0x000fe40007ffe0ff */
[----:B------:R-:W-:Y:S02]  /*2fe0*/  IADD3 R28, R28, 0x1, RZ ;  /* 0x000000011c1c7810 */ /* 0x000fe40007ffe0ff */
[----:B------:R-:W-:-:S13]  /*2ff0*/  ISETP.GE.AND P1, PT, R38, UR4, PT ;  /* 0x0000000426007c0c */ /* 0x000fda000bf26270 */
[----:B------:R-:W-:Y:S01]  /*3000*/  @P1 CALL.REL.NOINC `(.L_x_1939) ;  /* 0x0000001000001944 */ /* 0x000fe20003c00000 */
[----:B------:R-:W-:Y:S05]  /*3010*/  BRA `(.L_x_1940) ;  /* 0xffffd1e000007947 */ /* 0x000fea000383ffff */
.L_x_1939:
[----:B------:R-:W-:Y:S05]  /*3020*/  EXIT ;  /* 0x000000000000794d */ /* 0x000fea0003800000 */
.L_x_1941:
        /* <DEDUP_REMOVED lines=13> */
.L_x_2370:


//--------------------- .text._Z35group_norm_nhwc_fwd_one_pass_kernelI11Fp16IOFp16WLi64ELi20ELi640EEv26Group_norm_nhwc_fwd_params --------------------------
	.section	.text._Z35group_norm_nhwc_fwd_one_pass_kernelI11Fp16IOFp16WLi64ELi20ELi640EEv26Group_norm_nhwc_fwd_params,"ax",@progbits
	.sectioninfo	@"SHI_REGISTERS=32"
	.align	128
        .global         _Z35group_norm_nhwc_fwd_one_pass_kernelI11Fp16IOFp16WLi64ELi20ELi640EEv26Group_norm_nhwc_fwd_params
        .type           _Z35group_norm_nhwc_fwd_one_pass_kernelI11Fp16IOFp16WLi64ELi20ELi640EEv26Group_norm_nhwc_fwd_params,@function
        .size           _Z35group_norm_nhwc_fwd_one_pass_kernelI11Fp16IOFp16WLi64ELi20ELi640EEv26Group_norm_nhwc_fwd_params,(.L_x_2371 - _Z35group_norm_nhwc_fwd_one_pass_kernelI11Fp16IOFp16WLi64ELi20ELi640EEv26Group_norm_nhwc_fwd_params)
        .other          _Z35group_norm_nhwc_fwd_one_pass_kernelI11Fp16IOFp16WLi64ELi20ELi640EEv26Group_norm_nhwc_fwd_params,@"STO_CUDA_ENTRY STV_DEFAULT"
_Z35group_norm_nhwc_fwd_one_pass_kernelI11Fp16IOFp16WLi64ELi20ELi640EEv26Group_norm_nhwc_fwd_params:
.text._Z35group_norm_nhwc_fwd_one_pass_kernelI11Fp16IOFp16WLi64ELi20ELi640EEv26Group_norm_nhwc_fwd_params:
        /* <DEDUP_REMOVED lines=25> */
.L_x_1955:
        /* <DEDUP_REMOVED lines=134> */
.L_x_1943:
[----:B------:R-:W-:Y:S05]  /*09f0*/  BSYNC B0 ;  /* 0x0000000000007941 */ /* 0x000fea0003800000 */
.L_x_1942:
        /* <DEDUP_REMOVED lines=25> */
.L_x_1946:
[----:B------:R-:W2:Y:S01]  /*0b90*/  LDG.E.STRONG.GPU R6, [R4.64] ;  /* 0x0000000604067981 */ /* 0x000ea2000c1ef900 */
[----:B------:R-:W-:Y:S01]  /*0ba0*/  YIELD ;  /* 0x0000000000007946 */ /* 0x000fe20003800000 */
[----:B--2---:R-:W-:Y:S01]  /*0bb0*/  ISETP.NE.AND P1, PT, R6, R7, PT ;  /* 0x000000070600720c */ /* 0x004fe20003f25270 */
[----:B------:R-:W-:-:S12]  /*0bc0*/  CCTL.IVALL ;  /* 0x00000000ff00798f */ /* 0x000fd80002000000 */
[----:B------:R-:W-:Y:S05]  /*0bd0*/  @P1 BRA `(.L_x_1946) ;  /* 0xffffffb000001947 */ /* 0x000fea000383ffff */
.L_x_1945:
        /* <DEDUP_REMOVED lines=11> */
.L_x_1948:
        /* <DEDUP_REMOVED lines=59> */
.L_x_1947:
        /* <DEDUP_REMOVED lines=19> */
.L_x_1950:
[----:B------:R-:W-:Y:S05]  /*1170*/  BSYNC B0 ;  /* 0x0000000000007941 */ /* 0x000fea0003800000 */
.L_x_1949:
        /* <DEDUP_REMOVED lines=30> */
.L_x_1944:
        /* <DEDUP_REMOVED lines=19> */
[----:B--2---:R-:W2:Y:S04]  /*1490*/  LDG.E.U16 R10, [R10.64+0x2] ;  /* 0x000002060a0a7981 */ /* 0x004ea8000c1e1500 */
        /* <DEDUP_REMOVED lines=12> */
[----:B------:R-:W-:Y:S02]  /*1560*/  FADD.FTZ R7, R7, -R14 ;  /* 0x8000000e07077221 */ /* 0x000fe40000010000 */
[-C--:B0-----:R-:W-:Y:S02]  /*1570*/  FMUL.FTZ R5, R5, R4.reuse ;  /* 0x0000000405057220 */ /* 0x081fe40000410000 */
[----:B------:R-:W-:Y:S01]  /*1580*/  FMUL.FTZ R4, R7, R4 ;  /* 0x0000000407047220 */ /* 0x000fe20000410000 */
[----:B---3--:R-:W-:Y:S02]  /*1590*/  HADD2.F32 R28, -RZ, R28.H0_H0 ;  /* 0x2000001cff1c7230 */ /* 0x008fe40000004100 */
[----:B-----5:R-:W-:Y:S02]  /*15a0*/  HADD2.F32 R6, -RZ, R3.H0_H0 ;  /* 0x20000003ff067230 */ /* 0x020fe40000004100 */
[----:B------:R-:W-:Y:S02]  /*15b0*/  HADD2.F32 R29, -RZ, R29.H0_H0 ;  /* 0x2000001dff1d7230 */ /* 0x000fe40000004100 */
[----:B--2---:R-:W-:Y:S01]  /*15c0*/  HADD2.F32 R10, -RZ, R10.H0_H0 ;  /* 0x2000000aff0a7230 */ /* 0x004fe20000004100 */
        /* <DEDUP_REMOVED lines=13> */
.L_x_1951:
        /* <DEDUP_REMOVED lines=12> */
.L_x_1953:
[----:B------:R-:W-:Y:S05]  /*1760*/  BSYNC B0 ;  /* 0x0000000000007941 */ /* 0x000fea0003800000 */
.L_x_1952:
[----:B------:R-:W-:Y:S02]  /*1770*/  IADD3 R21, R21, c[0x0][0x10], RZ ;  /* 0x0000040015157a10 */ /* 0x000fe40007ffe0ff */
[----:B------:R-:W-:Y:S02]  /*1780*/  IADD3 R18, R18, 0x1, RZ ;  /* 0x0000000112127810 */ /* 0x000fe40007ffe0ff */
[----:B------:R-:W-:-:S13]  /*1790*/  ISETP.GE.AND P1, PT, R21, UR4, PT ;  /* 0x0000000415007c0c */ /* 0x000fda000bf26270 */
[----:B------:R-:W-:Y:S01]  /*17a0*/  @P1 CALL.REL.NOINC `(.L_x_1954) ;  /* 0x0000001000001944 */ /* 0x000fe20003c00000 */
[----:B------:R-:W-:Y:S05]  /*17b0*/  BRA `(.L_x_1955) ;  /* 0xffffe9d000007947 */ /* 0x000fea000383ffff */
.L_x_1954:
[----:B------:R-:W-:Y:S05]  /*17c0*/  EXIT ;  /* 0x000000000000794d */ /* 0x000fea0003800000 */
.L_x_1956:
        /* <DEDUP_REMOVED lines=11> */
.L_x_2371:


//--------------------- .text._Z35group_norm_nhwc_fwd_one_pass_kernelI11Fp16IOFp16WLi128ELi20ELi640EEv26Group_norm_nhwc_fwd_params --------------------------
	.section	.text._Z35group_norm_nhwc_fwd_one_pass_kernelI11Fp16IOFp16WLi128ELi20ELi640EEv26Group_norm_nhwc_fwd_params,"ax",@progbits
	.sectioninfo	@"SHI_REGISTERS=32"
	.align	128
        .global         _Z35group_norm_nhwc_fwd_one_pass_kernelI11Fp16IOFp16WLi128ELi20ELi640EEv26Group_norm_nhwc_fwd_params
        .type           _Z35group_norm_nhwc_fwd_one_pass_kernelI11Fp16IOFp16WLi128ELi20ELi640EEv26Group_norm_nhwc_fwd_params,@function
        .size           _Z35group_norm_nhwc_fwd_one_pass_kernelI11Fp16IOFp16WLi128ELi20ELi640EEv26Group_norm_nhwc_fwd_params,(.L_x_2372 - _Z35group_norm_nhwc_fwd_one_pass_kernelI11Fp16IOFp16WLi128ELi20ELi640EEv26Group_norm_nhwc_fwd_params)
        .other          _Z35group_norm_nhwc_fwd_one_pass_kernelI11Fp16IOFp16WLi128ELi20ELi640EEv26Group_norm_nhwc_fwd_params,@"STO_CUDA_ENTRY STV_DEFAULT"
_Z35group_norm_nhwc_fwd_one_pass_kernelI11Fp16IOFp16WLi128ELi20ELi640EEv26Group_norm_nhwc_fwd_params:
.text._Z35group_norm_nhwc_fwd_one_pass_kernelI11Fp16IOFp16WLi128ELi20ELi640EEv26Group_norm_nhwc_fwd_params:
        /* <DEDUP_REMOVED lines=26> */
.L_x_1973:
        /* <DEDUP_REMOVED lines=150> */
.L_x_1958:
[----:B------:R-:W-:Y:S05]  /*0b00*/  BSYNC B0 ;  /* 0x0000000000007941 */ /* 0x000fea0003800000 */
.L_x_1957:
        /* <DEDUP_REMOVED lines=25> */
.L_x_1961:
[----:B------:R-:W2:Y:S01]  /*0ca0*/  LDG.E.STRONG.GPU R10, [R8.64] ;  /* 0x00000006080a7981 */ /* 0x000ea2000c1ef900 */
[----:B------:R-:W-:Y:S01]  /*0cb0*/  YIELD ;  /* 0x0000000000007946 */ /* 0x000fe20003800000 */
[----:B--2---:R-:W-:Y:S01]  /*0cc0*/  ISETP.NE.AND P1, PT, R10, R11, PT ;  /* 0x0000000b0a00720c */ /* 0x004fe20003f25270 */
[----:B------:R-:W-:-:S12]  /*0cd0*/  CCTL.IVALL ;  /* 0x00000000ff00798f */ /* 0x000fd80002000000 */
[----:B------:R-:W-:Y:S05]  /*0ce0*/  @P1 BRA `(.L_x_1961) ;  /* 0xffffffb000001947 */ /* 0x000fea000383ffff */
.L_x_1960:
        /* <DEDUP_REMOVED lines=11> */
.L_x_1963:
        /* <DEDUP_REMOVED lines=59> */
.L_x_1962:
        /* <DEDUP_REMOVED lines=19> */
.L_x_1965:
[----:B------:R-:W-:Y:S05]  /*1280*/  BSYNC B0 ;  /* 0x0000000000007941 */ /* 0x000fea0003800000 */
.L_x_1964:
        /* <DEDUP_REMOVED lines=30> */
.L_x_1959:
        /* <DEDUP_REMOVED lines=26> */
[--C-:B------:R-:W-:Y:S01]  /*1610*/  HADD2.F32 R11, -RZ, R7.reuse.H0_H0 ;  /* 0x20000007ff0b7230 */ /* 0x100fe20000004100 */
[----:B------:R-:W-:Y:S01]  /*1620*/  ISETP.NE.AND P2, PT, RZ, UR5, PT ;  /* 0x00000005ff007c0c */ /* 0x000fe2000bf45270 */
[----:B------:R-:W-:Y:S02]  /*1630*/  HADD2.F32 R13, -RZ, R7.H1_H1 ;  /* 0x30000007ff0d7230 */ /* 0x000fe40000004100 */
[--C-:B-1----:R-:W-:Y:S02]  /*1640*/  HADD2.F32 R15, -RZ, R6.reuse.H0_H0 ;  /* 0x20000006ff0f7230 */ /* 0x102fe40000004100 */
[----:B------:R-:W-:Y:S01]  /*1650*/  HADD2.F32 R19, -RZ, R6.H1_H1 ;  /* 0x30000006ff137230 */ /* 0x000fe20000004100 */
        /* <DEDUP_REMOVED lines=30> */
.L_x_1966:
        /* <DEDUP_REMOVED lines=12> */
.L_x_1968:
[----:B------:R-:W-:Y:S05]  /*1900*/  BSYNC B0 ;  /* 0x0000000000007941 */ /* 0x000fea0003800000 */
.L_x_1967:
        /* <DEDUP_REMOVED lines=11> */
.L_x_1969:
        /* <DEDUP_REMOVED lines=12> */
.L_x_1971:
[----:B------:R-:W-:Y:S05]  /*1a80*/  BSYNC B0 ;  /* 0x0000000000007941 */ /* 0x000fea0003800000 */
.L_x_1970:
[----:B------:R-:W-:Y:S02]  /*1a90*/  IADD3 R22, R22, c[0x0][0x10], RZ ;  /* 0x0000040016167a10 */ /* 0x000fe40007ffe0ff */
[----:B------:R-:W-:Y:S02]  /*1aa0*/  IADD3 R16, R16, 0x1, RZ ;  /* 0x0000000110107810 */ /* 0x000fe40007ffe0ff */
[----:B------:R-:W-:-:S13]  /*1ab0*/  ISETP.GE.AND P1, PT, R22, UR4, PT ;  /* 0x0000000416007c0c */ /* 0x000fda000bf26270 */
[----:B------:R-:W-:Y:S01]  /*1ac0*/  @P1 CALL.REL.NOINC `(.L_x_1972) ;  /* 0x0000001000001944 */ /* 0x000fe20003c00000 */
[----:B------:R-:W-:Y:S05]  /*1ad0*/  BRA `(.L_x_1973) ;  /* 0xffffe6c000007947 */ /* 0x000fea000383ffff */
.L_x_1972:
[----:B------:R-:W-:Y:S05]  /*1ae0*/  EXIT ;  /* 0x000000000000794d */ /* 0x000fea0003800000 */
.L_x_1974:
        /* <DEDUP_REMOVED lines=9> */
.L_x_2372:


//--------------------- .text._Z35group_norm_nhwc_fwd_one_pass_kernelI11Fp16IOFp16WLi256ELi20ELi640EEv26Group_norm_nhwc_fwd_params --------------------------
	.section	.text._Z35group_norm_nhwc_fwd_one_pass_kernelI11Fp16IOFp16WLi256ELi20ELi640EEv26Group_norm_nhwc_fwd_params,"ax",@progbits
	.sectioninfo	@"SHI_REGISTERS=48"
	.align	128
        .global         _Z35group_norm_nhwc_fwd_one_pass_kernelI11Fp16IOFp16WLi256ELi20ELi640EEv26Group_norm_nhwc_fwd_params
        .type           _Z35group_norm_nhwc_fwd_one_pass_kernelI11Fp16IOFp16WLi256ELi20ELi640EEv26Group_norm_nhwc_fwd_params,@function
        .size           _Z35group_norm_nhwc_fwd_one_pass_kernelI11Fp16IOFp16WLi256ELi20ELi640EEv26Group_norm_nhwc_fwd_params,(.L_x_2373 - _Z35group_norm_nhwc_fwd_one_pass_kernelI11Fp16IOFp16WLi256ELi20ELi640EEv26Group_norm_nhwc_fwd_params)
        .other          _Z35group_norm_nhwc_fwd_one_pass_kernelI11Fp16IOFp16WLi256ELi20ELi640EEv26Group_norm_nhwc_fwd_params,@"STO_CUDA_ENTRY STV_DEFAULT"
_Z35group_norm_nhwc_fwd_one_pass_kernelI11Fp16IOFp16WLi256ELi20ELi640EEv26Group_norm_nhwc_fwd_params:
.text._Z35group_norm_nhwc_fwd_one_pass_kernelI11Fp16IOFp16WLi256ELi20ELi640EEv26Group_norm_nhwc_fwd_params:
        /* <DEDUP_REMOVED lines=28> */
.L_x_1997:
        /* <DEDUP_REMOVED lines=194> */
.L_x_1976:
[----:B------:R-:W-:Y:S05]  /*0de0*/  BSYNC B0 ;  /* 0x0000000000007941 */ /* 0x000fea0003800000 */
.L_x_1975:
        /* <DEDUP_REMOVED lines=25> */
.L_x_1979:
[----:B------:R-:W2:Y:S01]  /*0f80*/  LDG.E.STRONG.GPU R10, [R8.64] ;  /* 0x00000006080a7981 */ /* 0x000ea2000c1ef900 */
[----:B------:R-:W-:Y:S01]  /*0f90*/  YIELD ;  /* 0x0000000000007946 */ /* 0x000fe20003800000 */
[----:B--2---:R-:W-:Y:S01]  /*0fa0*/  ISETP.NE.AND P1, PT, R10, R11, PT ;  /* 0x0000000b0a00720c */ /* 0x004fe20003f25270 */
[----:B------:R-:W-:-:S12]  /*0fb0*/  CCTL.IVALL ;  /* 0x00000000ff00798f */ /* 0x000fd80002000000 */
[----:B------:R-:W-:Y:S05]  /*0fc0*/  @P1 BRA `(.L_x_1979) ;  /* 0xffffffb000001947 */ /* 0x000fea000383ffff */
.L_x_1978:
        /* <DEDUP_REMOVED lines=11> */
.L_x_1981:
        /* <DEDUP_REMOVED lines=59> */
.L_x_1980:
        /* <DEDUP_REMOVED lines=19> */
.L_x_1983:
[----:B------:R-:W-:Y:S05]  /*1560*/  BSYNC B0 ;  /* 0x0000000000007941 */ /* 0x000fea0003800000 */
.L_x_1982:
        /* <DEDUP_REMOVED lines=30> */
.L_x_1977:
        /* <DEDUP_REMOVED lines=83> */
.L_x_1984:
        /* <DEDUP_REMOVED lines=12> */
.L_x_1986:
[----:B------:R-:W-:Y:S05]  /*1d40*/  BSYNC B0 ;  /* 0x0000000000007941 */ /* 0x000fea0003800000 */
.L_x_1985:
        /* <DEDUP_REMOVED lines=11> */
.L_x_1987:
        /* <DEDUP_REMOVED lines=12> */
.L_x_1989:
[----:B------:R-:W-:Y:S05]  /*1ec0*/  BSYNC B0 ;  /* 0x0000000000007941 */ /* 0x000fea0003800000 */
.L_x_1988:
        /* <DEDUP_REMOVED lines=11> */
.L_x_1990:
        /* <DEDUP_REMOVED lines=12> */
.L_x_1992:
[----:B------:R-:W-:Y:S05]  /*2040*/  BSYNC B0 ;  /* 0x0000000000007941 */ /* 0x000fea0003800000 */
.L_x_1991:
        /* <DEDUP_REMOVED lines=11> */
.L_x_1993:
        /* <DEDUP_REMOVED lines=11> */
.L_x_1995:
[----:B------:R-:W-:Y:S05]  /*21b0*/  BSYNC B0 ;  /* 0x0000000000007941 */ /* 0x000fea0003800000 */
.L_x_1994:
[----:B------:R-:W-:Y:S02]  /*21c0*/  IADD3 R31, R31, c[0x0][0x10], RZ ;  /* 0x000004001f1f7a10 */ /* 0x000fe40007ffe0ff */
[----:B------:R-:W-:Y:S02]  /*21d0*/  IADD3 R25, R25, 0x1, RZ ;  /* 0x0000000119197810 */ /* 0x000fe40007ffe0ff */
[----:B------:R-:W-:-:S13]  /*21e0*/  ISETP.GE.AND P1, PT, R31, UR4, PT ;  /* 0x000000041f007c0c */ /* 0x000fda000bf26270 */
[----:B------:R-:W-:Y:S01]  /*21f0*/  @P1 CALL.REL.NOINC `(.L_x_1996) ;  /* 0x0000001000001944 */ /* 0x000fe20003c00000 */
[----:B------:R-:W-:Y:S05]  /*2200*/  BRA `(.L_x_1997) ;  /* 0xffffdfb000007947 */ /* 0x000fea000383ffff */
.L_x_1996:
[----:B------:R-:W-:Y:S05]  /*2210*/  EXIT ;  /* 0x000000000000794d */ /* 0x000fea0003800000 */
.L_x_1998:
        /* <DEDUP_REMOVED lines=14> */
.L_x_2373:


//--------------------- .text._Z35group_norm_nhwc_fwd_one_pass_kernelI11Fp16IOFp16WLi512ELi20ELi640EEv26Group_norm_nhwc_fwd_params --------------------------
	.section	.text._Z35group_norm_nhwc_fwd_one_pass_kernelI11Fp16IOFp16WLi512ELi20ELi640EEv26Group_norm_nhwc_fwd_params,"ax",@progbits
	.sectioninfo	@"SHI_REGISTERS=48"
	.align	128
        .global         _Z35group_norm_nhwc_fwd_one_pass_kernelI11Fp16IOFp16WLi512ELi20ELi640EEv26Group_norm_nhwc_fwd_params
        .type           _Z35group_norm_nhwc_fwd_one_pass_kernelI11Fp16IOFp16WLi512ELi20ELi640EEv26Group_norm_nhwc_fwd_params,@function
        .size           _Z35group_norm_nhwc_fwd_one_pass_kernelI11Fp16IOFp16WLi512ELi20ELi640EEv26Group_norm_nhwc_fwd_params,(.L_x_2374 - _Z35group_norm_nhwc_fwd_one_pass_kernelI11Fp16IOFp16WLi512ELi20ELi640EEv26Group_norm_nhwc_fwd_params)
        .other          _Z35group_norm_nhwc_fwd_one_pass_kernelI11Fp16IOFp16WLi512ELi20ELi640EEv26Group_norm_nhwc_fwd_params,@"STO_CUDA_ENTRY STV_DEFAULT"
_Z35group_norm_nhwc_fwd_one_pass_kernelI11Fp16IOFp16WLi512ELi20ELi640EEv26Group_norm_nhwc_fwd_params:
.text._Z35group_norm_nhwc_fwd_one_pass_kernelI11Fp16IOFp16WLi512ELi20ELi640EEv26Group_norm_nhwc_fwd_params:
        /* <DEDUP_REMOVED lines=32> */
.L_x_2033:
        /* <DEDUP_REMOVED lines=274> */
.L_x_2000:
[----:B------:R-:W-:Y:S05]  /*1320*/  BSYNC B0 ;  /* 0x0000000000007941 */ /* 0x000fea0003800000 */
.L_x_1999:
        /* <DEDUP_REMOVED lines=25> */
.L_x_2003:
[----:B------:R-:W2:Y:S01]  /*14c0*/  LDG.E.STRONG.GPU R14, [R12.64] ;  /* 0x000000060c0e7981 */ /* 0x000ea2000c1ef900 */
[----:B------:R-:W-:Y:S01]  /*14d0*/  YIELD ;  /* 0x0000000000007946 */ /* 0x000fe20003800000 */
[----:B--2---:R-:W-:Y:S01]  /*14e0*/  ISETP.NE.AND P1, PT, R14, R15, PT ;  /* 0x0000000f0e00720c */ /* 0x004fe20003f25270 */
[----:B------:R-:W-:-:S12]  /*14f0*/  CCTL.IVALL ;  /* 0x00000000ff00798f */ /* 0x000fd80002000000 */
[----:B------:R-:W-:Y:S05]  /*1500*/  @P1 BRA `(.L_x_2003) ;  /* 0xffffffb000001947 */ /* 0x000fea000383ffff */
.L_x_2002:
        /* <DEDUP_REMOVED lines=11> */
.L_x_2005:
        /* <DEDUP_REMOVED lines=59> */
.L_x_2004:
        /* <DEDUP_REMOVED lines=19> */
.L_x_2007:
[----:B------:R-:W-:Y:S05]  /*1aa0*/  BSYNC B0 ;  /* 0x0000000000007941 */ /* 0x000fea0003800000 */
.L_x_2006:
        /* <DEDUP_REMOVED lines=30> */
.L_x_2001:
        /* <DEDUP_REMOVED lines=24> */
[----:B------:R-:W-:-:S04]  /*1e10*/  HADD2.F32 R13, -RZ, R27.H0_H0 ;  /* 0x2000001bff0d7230 */ /* 0x000fc80000004100 */
[----:B------:R-:W-:Y:S01]  /*1e20*/  FSETP.GTU.FTZ.AND P1, PT, R12, RZ, PT ;  /* 0x000000ff0c00720b */ /* 0x000fe20003f3c000 */
[----:B------:R-:W-:-:S12]  /*1e30*/  FADD.FTZ R13, R13, -R14 ;  /* 0x8000000e0d0d7221 */ /* 0x000fd80000010000 */
[----:B------:R-:W-:-:S04]  /*1e40*/  @P1 FADD.FTZ R12, R12, c[0x0][0x188] ;  /* 0x000062000c0c1621 */ /* 0x000fc80000010000 */
[----:B------:R0:W1:Y:S02]  /*1e50*/  @P1 MUFU.RSQ R15, R12 ;  /* 0x0000000c000f1308 */ /* 0x0000640000001400 */
[----:B0-----:R-:W-:-:S05]  /*1e60*/  HADD2.F32 R12, -RZ, R27.H1_H1 ;  /* 0x3000001bff0c7230 */ /* 0x001fca0000004100 */
[----:B------:R-:W-:Y:S02]  /*1e70*/  FADD.FTZ R27, R12, -R14 ;  /* 0x8000000e0c1b7221 */ /* 0x000fe40000010000 */
[-C--:B-1----:R-:W-:Y:S02]  /*1e80*/  FMUL.FTZ R13, R13, R15.reuse ;  /* 0x0000000f0d0d7220 */ /* 0x082fe40000410000 */
        /* <DEDUP_REMOVED lines=18> */
.L_x_2008:
        /* <DEDUP_REMOVED lines=12> */
.L_x_2010:
[----:B------:R-:W-:Y:S05]  /*2070*/  BSYNC B0 ;  /* 0x0000000000007941 */ /* 0x000fea0003800000 */
.L_x_2009:
        /* <DEDUP_REMOVED lines=22> */
.L_x_2011:
        /* <DEDUP_REMOVED lines=12> */
.L_x_2013:
[----:B------:R-:W-:Y:S05]  /*22a0*/  BSYNC B0 ;  /* 0x0000000000007941 */ /* 0x000fea0003800000 */
.L_x_2012:
        /* <DEDUP_REMOVED lines=24> */
.L_x_2014:
        /* <DEDUP_REMOVED lines=12> */
.L_x_2016:
[----:B------:R-:W-:Y:S05]  /*24f0*/  BSYNC B0 ;  /* 0x0000000000007941 */ /* 0x000fea0003800000 */
.L_x_2015:
        /* <DEDUP_REMOVED lines=64> */
.L_x_2017:
        /* <DEDUP_REMOVED lines=12> */
.L_x_2019:
[----:B------:R-:W-:Y:S05]  /*29c0*/  BSYNC B0 ;  /* 0x0000000000007941 */ /* 0x000fea0003800000 */
.L_x_2018:
        /* <DEDUP_REMOVED lines=11> */
.L_x_2020:
        /* <DEDUP_REMOVED lines=12> */
.L_x_2022:
[----:B------:R-:W-:Y:S05]  /*2b40*/  BSYNC B0 ;  /* 0x0000000000007941 */ /* 0x000fea0003800000 */
.L_x_2021:
        /* <DEDUP_REMOVED lines=11> */
.L_x_2023:
        /* <DEDUP_REMOVED lines=12> */
.L_x_2025:
[----:B------:R-:W-:Y:S05]  /*2cc0*/  BSYNC B0 ;  /* 0x0000000000007941 */ /* 0x000fea0003800000 */
.L_x_2024:
        /* <DEDUP_REMOVED lines=11> */
.L_x_2026:
        /* <DEDUP_REMOVED lines=12> */
.L_x_2028:
[----:B------:R-:W-:Y:S05]  /*2e40*/  BSYNC B0 ;  /* 0x0000000000007941 */ /* 0x000fea0003800000 */
.L_x_2027:
        /* <DEDUP_REMOVED lines=11> */
.L_x_2029:
        /* <DEDUP_REMOVED lines=12> */
.L_x_2031:
[----:B------:R-:W-:Y:S05]  /*2fc0*/  BSYNC B0 ;  /* 0x0000000000007941 */ /* 0x000fea0003800000 */
.L_x_2030:
[----:B------:R-:W-:Y:S02]  /*2fd0*/  IADD3 R38, R38, c[0x0][0x10], RZ ;  /* 0x0000040026267a10 */ /* 0x000fe40007ffe0ff */
[----:B------:R-:W-:Y:S02]  /*2fe0*/  IADD3 R28, R28, 0x1, RZ ;  /* 0x000000011c1c7810 */ /* 0x000fe40007ffe0ff */
[----:B------:R-:W-:-:S13]  /*2ff0*/  ISETP.GE.AND P1, PT, R38, UR4, PT ;  /* 0x0000000426007c0c */ /* 0x000fda000bf26270 */
[----:B------:R-:W-:Y:S01]  /*3000*/  @P1 CALL.REL.NOINC `(.L_x_2032) ;  /* 0x0000001000001944 */ /* 0x000fe20003c00000 */
[----:B------:R-:W-:Y:S05]  /*3010*/  BRA `(.L_x_2033) ;  /* 0xffffd1e000007947 */ /* 0x000fea000383ffff */
.L_x_2032:
[----:B------:R-:W-:Y:S05]  /*3020*/  EXIT ;  /* 0x000000000000794d */ /* 0x000fea0003800000 */
.L_x_2034:
        /* <DEDUP_REMOVED lines=13> */
.L_x_2374:


//--------------------- .text._Z35group_norm_nhwc_fwd_one_pass_kernelI11Fp32IOFp32WLi64ELi20ELi640EEv26Group_norm_nhwc_fwd_params --------------------------
	.section	.text._Z35group_norm_nhwc_fwd_one_pass_kernelI11Fp32IOFp32WLi64ELi20ELi640EEv26Group_norm_nhwc_fwd_params,"ax",@progbits
	.sectioninfo	@"SHI_REGISTERS=32"
	.align	128
        .global         _Z35group_norm_nhwc_fwd_one_pass_kernelI11Fp32IOFp32WLi64ELi20ELi640EEv26Group_norm_nhwc_fwd_params
        .type           _Z35group_norm_nhwc_fwd_one_pass_kernelI11Fp32IOFp32WLi64ELi20ELi640EEv26Group_norm_nhwc_fwd_params,@function
        .size           _Z35group_norm_nhwc_fwd_one_pass_kernelI11Fp32IOFp32WLi64ELi20ELi640EEv26Group_norm_nhwc_fwd_params,(.L_x_2375 - _Z35group_norm_nhwc_fwd_one_pass_kernelI11Fp32IOFp32WLi64ELi20ELi640EEv26Group_norm_nhwc_fwd_params)
        .other          _Z35group_norm_nhwc_fwd_one_pass_kernelI11Fp32IOFp32WLi64ELi20ELi640EEv26Group_norm_nhwc_fwd_params,@"STO_CUDA_ENTRY STV_DEFAULT"
_Z35group_norm_nhwc_fwd_one_pass_kernelI11Fp32IOFp32WLi64ELi20ELi640EEv26Group_norm_nhwc_fwd_params:
.text._Z35group_norm_nhwc_fwd_one_pass_kernelI11Fp32IOFp32WLi64ELi20ELi640EEv26Group_norm_nhwc_fwd_params:
        /* <DEDUP_REMOVED lines=14> */
[----:B------:R-:W-:Y:S02]  /*00e0*/  SHF.R.U32.HI R25, RZ, 0x3, R3 ;  /* 0x00000003ff197819 */ /* 0x000fe40000011603 */
[----:B------:R-:W0:Y:S01]  /*00f0*/  S2R R3, SR_LANEID ;  /* 0x0000000000037919 */ /* 0x000e220000000000 */
[----:B------:R-:W-:Y:S02]  /*0100*/  LEA.HI R2, R2, R7, RZ, 0x5 ;  /* 0x0000000702027211 */ /* 0x000fe400078f28ff */
[----:B-1----:R-:W-:Y:S02]  /*0110*/  IMAD R22, R6, c[0x0][0x1e4], R25 ;  /* 0x0000790006167a24 */ /* 0x002fe400078e0219 */
[----:B------:R-:W-:Y:S01]  /*0120*/  IMAD R25, R25, -0xa, R7 ;  /* 0xfffffff619197824 */ /* 0x000fe200078e0207 */
[----:B------:R-:W-:Y:S02]  /*0130*/  SHF.R.S32.HI R21, RZ, 0x5, R2 ;  /* 0x00000005ff157819 */ /* 0x000fe40000011402 */
[----:B------:R-:W-:-:S02]  /*0140*/  ISETP.GE.U32.AND P0, PT, R22, c[0x0][0x1c8], PT ;  /* 0x0000720016007a0c */ /* 0x000fc40003f06070 */
[----:B------:R-:W-:Y:S02]  /*0150*/  SHF.R.S32.HI R0, RZ, 0x1f, R22 ;  /* 0x0000001fff007819 */ /* 0x000fe40000011416 */
[----:B------:R-:W-:Y:S02]  /*0160*/  SHF.L.U32 R25, R25, 0x1, RZ ;  /* 0x0000000119197819 */ /* 0x000fe400000006ff */
[----:B------:R-:W-:-:S04]  /*0170*/  ISETP.GE.AND.EX P0, PT, R0, c[0x0][0x1cc], PT, P0 ;  /* 0x0000730000007a0c */ /* 0x000fc80003f06300 */
[----:B------:R-:W-:Y:S02]  /*0180*/  ISETP.LT.U32.AND P0, PT, R7, 0x280, !P0 ;  /* 0x000002800700780c */ /* 0x000fe40004701070 */
.L_x_2048:
[----:B-1----:R-:W-:-:S04]  /*0190*/  IABS R9, c[0x0][0x1d8] ;  /* 0x0000760000097a13 */ /* 0x002fc80000000000 */
        /* <DEDUP_REMOVED lines=20> */
[----:B------:R-:W-:-:S06]  /*02e0*/  @P1 IADD3 R5, R5, 0x1, RZ ;  /* 0x0000000105051810 */ /* 0x000fcc0007ffe0ff */
[----:B------:R-:W-:Y:S02]  /*02f0*/  @!P3 IADD3 R5, -R5, RZ, RZ ;  /* 0x000000ff0505b210 */ /* 0x000fe40007ffe1ff */
[----:B------:R-:W-:-:S04]  /*0300*/  @!P2 LOP3.LUT R5, RZ, c[0x0][0x1d8], RZ, 0x33, !PT ;  /* 0x00007600ff05aa12 */ /* 0x000fc800078e33ff */
[----:B------:R-:W-:Y:S02]  /*0310*/  IADD3 R2, -R5, RZ, RZ ;  /* 0x000000ff05027210 */ /* 0x000fe40007ffe1ff */
[----:B------:R-:W-:-:S03]  /*0320*/  SHF.R.S32.HI R4, RZ, 0x1f, R5 ;  /* 0x0000001fff047819 */ /* 0x000fc60000011405 */
[----:B------:R-:W-:Y:S02]  /*0330*/  IMAD R2, R2, c[0x0][0x1d8], R23 ;  /* 0x0000760002027a24 */ /* 0x000fe400078e0217 */
[----:B------:R-:W-:Y:S02]  /*0340*/  IMAD R4, R4, c[0x0][0x1d0], RZ ;  /* 0x0000740004047a24 */ /* 0x000fe400078e02ff */
[----:B------:R-:W-:Y:S02]  /*0350*/  IMAD R2, R2, 0x14, RZ ;  /* 0x0000001402027824 */ /* 0x000fe400078e02ff */
[----:B------:R-:W-:-:S03]  /*0360*/  IMAD R29, R5, c[0x0][0x1d4], R4 ;  /* 0x00007500051d7a24 */ /* 0x000fc600078e0204 */
[----:B------:R-:W-:-:S04]  /*0370*/  IADD3 R26, P1, R25, R2, RZ ;  /* 0x00000002191a7210 */ /* 0x000fc80007f3e0ff */
[----:B------:R-:W-:-:S05]  /*0380*/  LEA.HI.X.SX32 R27, R2, R9, 0x1, P1 ;  /* 0x00000009021b7211 */ /* 0x000fca00008f0eff */
[----:B------:R-:W-:-:S04]  /*0390*/  IMAD.WIDE.U32 R26, R5, c[0x0][0x1d0], R26 ;  /* 0x00007400051a7a25 */ /* 0x000fc800078e001a */
[----:B------:R-:W-:Y:S01]  /*03a0*/  @P0 IMAD R5, R0, c[0x0][0x1c0], RZ ;  /* 0x0000700000050a24 */ /* 0x000fe200078e02ff */
[----:B------:R-:W-:Y:S02]  /*03b0*/  IADD3 R29, R27, R29, RZ ;  /* 0x0000001d1b1d7210 */ /* 0x000fe40007ffe0ff */
[----:B------:R-:W-:Y:S01]  /*03c0*/  @P0 MOV R28, R26 ;  /* 0x0000001a001c0202 */ /* 0x000fe20000000f00 */
[----:B------:R-:W-:-:S04]  /*03d0*/  @P0 IMAD R9, R22, c[0x0][0x1c4], R5 ;  /* 0x0000710016090a24 */ /* 0x000fc800078e0205 */
[----:B------:R-:W-:-:S05]  /*03e0*/  @P0 IMAD.WIDE.U32 R4, R22, c[0x0][0x1c0], R28 ;  /* 0x0000700016040a25 */ /* 0x000fca00078e001c */
[----:B------:R-:W-:Y:S02]  /*03f0*/  @P0 IADD3 R9, R5, R9, RZ ;  /* 0x0000000905090210 */ /* 0x000fe40007ffe0ff */
[C---:B------:R-:W-:Y:S02]  /*0400*/  @P0 LEA R8, P1, R4.reuse, c[0x0][0x170], 0x2 ;  /* 0x00005c0004080a11 */ /* 0x040fe400078210ff */
[----:B------:R-:W-:Y:S02]  /*0410*/  MOV R5, RZ ;  /* 0x000000ff00057202 */ /* 0x000fe40000000f00 */
[----:B------:R-:W-:Y:S02]  /*0420*/  @P0 LEA.HI.X R9, R4, c[0x0][0x174], R9, 0x2, P1 ;  /* 0x00005d0004090a11 */ /* 0x000fe400008f1409 */
[----:B------:R-:W-:-:S06]  /*0430*/  MOV R4, RZ ;  /* 0x000000ff00047202 */ /* 0x000fcc0000000f00 */
[----:B------:R-:W2:Y:S01]  /*0440*/  @P0 LDG.E.64 R4, [R8.64] ;  /* 0x0000000608040981 */ /* 0x000ea2000c1e1b00 */
[C---:B0-----:R-:W-:Y:S01]  /*0450*/  ISETP.GT.AND P1, PT, R3.reuse, 0x1e, PT ;  /* 0x0000001e0300780c */ /* 0x041fe20003f24270 */
[----:B------:R-:W-:Y:S01]  /*0460*/  BSSY B0, `(.L_x_2035) ;  /* 0x0000055000007945 */ /* 0x000fe20003800000 */
[----:B------:R-:W-:Y:S02]  /*0470*/  ISETP.NE.AND P3, PT, R3, RZ, PT ;  /* 0x000000ff0300720c */ /* 0x000fe40003f65270 */
[----:B------:R-:W-:Y:S01]  /*0480*/  ISETP.NE.AND P2, PT, R7, RZ, PT ;  /* 0x000000ff0700720c */ /* 0x000fe20003f45270 */
[C---:B--2---:R-:W-:Y:S02]  /*0490*/  FMUL.FTZ R12, R4.reuse, R4 ;  /* 0x00000004040c7220 */ /* 0x044fe40000410000 */
[----:B------:R-:W-:Y:S02]  /*04a0*/  FADD.FTZ R10, R4, R5 ;  /* 0x00000005040a7221 */ /* 0x000fe40000010000 */
[----:B------:R-:W-:-:S02]  /*04b0*/  FFMA.FTZ R12, R5, R5, R12 ;  /* 0x00000005050c7223 */ /* 0x000fc4000001000c */
        /* <DEDUP_REMOVED lines=79> */
.L_x_2036:
[----:B------:R-:W-:Y:S05]  /*09b0*/  BSYNC B0 ;  /* 0x0000000000007941 */ /* 0x000fea0003800000 */
.L_x_2035:
        /* <DEDUP_REMOVED lines=27> */
.L_x_2039:
[----:B------:R-:W2:Y:S01]  /*0b70*/  LDG.E.STRONG.GPU R10, [R8.64] ;  /* 0x00000006080a7981 */ /* 0x000ea2000c1ef900 */
[----:B------:R-:W-:Y:S01]  /*0b80*/  YIELD ;  /* 0x0000000000007946 */ /* 0x000fe20003800000 */
[----:B--2---:R-:W-:Y:S01]  /*0b90*/  ISETP.NE.AND P1, PT, R10, R11, PT ;  /* 0x0000000b0a00720c */ /* 0x004fe20003f25270 */
[----:B------:R-:W-:-:S12]  /*0ba0*/  CCTL.IVALL ;  /* 0x00000000ff00798f */ /* 0x000fd80002000000 */
[----:B------:R-:W-:Y:S05]  /*0bb0*/  @P1 BRA `(.L_x_2039) ;  /* 0xffffffb000001947 */ /* 0x000fea000383ffff */
.L_x_2038:
        /* <DEDUP_REMOVED lines=11> */
.L_x_2041:
        /* <DEDUP_REMOVED lines=15> */
[----:B------:R-:W-:Y:S01]  /*0d60*/  @!P5 LOP3.LUT R10, R20, 0x1, RZ, 0xc0, !PT ;  /* 0x00000001140ad812 */ /* 0x000fe200078ec0ff */
[----:B------:R-:W1:Y:S01]  /*0d70*/  @!P5 S2R R12, SR_CTAID.Y ;  /* 0x00000000000cd919 */ /* 0x000e620000002600 */
[----:B------:R-:W-:-:S03]  /*0d80*/  @!P5 MOV R19, 0x4 ;  /* 0x000000040013d802 */ /* 0x000fc60000000f00 */
[----:B------:R-:W-:-:S04]  /*0d90*/  @!P5 IMAD R10, R10, c[0x0][0x10], RZ ;  /* 0x000004000a0ada24 */ /* 0x000fc800078e02ff */
[----:B------:R-:W-:-:S05]  /*0da0*/  @!P5 IMAD R10, R10, c[0x0][0xc], RZ ;  /* 0x000003000a0ada24 */ /* 0x000fca00078e02ff */
[----:B------:R-:W-:Y:S02]  /*0db0*/  @!P5 SHF.L.U32 R18, R10, 0x1, RZ ;  /* 0x000000010a12d819 */ /* 0x000fe400000006ff */
[----:B------:R-:W3:Y:S03]  /*0dc0*/  @!P3 S2R R10, SR_CTAID.Y ;  /* 0x00000000000ab919 */ /* 0x000ee60000002600 */
[----:B------:R-:W-:-:S04]  /*0dd0*/  @!P5 IMAD.WIDE R18, R18, R19, c[0x0][0x198] ;  /* 0x000066001212d625 */ /* 0x000fc800078e0213 */
[----:B-1----:R-:W-:Y:S01]  /*0de0*/  @!P5 IMAD R13, R13, c[0x0][0x10], R12 ;  /* 0x000004000d0dda24 */ /* 0x002fe200078e020c */
[----:B------:R-:W-:-:S03]  /*0df0*/  @!P3 LOP3.LUT R12, R20, 0x1, RZ, 0xc0, !PT ;  /* 0x00000001140cb812 */ /* 0x000fc600078ec0ff */
[----:B------:R-:W-:-:S04]  /*0e00*/  @!P5 IMAD.WIDE.U32 R18, R13, 0x8, R18 ;  /* 0x000000080d12d825 */ /* 0x000fc800078e0012 */
[----:B------:R-:W-:-:S04]  /*0e10*/  @!P3 IMAD R12, R12, c[0x0][0x10], RZ ;  /* 0x000004000c0cba24 */ /* 0x000fc800078e02ff */
[----:B------:R-:W-:Y:S02]  /*0e20*/  @!P3 IMAD R12, R12, c[0x0][0xc], RZ ;  /* 0x000003000c0cba24 */ /* 0x000fe400078e02ff */
[----:B---3--:R-:W-:Y:S01]  /*0e30*/  @!P3 IMAD R13, R11, c[0x0][0x10], R10 ;  /* 0x000004000b0dba24 */ /* 0x008fe200078e020a */
[----:B------:R-:W-:Y:S02]  /*0e40*/  @!P3 MOV R11, 0x4 ;  /* 0x00000004000bb802 */ /* 0x000fe40000000f00 */
[----:B------:R-:W-:-:S05]  /*0e50*/  @!P3 SHF.L.U32 R10, R12, 0x1, RZ ;  /* 0x000000010c0ab819 */ /* 0x000fca00000006ff */
[----:B------:R-:W-:-:S06]  /*0e60*/  @!P3 IMAD.WIDE R10, R10, R11, c[0x0][0x198] ;  /* 0x000066000a0ab625 */ /* 0x000fcc00078e020b */
[----:B------:R-:W-:Y:S01]  /*0e70*/  @!P3 IMAD.WIDE.U32 R10, R13, 0x8, R10 ;  /* 0x000000080d0ab825 */ /* 0x000fe200078e000a */
[----:B------:R-:W-:-:S04]  /*0e80*/  IADD3 R13, R15, 0x3, RZ ;  /* 0x000000030f0d7810 */ /* 0x000fc80007ffe0ff */
[----:B------:R-:W-:Y:S01]  /*0e90*/  ISETP.EQ.OR P1, PT, R13, R6, P2 ;  /* 0x000000060d00720c */ /* 0x000fe20001722670 */
[----:B------:R-:W3:-:S12]  /*0ea0*/  @!P3 LDG.E.64 R10, [R10.64] ;  /* 0x000000060a0ab981 */ /* 0x000ed8000c1e1b00 */
[----:B------:R-:W-:Y:S01]  /*0eb0*/  @!P1 MOV R12, 0x4 ;  /* 0x00000004000c9802 */ /* 0x000fe20000000f00 */
[----:B0-2---:R-:W-:Y:S02]  /*0ec0*/  @!P4 FADD.FTZ R16, R16, R8 ;  /* 0x000000081010c221 */ /* 0x005fe40000010000 */
[----:B------:R-:W0:Y:S01]  /*0ed0*/  @!P1 S2R R8, SR_CTAID.Y ;  /* 0x0000000000089919 */ /* 0x000e220000002600 */
[----:B------:R-:W-:Y:S01]  /*0ee0*/  @!P4 FADD.FTZ R17, R17, R9 ;  /* 0x000000091111c221 */ /* 0x000fe20000010000 */
[----:B------:R-:W-:-:S05]  /*0ef0*/  @!P1 LOP3.LUT R9, R20, 0x1, RZ, 0xc0, !PT ;  /* 0x0000000114099812 */ /* 0x000fca00078ec0ff */
[----:B------:R-:W-:-:S04]  /*0f00*/  @!P1 IMAD R9, R9, c[0x0][0x10], RZ ;  /* 0x0000040009099a24 */ /* 0x000fc800078e02ff */
[----:B------:R-:W-:-:S05]  /*0f10*/  @!P1 IMAD R9, R9, c[0x0][0xc], RZ ;  /* 0x0000030009099a24 */ /* 0x000fca00078e02ff */
[----:B------:R-:W-:Y:S01]  /*0f20*/  @!P1 SHF.L.U32 R9, R9, 0x1, RZ ;  /* 0x0000000109099819 */ /* 0x000fe200000006ff */
[----:B0-----:R-:W-:-:S04]  /*0f30*/  @!P1 IMAD R24, R13, c[0x0][0x10], R8 ;  /* 0x000004000d189a24 */ /* 0x001fc800078e0208 */
        /* <DEDUP_REMOVED lines=14> */
.L_x_2040:
        /* <DEDUP_REMOVED lines=19> */
.L_x_2043:
[----:B------:R-:W-:Y:S05]  /*1150*/  BSYNC B0 ;  /* 0x0000000000007941 */ /* 0x000fea0003800000 */
.L_x_2042:
        /* <DEDUP_REMOVED lines=12> */
[----:B------:R-:W-:Y:S02]  /*1220*/  @!P1 IMAD R9, R9, c[0x0][0x10], RZ ;  /* 0x0000040009099a24 */ /* 0x000fe400078e02ff */
        /* <DEDUP_REMOVED lines=17> */
.L_x_2037:
        /* <DEDUP_REMOVED lines=12> */
[----:B------:R-:W-:Y:S04]  /*1400*/  @!P1 STG.E.64 [R18.64], R14 ;  /* 0x0000000e12009986 */ /* 0x000fe8000c101b06 */
[----:B------:R-:W-:Y:S06]  /*1410*/  BAR.SYNC.DEFER_BLOCKING 0x0 ;  /* 0x0000000000007b1d */ /* 0x000fec0000010000 */
[----:B------:R-:W2:Y:S04]  /*1420*/  LDG.E.64 R8, [R8.64] ;  /* 0x0000000608087981 */ /* 0x000ea8000c1e1b00 */
[----:B------:R-:W2:Y:S04]  /*1430*/  LDG.E.64 R10, [R10.64] ;  /* 0x000000060a0a7981 */ /* 0x000ea8000c1e1b00 */
[----:B------:R-:W1:Y:S02]  /*1440*/  LDS.64 R12, [0xc0] ;  /* 0x0000c000ff0c7984 */ /* 0x000e640000000a00 */
[----:B-1----:R-:W-:-:S04]  /*1450*/  FMUL.FTZ R12, R12, c[0x0][0x1f4] ;  /* 0x00007d000c0c7a20 */ /* 0x002fc80000410000 */
[C---:B------:R-:W-:Y:S02]  /*1460*/  FMUL.FTZ R2, R12.reuse, R12 ;  /* 0x0000000c0c027220 */ /* 0x040fe40000410000 */
[C---:B------:R-:W-:Y:S02]  /*1470*/  FADD.FTZ R4, -R12.reuse, R4 ;  /* 0x000000040c047221 */ /* 0x040fe40000010100 */
[----:B------:R-:W-:Y:S01]  /*1480*/  FFMA.FTZ R2, R13, c[0x0][0x1f4], -R2 ;  /* 0x00007d000d027a23 */ /* 0x000fe20000010802 */
[----:B------:R-:W-:Y:S01]  /*1490*/  MOV R13, 0x3f800000 ;  /* 0x3f800000000d7802 */ /* 0x000fe20000000f00 */
[----:B------:R-:W-:-:S03]  /*14a0*/  FADD.FTZ R12, -R12, R5 ;  /* 0x000000050c0c7221 */ /* 0x000fc60000010100 */
        /* <DEDUP_REMOVED lines=19> */
.L_x_2044:
[----:B------:R-:W-:Y:S01]  /*15e0*/  BSSY B0, `(.L_x_2045) ;  /* 0x000000b000007945 */ /* 0x000fe20003800000 */
[----:B------:R-:W-:Y:S05]  /*15f0*/  @!P0 BRA `(.L_x_2046) ;  /* 0x0000009000008947 */ /* 0x000fea0003800000 */
[----:B------:R-:W-:Y:S01]  /*1600*/  MOV R4, R26 ;  /* 0x0000001a00047202 */ /* 0x000fe20000000f00 */
[----:B------:R-:W-:Y:S01]  /*1610*/  IMAD R11, R0, c[0x0][0x1c0], RZ ;  /* 0x00007000000b7a24 */ /* 0x000fe200078e02ff */
[----:B------:R-:W-:-:S03]  /*1620*/  MOV R5, R29 ;  /* 0x0000001d00057202 */ /* 0x000fc60000000f00 */
[C---:B------:R-:W-:Y:S02]  /*1630*/  IMAD R11, R22.reuse, c[0x0][0x1c4], R11 ;  /* 0x00007100160b7a24 */ /* 0x040fe400078e020b */
[----:B------:R-:W-:-:S05]  /*1640*/  IMAD.WIDE.U32 R4, R22, c[0x0][0x1c0], R4 ;  /* 0x0000700016047a25 */ /* 0x000fca00078e0004 */
[----:B------:R-:W-:Y:S02]  /*1650*/  IADD3 R11, R5, R11, RZ ;  /* 0x0000000b050b7210 */ /* 0x000fe40007ffe0ff */
[----:B------:R-:W-:-:S04]  /*1660*/  LEA R10, P1, R4, c[0x0][0x160], 0x2 ;  /* 0x00005800040a7a11 */ /* 0x000fc800078210ff */
[----:B------:R-:W-:-:S05]  /*1670*/  LEA.HI.X R11, R4, c[0x0][0x164], R11, 0x2, P1 ;  /* 0x00005900040b7a11 */ /* 0x000fca00008f140b */
[----:B------:R1:W-:Y:S04]  /*1680*/  STG.E.64 [R10.64], R8 ;  /* 0x000000080a007986 */ /* 0x0003e8000c101b06 */
.L_x_2046:
[----:B------:R-:W-:Y:S05]  /*1690*/  BSYNC B0 ;  /* 0x0000000000007941 */ /* 0x000fea0003800000 */
.L_x_2045:
[----:B------:R-:W-:Y:S02]  /*16a0*/  IADD3 R23, R23, c[0x0][0x10], RZ ;  /* 0x0000040017177a10 */ /* 0x000fe40007ffe0ff */
[----:B------:R-:W-:Y:S02]  /*16b0*/  IADD3 R20, R20, 0x1, RZ ;  /* 0x0000000114147810 */ /* 0x000fe40007ffe0ff */
[----:B------:R-:W-:-:S13]  /*16c0*/  ISETP.GE.AND P1, PT, R23, UR4, PT ;  /* 0x0000000417007c0c */ /* 0x000fda000bf26270 */
[----:B------:R-:W-:Y:S01]  /*16d0*/  @P1 CALL.REL.NOINC `(.L_x_2047) ;  /* 0x0000001000001944 */ /* 0x000fe20003c00000 */
[----:B------:R-:W-:Y:S05]  /*16e0*/  BRA `(.L_x_2048) ;  /* 0xffffeaa000007947 */ /* 0x000fea000383ffff */
.L_x_2047:
[----:B------:R-:W-:Y:S05]  /*16f0*/  EXIT ;  /* 0x000000000000794d */ /* 0x000fea0003800000 */
.L_x_2049:
        /* <DEDUP_REMOVED lines=16> */
.L_x_2375:


//--------------------- .text._Z35group_norm_nhwc_fwd_one_pass_kernelI11Fp32IOFp32WLi128ELi20ELi640EEv26Group_norm_nhwc_fwd_params --------------------------
	.section	.text._Z35group_norm_nhwc_fwd_one_pass_kernelI11Fp32IOFp32WLi128ELi20ELi640EEv26Group_norm_nhwc_fwd_params,"ax",@progbits
	.sectioninfo	@"SHI_REGISTERS=32"
	.align	128
        .global         _Z35group_norm_nhwc_fwd_one_pass_kernelI11Fp32IOFp32WLi128ELi20ELi640EEv26Group_norm_nhwc_fwd_params
        .type           _Z35group_norm_nhwc_fwd_one_pass_kernelI11Fp32IOFp32WLi128ELi20ELi640EEv26Group_norm_nhwc_fwd_params,@function
        .size           _Z35group_norm_nhwc_fwd_one_pass_kernelI11Fp32IOFp32WLi128ELi20ELi640EEv26Group_norm_nhwc_fwd_params,(.L_x_2376 - _Z35group_norm_nhwc_fwd_one_pass_kernelI11Fp32IOFp32WLi128ELi20ELi640EEv26Group_norm_nhwc_fwd_params)
        .other          _Z35group_norm_nhwc_fwd_one_pass_kernelI11Fp32IOFp32WLi128ELi20ELi640EEv26Group_norm_nhwc_fwd_params,@"STO_CUDA_ENTRY STV_DEFAULT"
_Z35group_norm_nhwc_fwd_one_pass_kernelI11Fp32IOFp32WLi128ELi20ELi640EEv26Group_norm_nhwc_fwd_params:
.text._Z35group_norm_nhwc_fwd_one_pass_kernelI11Fp32IOFp32WLi128ELi20ELi640EEv26Group_norm_nhwc_fwd_params:
        /* <DEDUP_REMOVED lines=24> */
[----:B------:R-:W-:Y:S02]  /*0180*/  IADD3 R22, R19, 0x40, RZ ;  /* 0x0000004013167810 */ /* 0x000fe40007ffe0ff */
.L_x_2066:
[----:B0-----:R-:W-:Y:S02]  /*0190*/  IABS R5, c[0x0][0x1d8] ;  /* 0x0000760000057a13 */ /* 0x001fe40000000000 */
[----:B------:R-:W-:Y:S02]  /*01a0*/  SHF.R.S32.HI R23, RZ, 0x1f, R22 ;  /* 0x0000001fff177819 */ /* 0x000fe40000011416 */
        /* <DEDUP_REMOVED lines=19> */
[----:B------:R-:W-:Y:S02]  /*02e0*/  @P1 IADD3 R3, R3, 0x1, RZ ;  /* 0x0000000103031810 */ /* 0x000fe40007ffe0ff */
[----:B------:R-:W-:Y:S02]  /*02f0*/  ISETP.GE.U32.AND P1, PT, R22, c[0x0][0x1c8], PT ;  /* 0x0000720016007a0c */ /* 0x000fe40003f26070 */
[----:B------:R-:W-:Y:S02]  /*0300*/  @!P2 IADD3 R3, -R3, RZ, RZ ;  /* 0x000000ff0303a210 */ /* 0x000fe40007ffe1ff */
[----:B------:R-:W-:Y:S02]  /*0310*/  @!P3 LOP3.LUT R3, RZ, c[0x0][0x1d8], RZ, 0x33, !PT ;  /* 0x00007600ff03ba12 */ /* 0x000fe400078e33ff */
[----:B------:R-:W-:Y:S02]  /*0320*/  ISETP.GE.AND.EX P1, PT, R23, c[0x0][0x1cc], PT, P1 ;  /* 0x0000730017007a0c */ /* 0x000fe40003f26310 */
[----:B------:R-:W-:-:S02]  /*0330*/  IADD3 R5, -R3, RZ, RZ ;  /* 0x000000ff03057210 */ /* 0x000fc40007ffe1ff */
[----:B------:R-:W-:Y:S02]  /*0340*/  SHF.R.S32.HI R2, RZ, 0x1f, R3 ;  /* 0x0000001fff027819 */ /* 0x000fe40000011403 */
[----:B------:R-:W-:Y:S01]  /*0350*/  ISETP.GT.U32.OR P1, PT, R28, 0x27f, P1 ;  /* 0x0000027f1c00780c */ /* 0x000fe20000f24470 */
[----:B------:R-:W-:Y:S01]  /*0360*/  IMAD R20, R5, c[0x0][0x1d8], R18 ;  /* 0x0000760005147a24 */ /* 0x000fe200078e0212 */
[----:B------:R-:W-:Y:S01]  /*0370*/  SHF.R.S32.HI R5, RZ, 0x1f, R21 ;  /* 0x0000001fff057819 */ /* 0x000fe20000011415 */
[----:B------:R-:W-:Y:S02]  /*0380*/  IMAD R2, R2, c[0x0][0x1d0], RZ ;  /* 0x0000740002027a24 */ /* 0x000fe400078e02ff */
[----:B------:R-:W-:-:S05]  /*0390*/  IMAD R20, R20, 0x14, RZ ;  /* 0x0000001414147824 */ /* 0x000fca00078e02ff */
[----:B------:R-:W-:-:S03]  /*03a0*/  IADD3 R16, P2, R21, R20, RZ ;  /* 0x0000001415107210 */ /* 0x000fc60007f5e0ff */
[----:B------:R-:W-:Y:S01]  /*03b0*/  @!P1 IMAD R7, R23, c[0x0][0x1c0], RZ ;  /* 0x0000700017079a24 */ /* 0x000fe200078e02ff */
[----:B------:R-:W-:Y:S01]  /*03c0*/  LEA.HI.X.SX32 R17, R20, R5, 0x1, P2 ;  /* 0x0000000514117211 */ /* 0x000fe200010f0eff */
[C---:B------:R-:W-:Y:S02]  /*03d0*/  IMAD R5, R3.reuse, c[0x0][0x1d4], R2 ;  /* 0x0000750003057a24 */ /* 0x040fe400078e0202 */
[----:B------:R-:W-:Y:S02]  /*03e0*/  @P0 IMAD R2, R26, c[0x0][0x1c0], RZ ;  /* 0x000070001a020a24 */ /* 0x000fe400078e02ff */
[----:B------:R-:W-:-:S04]  /*03f0*/  IMAD.WIDE.U32 R16, R3, c[0x0][0x1d0], R16 ;  /* 0x0000740003107a25 */ /* 0x000fc800078e0010 */
[----:B------:R-:W-:Y:S01]  /*0400*/  @P0 IMAD R9, R19, c[0x0][0x1c4], R2 ;  /* 0x0000710013090a24 */ /* 0x000fe200078e0202 */
[----:B------:R-:W-:Y:S01]  /*0410*/  IADD3 R3, R17, R5, RZ ;  /* 0x0000000511037210 */ /* 0x000fe20007ffe0ff */
[----:B------:R-:W-:Y:S01]  /*0420*/  @!P1 IMAD R11, R22, c[0x0][0x1c4], R7 ;  /* 0x00007100160b9a24 */ /* 0x000fe200078e0207 */
[-C--:B------:R-:W-:Y:S02]  /*0430*/  @P0 MOV R2, R16.reuse ;  /* 0x0000001000020202 */ /* 0x080fe40000000f00 */
        /* <DEDUP_REMOVED lines=8> */
[----:B------:R-:W-:Y:S02]  /*04c0*/  @P0 LEA.HI.X R9, R4, c[0x0][0x174], R5, 0x2, P2 ;  /* 0x00005d0004090a11 */ /* 0x000fe400010f1405 */
[----:B------:R-:W-:Y:S01]  /*04d0*/  CS2R R4, SRZ ;  /* 0x0000000000047805 */ /* 0x000fe2000001ff00 */
[----:B------:R-:W-:-:S02]  /*04e0*/  @!P1 LEA.HI.X R11, R6, c[0x0][0x174], R7, 0x2, P3 ;  /* 0x00005d00060b9a11 */ /* 0x000fc400018f1407 */
[----:B------:R-:W-:-:S03]  /*04f0*/  CS2R R6, SRZ ;  /* 0x0000000000067805 */ /* 0x000fc6000001ff00 */
[----:B------:R-:W2:Y:S04]  /*0500*/  @P0 LDG.E.64 R4, [R8.64] ;  /* 0x0000000608040981 */ /* 0x000ea8000c1e1b00 */
[----:B------:R-:W3:Y:S01]  /*0510*/  @!P1 LDG.E.64 R6, [R10.64] ;  /* 0x000000060a069981 */ /* 0x000ee2000c1e1b00 */
[----:B------:R-:W-:Y:S01]  /*0520*/  ISETP.NE.AND P2, PT, R28, RZ, PT ;  /* 0x000000ff1c00720c */ /* 0x000fe20003f45270 */
[----:B------:R-:W-:Y:S02]  /*0530*/  BSSY B0, `(.L_x_2050) ;  /* 0x0000059000007945 */ /* 0x000fe40003800000 */
[----:B------:R-:W0:Y:S02]  /*0540*/  S2R R29, SR_LANEID ;  /* 0x00000000001d7919 */ /* 0x000e240000000000 */
[----:B0-----:R-:W-:-:S02]  /*0550*/  ISETP.GT.AND P1, PT, R29, 0x1e, PT ;  /* 0x0000001e1d00780c */ /* 0x001fc40003f24270 */
[----:B------:R-:W-:Y:S01]  /*0560*/  ISETP.NE.AND P3, PT, R29, RZ, PT ;  /* 0x000000ff1d00720c */ /* 0x000fe20003f65270 */
[----:B--2---:R-:W-:Y:S02]  /*0570*/  FMUL.FTZ R13, R5, R5 ;  /* 0x00000005050d7220 */ /* 0x004fe40000410000 */
[C---:B------:R-:W-:Y:S02]  /*0580*/  FADD.FTZ R12, R4.reuse, R5 ;  /* 0x00000005040c7221 */ /* 0x040fe40000010000 */
[----:B---3--:R-:W-:Y:S02]  /*0590*/  FMUL.FTZ R27, R7, R7 ;  /* 0x00000007071b7220 */ /* 0x008fe40000410000 */
[----:B------:R-:W-:Y:S02]  /*05a0*/  FFMA.FTZ R13, R4, R4, R13 ;  /* 0x00000004040d7223 */ /* 0x000fe4000001000d */
[----:B------:R-:W-:Y:S02]  /*05b0*/  FADD.FTZ R15, R6, R7 ;  /* 0x00000007060f7221 */ /* 0x000fe40000010000 */
[----:B------:R-:W-:-:S02]  /*05c0*/  FADD.FTZ R12, RZ, R12 ;  /* 0x0000000cff0c7221 */ /* 0x000fc40000010000 */
        /* <DEDUP_REMOVED lines=79> */
.L_x_2051:
[----:B------:R-:W-:Y:S05]  /*0ac0*/  BSYNC B0 ;  /* 0x0000000000007941 */ /* 0x000fea0003800000 */
.L_x_2050:
        /* <DEDUP_REMOVED lines=20> */
[----:B------:R-:W-:Y:S01]  /*0c10*/  SEL R29, RZ, c[0x0][0xc], P1 ;  /* 0x00000300ff1d7a07 */ /* 0x000fe20000800000 */
[----:B------:R-:W-:-:S00]  /*0c20*/  ERRBAR ;  /* 0x00000000000079ab */ /* 0x000fc00000000000 */
[----:B------:R1:W-:Y:S02]  /*0c30*/  RED.E.ADD.S32.STRONG.GPU [R8.64], R27 ;  /* 0x0000001b0800798e */ /* 0x0003e4000c10e386 */
[----:B------:R-:W-:-:S13]  /*0c40*/  ISETP.NE.AND P1, PT, R29, -0x1, PT ;  /* 0xffffffff1d00780c */ /* 0x000fda0003f25270 */
[----:B------:R-:W-:Y:S05]  /*0c50*/  @!P1 BRA `(.L_x_2053) ;  /* 0x0000007000009947 */ /* 0x000fea0003800000 */
[----:B-1----:R-:W-:-:S04]  /*0c60*/  IMAD R8, R14, c[0x0][0x10], R11 ;  /* 0x000004000e087a24 */ /* 0x002fc800078e020b */
[----:B------:R-:W-:-:S05]  /*0c70*/  IMAD.WIDE.U32 R8, R8, R15, c[0x0][0x190] ;  /* 0x0000640008087625 */ /* 0x000fca00078e000f */
.L_x_2054:
[----:B------:R-:W2:Y:S01]  /*0c80*/  LDG.E.STRONG.GPU R14, [R8.64] ;  /* 0x00000006080e7981 */ /* 0x000ea2000c1ef900 */
[----:B------:R-:W-:Y:S01]  /*0c90*/  YIELD ;  /* 0x0000000000007946 */ /* 0x000fe20003800000 */
[----:B--2---:R-:W-:Y:S01]  /*0ca0*/  ISETP.NE.AND P1, PT, R14, R29, PT ;  /* 0x0000001d0e00720c */ /* 0x004fe20003f25270 */
[----:B------:R-:W-:-:S12]  /*0cb0*/  CCTL.IVALL ;  /* 0x00000000ff00798f */ /* 0x000fd80002000000 */
[----:B------:R-:W-:Y:S05]  /*0cc0*/  @P1 BRA `(.L_x_2054) ;  /* 0xffffffb000001947 */ /* 0x000fea000383ffff */
.L_x_2053:
        /* <DEDUP_REMOVED lines=11> */
.L_x_2056:
        /* <DEDUP_REMOVED lines=59> */
.L_x_2055:
        /* <DEDUP_REMOVED lines=19> */
.L_x_2058:
[----:B------:R-:W-:Y:S05]  /*1260*/  BSYNC B0 ;  /* 0x0000000000007941 */ /* 0x000fea0003800000 */
.L_x_2057:
        /* <DEDUP_REMOVED lines=9> */
[----:B------:R-:W2:Y:S03]  /*1300*/  @!P1 S2R R9, SR_CTAID.Y ;  /* 0x0000000000099919 */ /* 0x000ea60000002600 */
[----:B------:R-:W-:-:S05]  /*1310*/  @!P3 IMAD R8, R8, c[0x0][0xc], RZ ;  /* 0x000003000808ba24 */ /* 0x000fca00078e02ff */
[----:B------:R-:W-:Y:S01]  /*1320*/  @!P3 SHF.L.U32 R8, R8, 0x1, RZ ;  /* 0x000000010808b819 */ /* 0x000fe200000006ff */
[----:B-1----:R-:W-:Y:S01]  /*1330*/  @!P3 IMAD R15, R10, c[0x0][0x10], R11 ;  /* 0x000004000a0fba24 */ /* 0x002fe200078e020b */
[----:B------:R-:W-:-:S05]  /*1340*/  @!P3 MOV R11, 0x4 ;  /* 0x00000004000bb802 */ /* 0x000fca0000000f00 */
[----:B------:R-:W-:Y:S01]  /*1350*/  @!P3 IMAD.WIDE R10, R8, R11, c[0x0][0x198] ;  /* 0x00006600080ab625 */ /* 0x000fe200078e020b */
[----:B------:R-:W-:-:S05]  /*1360*/  @!P1 LOP3.LUT R8, R0, 0x1, RZ, 0xc0, !PT ;  /* 0x0000000100089812 */ /* 0x000fca00078ec0ff */
[----:B------:R-:W-:Y:S02]  /*1370*/  @!P1 IMAD R8, R8, c[0x0][0x10], RZ ;  /* 0x0000040008089a24 */ /* 0x000fe400078e02ff */
[----:B------:R-:W-:-:S04]  /*1380*/  @!P3 IMAD.WIDE.U32 R10, R15, 0x8, R10 ;  /* 0x000000080f0ab825 */ /* 0x000fc800078e000a */
[----:B------:R-:W-:Y:S02]  /*1390*/  @!P1 IMAD R8, R8, c[0x0][0xc], RZ ;  /* 0x0000030008089a24 */ /* 0x000fe400078e02ff */
[----:B--2---:R-:W-:Y:S01]  /*13a0*/  @!P1 IMAD R15, R14, c[0x0][0x10], R9 ;  /* 0x000004000e0f9a24 */ /* 0x004fe200078e0209 */
[----:B------:R-:W-:Y:S01]  /*13b0*/  @!P1 MOV R9, 0x4 ;  /* 0x0000000400099802 */ /* 0x000fe20000000f00 */
[----:B------:R-:W2:Y:S01]  /*13c0*/  @!P3 LDG.E.64 R10, [R10.64] ;  /* 0x000000060a0ab981 */ /* 0x000ea2000c1e1b00 */
[----:B------:R-:W-:-:S05]  /*13d0*/  @!P1 SHF.L.U32 R8, R8, 0x1, RZ ;  /* 0x0000000108089819 */ /* 0x000fca00000006ff */
[----:B------:R-:W-:-:S06]  /*13e0*/  @!P1 IMAD.WIDE R8, R8, R9, c[0x0][0x198] ;  /* 0x0000660008089625 */ /* 0x000fcc00078e0209 */
[----:B------:R-:W-:-:S06]  /*13f0*/  @!P1 IMAD.WIDE.U32 R8, R15, 0x8, R8 ;  /* 0x000000080f089825 */ /* 0x000fcc00078e0008 */
[----:B------:R-:W3:Y:S01]  /*1400*/  @!P1 LDG.E.64 R8, [R8.64] ;  /* 0x0000000608089981 */ /* 0x000ee2000c1e1b00 */
[----:B0-2---:R-:W-:Y:S02]  /*1410*/  @!P3 FADD.FTZ R12, R12, R10 ;  /* 0x0000000a0c0cb221 */ /* 0x005fe40000010000 */
[----:B------:R-:W-:Y:S02]  /*1420*/  @!P3 FADD.FTZ R13, R13, R11 ;  /* 0x0000000b0d0db221 */ /* 0x000fe40000010000 */
[----:B---3--:R-:W-:Y:S02]  /*1430*/  @!P1 FADD.FTZ R12, R12, R8 ;  /* 0x000000080c0c9221 */ /* 0x008fe40000010000 */
[----:B------:R-:W-:-:S04]  /*1440*/  @!P1 FADD.FTZ R13, R13, R9 ;  /* 0x000000090d0d9221 */ /* 0x000fc80000010000 */
.L_x_2052:
        /* <DEDUP_REMOVED lines=20> */
[C---:B------:R-:W-:Y:S02]  /*1590*/  FMUL.FTZ R20, R14.reuse, R14 ;  /* 0x0000000e0e147220 */ /* 0x040fe40000410000 */
[C---:B------:R-:W-:Y:S02]  /*15a0*/  FADD.FTZ R12, -R14.reuse, R4 ;  /* 0x000000040e0c7221 */ /* 0x040fe40000010100 */
[----:B------:R-:W-:Y:S02]  /*15b0*/  FFMA.FTZ R20, R13, c[0x0][0x1f4], -R20 ;  /* 0x00007d000d147a23 */ /* 0x000fe40000010814 */
[C---:B------:R-:W-:Y:S02]  /*15c0*/  FADD.FTZ R4, -R14.reuse, R5 ;  /* 0x000000050e047221 */ /* 0x040fe40000010100 */
[----:B------:R-:W-:Y:S01]  /*15d0*/  FADD.FTZ R6, -R14, R6 ;  /* 0x000000060e067221 */ /* 0x000fe20000010100 */
[----:B------:R-:W-:Y:S01]  /*15e0*/  FSETP.GTU.FTZ.AND P1, PT, R20, RZ, PT ;  /* 0x000000ff1400720b */ /* 0x000fe20003f3c000 */
[----:B------:R-:W-:-:S12]  /*15f0*/  FADD.FTZ R14, -R14, R7 ;  /* 0x000000070e0e7221 */ /* 0x000fd80000010100 */
        /* <DEDUP_REMOVED lines=8> */
[----:B------:R-:W-:Y:S02]  /*1680*/  FMUL.FTZ R12, R4, R15 ;  /* 0x0000000f040c7220 */ /* 0x000fe40000410000 */
[C-C-:B--2---:R-:W-:Y:S02]  /*1690*/  FFMA.FTZ R6, R10.reuse, R5, R8.reuse ;  /* 0x000000050a067223 */ /* 0x144fe40000010008 */
        /* <DEDUP_REMOVED lines=14> */
.L_x_2059:
        /* <DEDUP_REMOVED lines=11> */
.L_x_2061:
[----:B------:R-:W-:Y:S05]  /*1830*/  BSYNC B0 ;  /* 0x0000000000007941 */ /* 0x000fea0003800000 */
.L_x_2060:
        /* <DEDUP_REMOVED lines=11> */
.L_x_2062:
[----:B------:R-:W-:Y:S01]  /*18f0*/  BSSY B0, `(.L_x_2063) ;  /* 0x000000a000007945 */ /* 0x000fe20003800000 */
[----:B------:R-:W-:Y:S05]  /*1900*/  @P1 BRA `(.L_x_2064) ;  /* 0x0000008000001947 */ /* 0x000fea0003800000 */
[----:B------:R-:W-:Y:S01]  /*1910*/  MOV R2, R16 ;  /* 0x0000001000027202 */ /* 0x000fe20000000f00 */
[----:B------:R-:W-:-:S04]  /*1920*/  IMAD R23, R23, c[0x0][0x1c0], RZ ;  /* 0x0000700017177a24 */ /* 0x000fc800078e02ff */
[----:B------:R-:W-:-:S04]  /*1930*/  IMAD.WIDE.U32 R2, R22, c[0x0][0x1c0], R2 ;  /* 0x0000700016027a25 */ /* 0x000fc800078e0002 */
[----:B------:R-:W-:Y:S01]  /*1940*/  IMAD R23, R22, c[0x0][0x1c4], R23 ;  /* 0x0000710016177a24 */ /* 0x000fe200078e0217 */
[----:B0-----:R-:W-:-:S04]  /*1950*/  LEA R6, P1, R2, c[0x0][0x160], 0x2 ;  /* 0x0000580002067a11 */ /* 0x001fc800078210ff */
[----:B------:R-:W-:-:S04]  /*1960*/  IADD3 R23, R3, R23, RZ ;  /* 0x0000001703177210 */ /* 0x000fc80007ffe0ff */
[----:B------:R-:W-:-:S05]  /*1970*/  LEA.HI.X R7, R2, c[0x0][0x164], R23, 0x2, P1 ;  /* 0x0000590002077a11 */ /* 0x000fca00008f1417 */
[----:B------:R0:W-:Y:S02]  /*1980*/  STG.E.64 [R6.64], R4 ;  /* 0x0000000406007986 */ /* 0x0001e4000c101b06 */
.L_x_2064:
[----:B------:R-:W-:Y:S05]  /*1990*/  BSYNC B0 ;  /* 0x0000000000007941 */ /* 0x000fea0003800000 */
.L_x_2063:
[----:B------:R-:W-:Y:S02]  /*19a0*/  IADD3 R18, R18, c[0x0][0x10], RZ ;  /* 0x0000040012127a10 */ /* 0x000fe40007ffe0ff */
[----:B------:R-:W-:Y:S02]  /*19b0*/  IADD3 R0, R0, 0x1, RZ ;  /* 0x0000000100007810 */ /* 0x000fe40007ffe0ff */
[----:B------:R-:W-:-:S13]  /*19c0*/  ISETP.GE.AND P1, PT, R18, UR4, PT ;  /* 0x0000000412007c0c */ /* 0x000fda000bf26270 */
[----:B------:R-:W-:Y:S01]  /*19d0*/  @P1 CALL.REL.NOINC `(.L_x_2065) ;  /* 0x0000001000001944 */ /* 0x000fe20003c00000 */
[----:B------:R-:W-:Y:S05]  /*19e0*/  BRA `(.L_x_2066) ;  /* 0xffffe7a000007947 */ /* 0x000fea000383ffff */
.L_x_2065:
[----:B------:R-:W-:Y:S05]  /*19f0*/  EXIT ;  /* 0x000000000000794d */ /* 0x000fea0003800000 */
.L_x_2067:
        /* <DEDUP_REMOVED lines=16> */
.L_x_2376:


//--------------------- .text._Z35group_norm_nhwc_fwd_one_pass_kernelI11Fp32IOFp32WLi256ELi20ELi640EEv26Group_norm_nhwc_fwd_params --------------------------
	.section	.text._Z35group_norm_nhwc_fwd_one_pass_kernelI11Fp32IOFp32WLi256ELi20ELi640EEv26Group_norm_nhwc_fwd_params,"ax",@progbits
	.sectioninfo	@"SHI_REGISTERS=48"
	.align	128
        .global         _Z35group_norm_nhwc_fwd_one_pass_kernelI11Fp32IOFp32WLi256ELi20ELi640EEv26Group_norm_nhwc_fwd_params
        .type           _Z35group_norm_nhwc_fwd_one_pass_kernelI11Fp32IOFp32WLi256ELi20ELi640EEv26Group_norm_nhwc_fwd_params,@function
        .size           _Z35group_norm_nhwc_fwd_one_pass_kernelI11Fp32IOFp32WLi256ELi20ELi640EEv26Group_norm_nhwc_fwd_params,(.L_x_2377 - _Z35group_norm_nhwc_fwd_one_pass_kernelI11Fp32IOFp32WLi256ELi20ELi640EEv26Group_norm_nhwc_fwd_params)
        .other          _Z35group_norm_nhwc_fwd_one_pass_kernelI11Fp32IOFp32WLi256ELi20ELi640EEv26Group_norm_nhwc_fwd_params,@"STO_CUDA_ENTRY STV_DEFAULT"
_Z35group_norm_nhwc_fwd_one_pass_kernelI11Fp32IOFp32WLi256ELi20ELi640EEv26Group_norm_nhwc_fwd_params:
.text._Z35group_norm_nhwc_fwd_one_pass_kernelI11Fp32IOFp32WLi256ELi20ELi640EEv26Group_norm_nhwc_fwd_params:
        /* <DEDUP_REMOVED lines=28> */
.L_x_2090:
[----:B0-----:R-:W-:Y:S02]  /*01c0*/  IABS R5, c[0x0][0x1d8] ;  /* 0x0000760000057a13 */ /* 0x001fe40000000000 */
[----:B------:R-:W-:Y:S02]  /*01d0*/  SHF.R.S32.HI R28, RZ, 0x1f, R37 ;  /* 0x0000001fff1c7819 */ /* 0x000fe40000011425 */
[----:B------:R-:W0:Y:S08]  /*01e0*/  I2F.RP R0, R5 ;  /* 0x0000000500007306 */ /* 0x000e300000209400 */
        /* <DEDUP_REMOVED lines=22> */
[----:B------:R-:W-:Y:S02]  /*0350*/  SHF.R.S32.HI R3, RZ, 0x1f, R36 ;  /* 0x0000001fff037819 */ /* 0x000fe40000011424 */
[----:B------:R-:W-:Y:S02]  /*0360*/  @!P3 IADD3 R5, -R5, RZ, RZ ;  /* 0x000000ff0505b210 */ /* 0x000fe40007ffe1ff */
[----:B------:R-:W-:-:S02]  /*0370*/  @!P2 LOP3.LUT R5, RZ, c[0x0][0x1d8], RZ, 0x33, !PT ;  /* 0x00007600ff05aa12 */ /* 0x000fc400078e33ff */
[----:B------:R-:W-:Y:S02]  /*0380*/  ISETP.GE.U32.AND P2, PT, R36, c[0x0][0x1c8], PT ;  /* 0x0000720024007a0c */ /* 0x000fe40003f46070 */
[----:B------:R-:W-:Y:S02]  /*0390*/  IADD3 R0, -R5, RZ, RZ ;  /* 0x000000ff05007210 */ /* 0x000fe40007ffe1ff */
[----:B------:R-:W-:Y:S02]  /*03a0*/  ISETP.GE.AND.EX P1, PT, R28, c[0x0][0x1cc], PT, P1 ;  /* 0x000073001c007a0c */ /* 0x000fe40003f26310 */
[----:B------:R-:W-:Y:S01]  /*03b0*/  ISETP.GE.AND.EX P2, PT, R3, c[0x0][0x1cc], PT, P2 ;  /* 0x0000730003007a0c */ /* 0x000fe20003f46320 */
[----:B------:R-:W-:Y:S01]  /*03c0*/  IMAD R0, R0, c[0x0][0x1d8], R39 ;  /* 0x0000760000007a24 */ /* 0x000fe200078e0227 */
[----:B------:R-:W-:Y:S02]  /*03d0*/  SHF.R.S32.HI R2, RZ, 0x1f, R5 ;  /* 0x0000001fff027819 */ /* 0x000fe40000011405 */
[----:B------:R-:W-:Y:S01]  /*03e0*/  ISETP.GT.U32.OR P1, PT, R32, 0x27f, P1 ;  /* 0x0000027f2000780c */ /* 0x000fe20000f24470 */
[----:B------:R-:W-:Y:S01]  /*03f0*/  IMAD R0, R0, 0x14, RZ ;  /* 0x0000001400007824 */ /* 0x000fe200078e02ff */
[----:B------:R-:W-:Y:S01]  /*0400*/  ISETP.GT.U32.OR P2, PT, R32, 0x27f, P2 ;  /* 0x0000027f2000780c */ /* 0x000fe20001744470 */
[----:B------:R-:W-:-:S03]  /*0410*/  IMAD R2, R2, c[0x0][0x1d0], RZ ;  /* 0x0000740002027a24 */ /* 0x000fc600078e02ff */
[----:B------:R-:W-:Y:S01]  /*0420*/  IADD3 R42, P3, R41, R0, RZ ;  /* 0x00000000292a7210 */ /* 0x000fe20007f7e0ff */
[----:B------:R-:W-:Y:S01]  /*0430*/  IMAD R45, R5, c[0x0][0x1d4], R2 ;  /* 0x00007500052d7a24 */ /* 0x000fe200078e0202 */
[----:B------:R-:W-:Y:S02]  /*0440*/  SHF.R.S32.HI R2, RZ, 0x1f, R35 ;  /* 0x0000001fff027819 */ /* 0x000fe40000011423 */
[----:B------:R-:W-:Y:S02]  /*0450*/  LEA.HI.X.SX32 R43, R0, R7, 0x1, P3 ;  /* 0x00000007002b7211 */ /* 0x000fe400018f0eff */
[----:B------:R-:W-:Y:S01]  /*0460*/  ISETP.GE.U32.AND P3, PT, R35, c[0x0][0x1c8], PT ;  /* 0x0000720023007a0c */ /* 0x000fe20003f66070 */
[----:B------:R-:W-:Y:S02]  /*0470*/  @!P1 IMAD R4, R28, c[0x0][0x1c0], RZ ;  /* 0x000070001c049a24 */ /* 0x000fe400078e02ff */
[----:B------:R-:W-:Y:S01]  /*0480*/  IMAD.WIDE.U32 R42, R5, c[0x0][0x1d0], R42 ;  /* 0x00007400052a7a25 */ /* 0x000fe200078e002a */
[----:B------:R-:W-:-:S03]  /*0490*/  ISETP.GE.AND.EX P3, PT, R2, c[0x0][0x1cc], PT, P3 ;  /* 0x0000730002007a0c */ /* 0x000fc60003f66330 */
[----:B------:R-:W-:Y:S01]  /*04a0*/  @P0 IMAD R5, R29, c[0x0][0x1c0], RZ ;  /* 0x000070001d050a24 */ /* 0x000fe200078e02ff */
[----:B------:R-:W-:Y:S01]  /*04b0*/  IADD3 R45, R43, R45, RZ ;  /* 0x0000002d2b2d7210 */ /* 0x000fe20007ffe0ff */
[----:B------:R-:W-:Y:S01]  /*04c0*/  @!P2 IMAD R7, R3, c[0x0][0x1c0], RZ ;  /* 0x000070000307aa24 */ /* 0x000fe200078e02ff */
[-C--:B------:R-:W-:Y:S01]  /*04d0*/  @P0 MOV R44, R42.reuse ;  /* 0x0000002a002c0202 */ /* 0x080fe20000000f00 */
[----:B------:R-:W-:Y:S01]  /*04e0*/  @P0 IMAD R11, R38, c[0x0][0x1c4], R5 ;  /* 0x00007100260b0a24 */ /* 0x000fe200078e0205 */
[----:B------:R-:W-:Y:S01]  /*04f0*/  ISETP.GT.U32.OR P3, PT, R32, 0x27f, P3 ;  /* 0x0000027f2000780c */ /* 0x000fe20001f64470 */
[----:B------:R-:W-:Y:S01]  /*0500*/  @!P1 IMAD R13, R37, c[0x0][0x1c4], R4 ;  /* 0x00007100250d9a24 */ /* 0x000fe200078e0204 */
[-C--:B------:R-:W-:Y:S01]  /*0510*/  @!P1 MOV R6, R42.reuse ;  /* 0x0000002a00069202 */ /* 0x080fe20000000f00 */
[----:B------:R-:W-:Y:S01]  /*0520*/  @!P2 IMAD R15, R36, c[0x0][0x1c4], R7 ;  /* 0x00007100240faa24 */ /* 0x000fe200078e0207 */
[----:B------:R-:W-:Y:S01]  /*0530*/  @!P1 MOV R7, R45 ;  /* 0x0000002d00079202 */ /* 0x000fe20000000f00 */
[----:B------:R-:W-:Y:S01]  /*0540*/  @P0 IMAD.WIDE.U32 R8, R38, c[0x0][0x1c0], R44 ;  /* 0x0000700026080a25 */ /* 0x000fe200078e002c */
[----:B------:R-:W-:-:S02]  /*0550*/  @!P2 MOV R4, R42 ;  /* 0x0000002a0004a202 */ /* 0x000fc40000000f00 */
[----:B------:R-:W-:Y:S01]  /*0560*/  @!P2 MOV R5, R45 ;  /* 0x0000002d0005a202 */ /* 0x000fe20000000f00 */
[----:B------:R-:W-:Y:S01]  /*0570*/  @!P1 IMAD.WIDE.U32 R6, R37, c[0x0][0x1c0], R6 ;  /* 0x0000700025069a25 */ /* 0x000fe200078e0006 */
[----:B------:R-:W-:Y:S02]  /*0580*/  @P0 IADD3 R9, R9, R11, RZ ;  /* 0x0000000b09090210 */ /* 0x000fe40007ffe0ff */
[----:B------:R-:W-:Y:S01]  /*0590*/  @P0 LEA R18, P4, R8, c[0x0][0x170], 0x2 ;  /* 0x00005c0008120a11 */ /* 0x000fe200078810ff */
[----:B------:R-:W-:Y:S01]  /*05a0*/  @!P2 IMAD.WIDE.U32 R4, R36, c[0x0][0x1c0], R4 ;  /* 0x000070002404aa25 */ /* 0x000fe200078e0004 */
[----:B------:R-:W-:Y:S02]  /*05b0*/  @!P1 IADD3 R7, R7, R13, RZ ;  /* 0x0000000d07079210 */ /* 0x000fe40007ffe0ff */
[----:B------:R-:W-:Y:S02]  /*05c0*/  @!P1 LEA R16, P5, R6, c[0x0][0x170], 0x2 ;  /* 0x00005c0006109a11 */ /* 0x000fe400078a10ff */
[----:B------:R-:W-:-:S02]  /*05d0*/  @!P2 IADD3 R5, R5, R15, RZ ;  /* 0x0000000f0505a210 */ /* 0x000fc40007ffe0ff */
[----:B------:R-:W-:Y:S02]  /*05e0*/  @!P2 LEA R14, P6, R4, c[0x0][0x170], 0x2 ;  /* 0x00005c00040eaa11 */ /* 0x000fe400078c10ff */
[----:B------:R-:W-:Y:S01]  /*05f0*/  @P0 LEA.HI.X R19, R8, c[0x0][0x174], R9, 0x2, P4 ;  /* 0x00005d0008130a11 */ /* 0x000fe200020f1409 */
[----:B------:R-:W-:Y:S01]  /*0600*/  @!P3 IMAD R8, R2, c[0x0][0x1c0], RZ ;  /* 0x000070000208ba24 */ /* 0x000fe200078e02ff */
[----:B------:R-:W-:Y:S02]  /*0610*/  @!P3 MOV R10, R42 ;  /* 0x0000002a000ab202 */ /* 0x000fe40000000f00 */
[----:B------:R-:W-:Y:S01]  /*0620*/  @!P3 MOV R11, R45 ;  /* 0x0000002d000bb202 */ /* 0x000fe20000000f00 */
[C---:B------:R-:W-:Y:S01]  /*0630*/  @!P3 IMAD R13, R35.reuse, c[0x0][0x1c4], R8 ;  /* 0x00007100230dba24 */ /* 0x040fe200078e0208 */
[----:B------:R-:W-:Y:S02]  /*0640*/  @!P1 LEA.HI.X R17, R6, c[0x0][0x174], R7, 0x2, P5 ;  /* 0x00005d0006119a11 */ /* 0x000fe400028f1407 */
[----:B------:R-:W-:Y:S01]  /*0650*/  @!P2 LEA.HI.X R15, R4, c[0x0][0x174], R5, 0x2, P6 ;  /* 0x00005d00040faa11 */ /* 0x000fe200030f1405 */
[----:B------:R-:W-:Y:S01]  /*0660*/  CS2R R6, SRZ ;  /* 0x0000000000067805 */ /* 0x000fe2000001ff00 */
[----:B------:R-:W-:Y:S01]  /*0670*/  CS2R R4, SRZ ;  /* 0x0000000000047805 */ /* 0x000fe2000001ff00 */
[----:B------:R-:W-:Y:S01]  /*0680*/  @!P3 IMAD.WIDE.U32 R10, R35, c[0x0][0x1c0], R10 ;  /* 0x00007000230aba25 */ /* 0x000fe200078e000a */
[----:B------:R-:W-:-:S03]  /*0690*/  CS2R R8, SRZ ;  /* 0x0000000000087805 */ /* 0x000fc6000001ff00 */
[----:B------:R-:W2:Y:S01]  /*06a0*/  @!P1 LDG.E.64 R6, [R16.64] ;  /* 0x0000000610069981 */ /* 0x000ea2000c1e1b00 */
[----:B------:R-:W-:Y:S02]  /*06b0*/  @!P3 IADD3 R11, R11, R13, RZ ;  /* 0x0000000d0b0bb210 */ /* 0x000fe40007ffe0ff */
[C---:B------:R-:W-:Y:S01]  /*06c0*/  @!P3 LEA R12, P1, R10.reuse, c[0x0][0x170], 0x2 ;  /* 0x00005c000a0cba11 */ /* 0x040fe200078210ff */
[----:B------:R-:W3:Y:S03]  /*06d0*/  @P0 LDG.E.64 R4, [R18.64] ;  /* 0x0000000612040981 */ /* 0x000ee6000c1e1b00 */
[----:B------:R-:W-:Y:S01]  /*06e0*/  @!P3 LEA.HI.X R13, R10, c[0x0][0x174], R11, 0x2, P1 ;  /* 0x00005d000a0dba11 */ /* 0x000fe200008f140b */
[----:B------:R-:W4:Y:S01]  /*06f0*/  @!P2 LDG.E.64 R8, [R14.64] ;  /* 0x000000060e08a981 */ /* 0x000f22000c1e1b00 */
[----:B------:R-:W-:-:S06]  /*0700*/  CS2R R10, SRZ ;  /* 0x00000000000a7805 */ /* 0x000fcc000001ff00 */
[----:B------:R0:W5:Y:S01]  /*0710*/  @!P3 LDG.E.64 R10, [R12.64] ;  /* 0x000000060c0ab981 */ /* 0x000162000c1e1b00 */
[C---:B------:R-:W-:Y:S02]  /*0720*/  ISETP.GT.AND P1, PT, R30.reuse, 0x1e, PT ;  /* 0x0000001e1e00780c */ /* 0x040fe40003f24270 */
[----:B------:R-:W-:Y:S02]  /*0730*/  ISETP.NE.AND P2, PT, R30, RZ, PT ;  /* 0x000000ff1e00720c */ /* 0x000fe40003f45270 */
[----:B------:R-:W-:Y:S01]  /*0740*/  ISETP.NE.AND P3, PT, R32, RZ, PT ;  /* 0x000000ff2000720c */ /* 0x000fe20003f65270 */
[----:B------:R-:W-:Y:S01]  /*0750*/  BSSY B0, `(.L_x_2068) ;  /* 0x0000060000007945 */ /* 0x000fe20003800000 */
[----:B--2---:R-:W-:Y:S02]  /*0760*/  FMUL.FTZ R21, R7, R7 ;  /* 0x0000000707157220 */ /* 0x004fe40000410000 */
[----:B---3--:R-:W-:Y:S02]  /*0770*/  FMUL.FTZ R19, R5, R5 ;  /* 0x0000000505137220 */ /* 0x008fe40000410000 */
[----:B------:R-:W-:-:S02]  /*0780*/  FADD.FTZ R16, R4, R5 ;  /* 0x0000000504107221 */ /* 0x000fc40000010000 */
[----:B------:R-:W-:Y:S02]  /*0790*/  FFMA.FTZ R19, R4, R4, R19 ;  /* 0x0000000404137223 */ /* 0x000fe40000010013 */
[C---:B------:R-:W-:Y:S02]  /*07a0*/  FADD.FTZ R17, R6.reuse, R7 ;  /* 0x0000000706117221 */ /* 0x040fe40000010000 */
[----:B------:R-:W-:Y:S02]  /*07b0*/  FADD.FTZ R16, RZ, R16 ;  /* 0x00000010ff107221 */ /* 0x000fe40000010000 */
[----:B------:R-:W-:Y:S02]  /*07c0*/  FFMA.FTZ R18, R6, R6, R21 ;  /* 0x0000000606127223 */ /* 0x000fe40000010015 */
[----:B------:R-:W-:Y:S02]  /*07d0*/  FADD.FTZ R19, RZ, R19 ;  /* 0x00000013ff137221 */ /* 0x000fe40000010000 */
[----:B----4-:R-:W-:-:S02]  /*07e0*/  FMUL.FTZ R15, R9, R9 ;  /* 0x00000009090f7220 */ /* 0x010fc40000410000 */
[----:B------:R-:W-:Y:S02]  /*07f0*/  FADD.FTZ R16, R16, R17 ;  /* 0x0000001110107221 */ /* 0x000fe40000010000 */
[C---:B0-----:R-:W-:Y:S02]  /*0800*/  FADD.FTZ R13, R8.reuse, R9 ;  /* 0x00000009080d7221 */ /* 0x041fe40000010000 */
[----:B------:R-:W-:Y:S02]  /*0810*/  FADD.FTZ R18, R19, R18 ;  /* 0x0000001213127221 */ /* 0x000fe40000010000 */
[----:B------:R-:W-:Y:S02]  /*0820*/  FFMA.FTZ R15, R8, R8, R15 ;  /* 0x00000008080f7223 */ /* 0x000fe4000001000f */
[----:B-----5:R-:W-:Y:S02]  /*0830*/  FMUL.FTZ R17, R11, R11 ;  /* 0x0000000b0b117220 */ /* 0x020fe40000410000 */
        /* <DEDUP_REMOVED lines=81> */
.L_x_2069:
[----:B------:R-:W-:Y:S05]  /*0d50*/  BSYNC B0 ;  /* 0x0000000000007941 */ /* 0x000fea0003800000 */
.L_x_2068:
[----:B------:R-:W-:-:S04]  /*0d60*/  MOV R18, c[0x0][0xc] ;  /* 0x0000030000127a02 */ /* 0x000fc80000000f00 */
[----:B------:R-:W-:-:S13]  /*0d70*/  ISETP.GE.U32.AND P1, PT, R18, 0x2, PT ;  /* 0x000000021200780c */ /* 0x000fda0003f26070 */
[----:B------:R-:W-:Y:S05]  /*0d80*/  @!P1 BRA `(.L_x_2070) ;  /* 0x0000095000009947 */ /* 0x000fea0003800000 */
[----:B------:R-:W-:Y:S05]  /*0d90*/  @P3 BRA `(.L_x_2071) ;  /* 0x000001c000003947 */ /* 0x000fea0003800000 */
[----:B------:R-:W1:Y:S01]  /*0da0*/  S2R R20, SR_CTAID.Y ;  /* 0x0000000000147919 */ /* 0x000e620000002600 */
[C---:B------:R-:W-:Y:S01]  /*0db0*/  LOP3.LUT R21, R33.reuse, 0x1, RZ, 0xc0, !PT ;  /* 0x0000000121157812 */ /* 0x040fe200078ec0ff */
[----:B------:R-:W-:Y:S01]  /*0dc0*/  HFMA2.MMA R19, -RZ, RZ, 0, 2.384185791015625e-07 ;  /* 0x00000004ff137435 */ /* 0x000fe200000001ff */
[----:B------:R-:W-:Y:S02]  /*0dd0*/  LOP3.LUT P1, RZ, R33, 0x2, RZ, 0xc0, !PT ;  /* 0x0000000221ff7812 */ /* 0x000fe4000782c0ff */
[----:B------:R-:W-:Y:S01]  /*0de0*/  MOV R22, 0x1 ;  /* 0x0000000100167802 */ /* 0x000fe20000000f00 */
[----:B------:R-:W-:-:S04]  /*0df0*/  IMAD R15, R21, c[0x0][0x10], RZ ;  /* 0x00000400150f7a24 */ /* 0x000fc800078e02ff */
[----:B------:R-:W-:-:S05]  /*0e00*/  IMAD R14, R15, c[0x0][0xc], RZ ;  /* 0x000003000f0e7a24 */ /* 0x000fca00078e02ff */
[----:B------:R-:W-:-:S05]  /*0e10*/  SHF.L.U32 R14, R14, 0x1, RZ ;  /* 0x000000010e0e7819 */ /* 0x000fca00000006ff */
[----:B------:R-:W-:-:S04]  /*0e20*/  IMAD.WIDE R16, R14, R19, c[0x0][0x198] ;  /* 0x000066000e107625 */ /* 0x000fc800078e0213 */
[----:B-1----:R-:W-:Y:S01]  /*0e30*/  IMAD R23, R31, c[0x0][0x10], R20 ;  /* 0x000004001f177a24 */ /* 0x002fe200078e0214 */
[----:B------:R-:W-:-:S03]  /*0e40*/  IADD3 R14, R15, R20, RZ ;  /* 0x000000140f0e7210 */ /* 0x000fc60007ffe0ff */
[----:B------:R-:W-:Y:S01]  /*0e50*/  IMAD.WIDE.U32 R16, R23, 0x8, R16 ;  /* 0x0000000817107825 */ /* 0x000fe200078e0010 */
[----:B------:R-:W-:-:S03]  /*0e60*/  SEL R23, R22, 0xffffffff, !P1 ;  /* 0xffffffff16177807 */ /* 0x000fc60004800000 */
[----:B------:R-:W-:Y:S01]  /*0e70*/  IMAD.WIDE.U32 R14, R14, R19, c[0x0][0x190] ;  /* 0x000064000e0e7625 */ /* 0x000fe200078e0013 */
[----:B------:R1:W-:Y:S01]  /*0e80*/  STG.E.64 [R16.64], R12 ;  /* 0x0000000c10007986 */ /* 0x0003e2000c101b06 */
[----:B------:R-:W-:Y:S06]  /*0e90*/  MEMBAR.ALL.GPU ;  /* 0x0000000000007992 */ /* 0x000fec000000a000 */
[----:B-1----:R-:W-:Y:S01]  /*0ea0*/  SEL R17, RZ, c[0x0][0xc], P1 ;  /* 0x00000300ff117a07 */ /* 0x002fe20000800000 */
[----:B------:R-:W-:-:S00]  /*0eb0*/  ERRBAR ;  /* 0x00000000000079ab */ /* 0x000fc00000000000 */
[----:B------:R1:W-:Y:S02]  /*0ec0*/  RED.E.ADD.S32.STRONG.GPU [R14.64], R23 ;  /* 0x000000170e00798e */ /* 0x0003e4000c10e386 */
[----:B------:R-:W-:-:S13]  /*0ed0*/  ISETP.NE.AND P1, PT, R17, -0x1, PT ;  /* 0xffffffff1100780c */ /* 0x000fda0003f25270 */
[----:B------:R-:W-:Y:S05]  /*0ee0*/  @!P1 BRA `(.L_x_2071) ;  /* 0x0000007000009947 */ /* 0x000fea0003800000 */
[----:B-1----:R-:W-:-:S04]  /*0ef0*/  IMAD R14, R21, c[0x0][0x10], R20 ;  /* 0x00000400150e7a24 */ /* 0x002fc800078e0214 */
[----:B------:R-:W-:-:S05]  /*0f00*/  IMAD.WIDE.U32 R14, R14, R19, c[0x0][0x190] ;  /* 0x000064000e0e7625 */ /* 0x000fca00078e0013 */
.L_x_2072:
[----:B------:R-:W2:Y:S01]  /*0f10*/  LDG.E.STRONG.GPU R16, [R14.64] ;  /* 0x000000060e107981 */ /* 0x000ea2000c1ef900 */
[----:B------:R-:W-:Y:S01]  /*0f20*/  YIELD ;  /* 0x0000000000007946 */ /* 0x000fe20003800000 */
[----:B--2---:R-:W-:Y:S01]  /*0f30*/  ISETP.NE.AND P1, PT, R16, R17, PT ;  /* 0x000000111000720c */ /* 0x004fe20003f25270 */
[----:B------:R-:W-:-:S12]  /*0f40*/  CCTL.IVALL ;  /* 0x00000000ff00798f */ /* 0x000fd80002000000 */
[----:B------:R-:W-:Y:S05]  /*0f50*/  @P1 BRA `(.L_x_2072) ;  /* 0xffffffb000001947 */ /* 0x000fea000383ffff */
.L_x_2071:
        /* <DEDUP_REMOVED lines=11> */
.L_x_2074:
[C---:B------:R-:W-:Y:S02]  /*1010*/  IADD3 R18, R24.reuse, 0x1, RZ ;  /* 0x0000000118127810 */ /* 0x040fe40007ffe0ff */
[-C--:B------:R-:W-:Y:S02]  /*1020*/  ISETP.EQ.OR P1, PT, R24, R31.reuse, P3 ;  /* 0x0000001f1800720c */ /* 0x080fe40001f22670 */
[----:B------:R-:W-:Y:S02]  /*1030*/  ISETP.EQ.OR P2, PT, R18, R31, P3 ;  /* 0x0000001f1200720c */ /* 0x000fe40001f42670 */
[----:B------:R-:W-:-:S02]  /*1040*/  IADD3 R16, R24, 0x2, RZ ;  /* 0x0000000218107810 */ /* 0x000fc40007ffe0ff */
[----:B------:R-:W-:Y:S02]  /*1050*/  IADD3 R20, R24, 0x3, RZ ;  /* 0x0000000318147810 */ /* 0x000fe40007ffe0ff */
[-C--:B------:R-:W-:Y:S02]  /*1060*/  ISETP.EQ.OR P4, PT, R16, R31.reuse, P3 ;  /* 0x0000001f1000720c */ /* 0x080fe40001f82670 */
[----:B------:R-:W-:-:S03]  /*1070*/  ISETP.EQ.OR P5, PT, R20, R31, P3 ;  /* 0x0000001f1400720c */ /* 0x000fc60001fa2670 */
[----:B------:R-:W1:Y:S01]  /*1080*/  @!P1 S2R R17, SR_CTAID.Y ;  /* 0x0000000000119919 */ /* 0x000e620000002600 */
[C---:B------:R-:W-:Y:S02]  /*1090*/  @!P1 LOP3.LUT R14, R33.reuse, 0x1, RZ, 0xc0, !PT ;  /* 0x00000001210e9812 */ /* 0x040fe400078ec0ff */
[----:B------:R-:W-:Y:S01]  /*10a0*/  @!P1 MOV R15, 0x4 ;  /* 0x00000004000f9802 */ /* 0x000fe20000000f00 */
[----:B------:R-:W2:Y:S02]  /*10b0*/  @!P2 S2R R27, SR_CTAID.Y ;  /* 0x00000000001ba919 */ /* 0x000ea40000002600 */
[----:B------:R-:W-:Y:S02]  /*10c0*/  @!P1 IMAD R14, R14, c[0x0][0x10], RZ ;  /* 0x000004000e0e9a24 */ /* 0x000fe400078e02ff */
[----:B------:R-:W3:Y:S01]  /*10d0*/  @!P4 S2R R19, SR_CTAID.Y ;  /* 0x000000000013c919 */ /* 0x000ee20000002600 */
[----:B------:R-:W-:Y:S01]  /*10e0*/  @!P4 LOP3.LUT R21, R33, 0x1, RZ, 0xc0, !PT ;  /* 0x000000012115c812 */ /* 0x000fe200078ec0ff */
[----:B------:R-:W-:Y:S01]  /*10f0*/  @!P1 IMAD R14, R14, c[0x0][0xc], RZ ;  /* 0x000003000e0e9a24 */ /* 0x000fe200078e02ff */
[----:B------:R-:W-:-:S03]  /*1100*/  @!P4 MOV R23, 0x4 ;  /* 0x000000040017c802 */ /* 0x000fc60000000f00 */
[----:B------:R-:W-:Y:S01]  /*1110*/  @!P4 IMAD R22, R21, c[0x0][0x10], RZ ;  /* 0x000004001516ca24 */ /* 0x000fe200078e02ff */
[----:B------:R-:W-:-:S05]  /*1120*/  @!P1 SHF.L.U32 R14, R14, 0x1, RZ ;  /* 0x000000010e0e9819 */ /* 0x000fca00000006ff */
[----:B------:R-:W-:-:S04]  /*1130*/  @!P1 IMAD.WIDE R14, R14, R15, c[0x0][0x198] ;  /* 0x000066000e0e9625 */ /* 0x000fc800078e020f */
[----:B-1----:R-:W-:Y:S02]  /*1140*/  @!P1 IMAD R21, R24, c[0x0][0x10], R17 ;  /* 0x0000040018159a24 */ /* 0x002fe400078e0211 */
[----:B------:R-:W-:Y:S02]  /*1150*/  @!P4 IMAD R17, R22, c[0x0][0xc], RZ ;  /* 0x000003001611ca24 */ /* 0x000fe400078e02ff */
[----:B--2---:R-:W-:Y:S01]  /*1160*/  @!P2 IMAD R27, R18, c[0x0][0x10], R27 ;  /* 0x00000400121baa24 */ /* 0x004fe200078e021b */
[----:B------:R-:W-:Y:S01]  /*1170*/  @!P2 LOP3.LUT R18, R33, 0x1, RZ, 0xc0, !PT ;  /* 0x000000012112a812 */ /* 0x000fe200078ec0ff */
[----:B------:R-:W-:Y:S01]  /*1180*/  @!P1 IMAD.WIDE.U32 R14, R21, 0x8, R14 ;  /* 0x00000008150e9825 */ /* 0x000fe200078e000e */
[----:B------:R-:W-:Y:S01]  /*1190*/  @!P4 SHF.L.U32 R22, R17, 0x1, RZ ;  /* 0x000000011116c819 */ /* 0x000fe200000006ff */
[----:B------:R-:W1:Y:S01]  /*11a0*/  @!P5 S2R R21, SR_CTAID.Y ;  /* 0x000000000015d919 */ /* 0x000e620000002600 */
[----:B------:R-:W-:Y:S01]  /*11b0*/  @!P2 MOV R17, 0x4 ;  /* 0x000000040011a802 */ /* 0x000fe20000000f00 */
[----:B------:R-:W-:-:S02]  /*11c0*/  @!P2 IMAD R18, R18, c[0x0][0x10], RZ ;  /* 0x000004001212aa24 */ /* 0x000fc400078e02ff */
[----:B---3--:R-:W-:Y:S01]  /*11d0*/  @!P4 IMAD R19, R16, c[0x0][0x10], R19 ;  /* 0x000004001013ca24 */ /* 0x008fe200078e0213 */
[----:B------:R-:W2:Y:S01]  /*11e0*/  @!P1 LDG.E.64 R14, [R14.64] ;  /* 0x000000060e0e9981 */ /* 0x000ea2000c1e1b00 */
[----:B------:R-:W-:Y:S02]  /*11f0*/  @!P2 IMAD R18, R18, c[0x0][0xc], RZ ;  /* 0x000003001212aa24 */ /* 0x000fe400078e02ff */
[----:B------:R-:W-:-:S03]  /*1200*/  @!P4 IMAD.WIDE R22, R22, R23, c[0x0][0x198] ;  /* 0x000066001616c625 */ /* 0x000fc600078e0217 */
[----:B------:R-:W-:Y:S02]  /*1210*/  @!P2 SHF.L.U32 R16, R18, 0x1, RZ ;  /* 0x000000011210a819 */ /* 0x000fe400000006ff */
[----:B------:R-:W-:Y:S01]  /*1220*/  @!P5 LOP3.LUT R18, R33, 0x1, RZ, 0xc0, !PT ;  /* 0x000000012112d812 */ /* 0x000fe200078ec0ff */
[----:B------:R-:W-:Y:S01]  /*1230*/  @!P4 IMAD.WIDE.U32 R22, R19, 0x8, R22 ;  /* 0x000000081316c825 */ /* 0x000fe200078e0016 */
[----:B------:R-:W-:-:S03]  /*1240*/  @!P5 MOV R19, 0x4 ;  /* 0x000000040013d802 */ /* 0x000fc60000000f00 */
[----:B------:R-:W-:Y:S02]  /*1250*/  @!P5 IMAD R18, R18, c[0x0][0x10], RZ ;  /* 0x000004001212da24 */ /* 0x000fe400078e02ff */
[----:B------:R-:W-:-:S04]  /*1260*/  @!P2 IMAD.WIDE R16, R16, R17, c[0x0][0x198] ;  /* 0x000066001010a625 */ /* 0x000fc800078e0211 */
[----:B------:R-:W-:Y:S02]  /*1270*/  @!P5 IMAD R18, R18, c[0x0][0xc], RZ ;  /* 0x000003001212da24 */ /* 0x000fe400078e02ff */
[----:B------:R-:W-:-:S03]  /*1280*/  @!P2 IMAD.WIDE.U32 R16, R27, 0x8, R16 ;  /* 0x000000081b10a825 */ /* 0x000fc600078e0010 */
[----:B------:R-:W-:Y:S01]  /*1290*/  @!P5 SHF.L.U32 R18, R18, 0x1, RZ ;  /* 0x000000011212d819 */ /* 0x000fe200000006ff */
[----:B-1----:R-:W-:Y:S02]  /*12a0*/  @!P5 IMAD R21, R20, c[0x0][0x10], R21 ;  /* 0x000004001415da24 */ /* 0x002fe400078e0215 */
[----:B------:R-:W3:Y:S02]  /*12b0*/  @!P2 LDG.E.64 R16, [R16.64] ;  /* 0x000000061010a981 */ /* 0x000ee4000c1e1b00 */
[----:B------:R-:W-:-:S06]  /*12c0*/  @!P5 IMAD.WIDE R18, R18, R19, c[0x0][0x198] ;  /* 0x000066001212d625 */ /* 0x000fcc00078e0213 */
[----:B------:R-:W-:Y:S02]  /*12d0*/  @!P5 IMAD.WIDE.U32 R20, R21, 0x8, R18 ;  /* 0x000000081514d825 */ /* 0x000fe400078e0012 */
[----:B------:R-:W4:Y:S04]  /*12e0*/  @!P4 LDG.E.64 R18, [R22.64] ;  /* 0x000000061612c981 */ /* 0x000f28000c1e1b00 */
[----:B------:R-:W5:Y:S01]  /*12f0*/  @!P5 LDG.E.64 R20, [R20.64] ;  /* 0x000000061414d981 */ /* 0x000f62000c1e1b00 */
[----:B------:R-:W-:Y:S02]  /*1300*/  IADD3 R25, R25, -0x4, RZ ;  /* 0xfffffffc19197810 */ /* 0x000fe40007ffe0ff */
[----:B------:R-:W-:Y:S01]  /*1310*/  IADD3 R24, R24, 0x4, RZ ;  /* 0x0000000418187810 */ /* 0x000fe20007ffe0ff */
[----:B0-2---:R-:W-:-:S02]  /*1320*/  @!P1 FADD.FTZ R12, R12, R14 ;  /* 0x0000000e0c0c9221 */ /* 0x005fc40000010000 */
[----:B------:R-:W-:Y:S01]  /*1330*/  @!P1 FADD.FTZ R13, R13, R15 ;  /* 0x0000000f0d0d9221 */ /* 0x000fe20000010000 */
[----:B------:R-:W-:Y:S01]  /*1340*/  ISETP.NE.AND P1, PT, R25, RZ, PT ;  /* 0x000000ff1900720c */ /* 0x000fe20003f25270 */
[----:B---3--:R-:W-:Y:S02]  /*1350*/  @!P2 FADD.FTZ R12, R12, R16 ;  /* 0x000000100c0ca221 */ /* 0x008fe40000010000 */
[----:B------:R-:W-:Y:S02]  /*1360*/  @!P2 FADD.FTZ R13, R13, R17 ;  /* 0x000000110d0da221 */ /* 0x000fe40000010000 */
[----:B----4-:R-:W-:Y:S02]  /*1370*/  @!P4 FADD.FTZ R12, R12, R18 ;  /* 0x000000120c0cc221 */ /* 0x010fe40000010000 */
[----:B------:R-:W-:Y:S02]  /*1380*/  @!P4 FADD.FTZ R13, R13, R19 ;  /* 0x000000130d0dc221 */ /* 0x000fe40000010000 */
[----:B-----5:R-:W-:-:S02]  /*1390*/  @!P5 FADD.FTZ R12, R12, R20 ;  /* 0x000000140c0cd221 */ /* 0x020fc40000010000 */
[----:B------:R-:W-:Y:S02]  /*13a0*/  @!P5 FADD.FTZ R13, R13, R21 ;  /* 0x000000150d0dd221 */ /* 0x000fe40000010000 */
[----:B------:R-:W-:Y:S05]  /*13b0*/  @P1 BRA `(.L_x_2074) ;  /* 0xfffffc5000001947 */ /* 0x000fea000383ffff */
.L_x_2073:
        /* <DEDUP_REMOVED lines=19> */
.L_x_2076:
[----:B------:R-:W-:Y:S05]  /*14f0*/  BSYNC B0 ;  /* 0x0000000000007941 */ /* 0x000fea0003800000 */
.L_x_2075:
        /* <DEDUP_REMOVED lines=30> */
.L_x_2070:
        /* <DEDUP_REMOVED lines=15> */
[----:B------:R-:W2:Y:S01]  /*17d0*/  LDG.E.64 R16, [R16.64] ;  /* 0x0000000610107981 */ /* 0x000ea2000c1e1b00 */
[----:B------:R-:W-:-:S02]  /*17e0*/  ISETP.NE.AND P4, PT, RZ, UR5, PT ;  /* 0x00000005ff007c0c */ /* 0x000fc4000bf85270 */
[----:B------:R-:W-:Y:S01]  /*17f0*/  ISETP.GE.U32.AND P2, PT, R36, c[0x0][0x1c8], PT ;  /* 0x0000720024007a0c */ /* 0x000fe20003f46070 */
[----:B------:R-:W1:Y:S01]  /*1800*/  LDS.64 R18, [0xc0] ;  /* 0x0000c000ff127984 */ /* 0x000e620000000a00 */
[----:B------:R-:W-:Y:S02]  /*1810*/  ISETP.GE.U32.AND P3, PT, R35, c[0x0][0x1c8], PT ;  /* 0x0000720023007a0c */ /* 0x000fe40003f66070 */
[----:B------:R-:W-:Y:S02]  /*1820*/  ISETP.GE.AND.EX P2, PT, R3, c[0x0][0x1cc], PT, P2 ;  /* 0x0000730003007a0c */ /* 0x000fe40003f46320 */
[----:B------:R-:W-:Y:S02]  /*1830*/  ISETP.GE.AND.EX P3, PT, R2, c[0x0][0x1cc], PT, P3 ;  /* 0x0000730002007a0c */ /* 0x000fe40003f66330 */
[C---:B------:R-:W-:Y:S02]  /*1840*/  ISETP.GT.U32.OR P2, PT, R32.reuse, 0x27f, P2 ;  /* 0x0000027f2000780c */ /* 0x040fe40001744470 */
[----:B------:R-:W-:Y:S01]  /*1850*/  ISETP.GT.U32.OR P3, PT, R32, 0x27f, P3 ;  /* 0x0000027f2000780c */ /* 0x000fe20001f64470 */
[----:B-1----:R-:W-:-:S04]  /*1860*/  FMUL.FTZ R18, R18, c[0x0][0x1f4] ;  /* 0x00007d0012127a20 */ /* 0x002fc80000410000 */
[C---:B------:R-:W-:Y:S02]  /*1870*/  FMUL.FTZ R0, R18.reuse, R18 ;  /* 0x0000001212007220 */ /* 0x040fe40000410000 */
[C---:B0-----:R-:W-:Y:S02]  /*1880*/  FADD.FTZ R13, -R18.reuse, R4 ;  /* 0x00000004120d7221 */ /* 0x041fe40000010100 */
[----:B------:R-:W-:Y:S01]  /*1890*/  FFMA.FTZ R19, R19, c[0x0][0x1f4], -R0 ;  /* 0x00007d0013137a23 */ /* 0x000fe20000010800 */
[----:B------:R-:W-:Y:S01]  /*18a0*/  MOV R0, 0x3f800000 ;  /* 0x3f80000000007802 */ /* 0x000fe20000000f00 */
[C---:B------:R-:W-:Y:S02]  /*18b0*/  FADD.FTZ R5, -R18.reuse, R5 ;  /* 0x0000000512057221 */ /* 0x040fe40000010100 */
[C---:B------:R-:W-:Y:S01]  /*18c0*/  FADD.FTZ R21, -R18.reuse, R6 ;  /* 0x0000000612157221 */ /* 0x040fe20000010100 */
[----:B------:R-:W-:Y:S01]  /*18d0*/  FSETP.GTU.FTZ.AND P1, PT, R19, RZ, PT ;  /* 0x000000ff1300720b */ /* 0x000fe20003f3c000 */
[----:B------:R-:W-:-:S02]  /*18e0*/  FADD.FTZ R7, -R18, R7 ;  /* 0x0000000712077221 */ /* 0x000fc40000010100 */
[C---:B------:R-:W-:Y:S02]  /*18f0*/  FADD.FTZ R23, -R18.reuse, R8 ;  /* 0x0000000812177221 */ /* 0x040fe40000010100 */
[C---:B------:R-:W-:Y:S02]  /*1900*/  FADD.FTZ R9, -R18.reuse, R9 ;  /* 0x0000000912097221 */ /* 0x040fe40000010100 */
[C---:B------:R-:W-:Y:S02]  /*1910*/  FADD.FTZ R25, -R18.reuse, R10 ;  /* 0x0000000a12197221 */ /* 0x040fe40000010100 */
[----:B------:R-:W-:-:S04]  /*1920*/  FADD.FTZ R11, -R18, R11 ;  /* 0x0000000b120b7221 */ /* 0x000fc80000010100 */
        /* <DEDUP_REMOVED lines=32> */
.L_x_2077:
        /* <DEDUP_REMOVED lines=11> */
.L_x_2079:
[----:B------:R-:W-:Y:S05]  /*1be0*/  BSYNC B0 ;  /* 0x0000000000007941 */ /* 0x000fea0003800000 */
.L_x_2078:
        /* <DEDUP_REMOVED lines=11> */
.L_x_2080:
[----:B------:R-:W-:Y:S01]  /*1ca0*/  BSSY B0, `(.L_x_2081) ;  /* 0x000000b000007945 */ /* 0x000fe20003800000 */
[----:B------:R-:W-:Y:S05]  /*1cb0*/  @P1 BRA `(.L_x_2082) ;  /* 0x0000009000001947 */ /* 0x000fea0003800000 */
[----:B0-----:R-:W-:Y:S01]  /*1cc0*/  MOV R10, R42 ;  /* 0x0000002a000a7202 */ /* 0x001fe20000000f00 */
        /* <DEDUP_REMOVED lines=8> */
.L_x_2082:
[----:B------:R-:W-:Y:S05]  /*1d50*/  BSYNC B0 ;  /* 0x0000000000007941 */ /* 0x000fea0003800000 */
.L_x_2081:
        /* <DEDUP_REMOVED lines=11> */
.L_x_2083:
        /* <DEDUP_REMOVED lines=11> */
.L_x_2085:
[----:B------:R-:W-:Y:S05]  /*1ec0*/  BSYNC B0 ;  /* 0x0000000000007941 */ /* 0x000fea0003800000 */
.L_x_2084:
        /* <DEDUP_REMOVED lines=11> */
.L_x_2086:
[----:B------:R-:W-:Y:S01]  /*1f80*/  BSSY B0, `(.L_x_2087) ;  /* 0x000000a000007945 */ /* 0x000fe20003800000 */
[----:B------:R-:W-:Y:S05]  /*1f90*/  @P3 BRA `(.L_x_2088) ;  /* 0x0000008000003947 */ /* 0x000fea0003800000 */
[----:B------:R-:W-:Y:S01]  /*1fa0*/  MOV R43, R45 ;  /* 0x0000002d002b7202 */ /* 0x000fe20000000f00 */
[----:B------:R-:W-:-:S04]  /*1fb0*/  IMAD R2, R2, c[0x0][0x1c0], RZ ;  /* 0x0000700002027a24 */ /* 0x000fc800078e02ff */
[----:B------:R-:W-:-:S04]  /*1fc0*/  IMAD.WIDE.U32 R42, R35, c[0x0][0x1c0], R42 ;  /* 0x00007000232a7a25 */ /* 0x000fc800078e002a */
[----:B------:R-:W-:Y:S01]  /*1fd0*/  IMAD R3, R35, c[0x0][0x1c4], R2 ;  /* 0x0000710023037a24 */ /* 0x000fe200078e0202 */
[----:B------:R-:W-:-:S04]  /*1fe0*/  LEA R2, P1, R42, c[0x0][0x160], 0x2 ;  /* 0x000058002a027a11 */ /* 0x000fc800078210ff */
[----:B------:R-:W-:-:S04]  /*1ff0*/  IADD3 R3, R43, R3, RZ ;  /* 0x000000032b037210 */ /* 0x000fc80007ffe0ff */
[----:B------:R-:W-:-:S05]  /*2000*/  LEA.HI.X R3, R42, c[0x0][0x164], R3, 0x2, P1 ;  /* 0x000059002a037a11 */ /* 0x000fca00008f1403 */
[----:B------:R1:W-:Y:S02]  /*2010*/  STG.E.64 [R2.64], R8 ;  /* 0x0000000802007986 */ /* 0x0003e4000c101b06 */
.L_x_2088:
[----:B------:R-:W-:Y:S05]  /*2020*/  BSYNC B0 ;  /* 0x0000000000007941 */ /* 0x000fea0003800000 */
.L_x_2087:
[----:B------:R-:W-:Y:S02]  /*2030*/  IADD3 R39, R39, c[0x0][0x10], RZ ;  /* 0x0000040027277a10 */ /* 0x000fe40007ffe0ff */
[----:B------:R-:W-:Y:S02]  /*2040*/  IADD3 R33, R33, 0x1, RZ ;  /* 0x0000000121217810 */ /* 0x000fe40007ffe0ff */
[----:B------:R-:W-:-:S13]  /*2050*/  ISETP.GE.AND P1, PT, R39, UR4, PT ;  /* 0x0000000427007c0c */ /* 0x000fda000bf26270 */
[----:B------:R-:W-:Y:S01]  /*2060*/  @P1 CALL.REL.NOINC `(.L_x_2089) ;  /* 0x0000001000001944 */ /* 0x000fe20003c00000 */
[----:B------:R-:W-:Y:S05]  /*2070*/  BRA `(.L_x_2090) ;  /* 0xffffe14000007947 */ /* 0x000fea000383ffff */
.L_x_2089:
[----:B------:R-:W-:Y:S05]  /*2080*/  EXIT ;  /* 0x000000000000794d */ /* 0x000fea0003800000 */
.L_x_2091:
        /* <DEDUP_REMOVED lines=15> */
.L_x_2377:


//--------------------- .text._Z35group_norm_nhwc_fwd_one_pass_kernelI11Fp32IOFp32WLi512ELi20ELi640EEv26Group_norm_nhwc_fwd_params --------------------------
	.section	.text._Z35group_norm_nhwc_fwd_one_pass_kernelI11Fp32IOFp32WLi512ELi20ELi640EEv26Group_norm_nhwc_fwd_params,"ax",@progbits
	.sectioninfo	@"SHI_REGISTERS=72"
	.align	128
        .global         _Z35group_norm_nhwc_fwd_one_pass_kernelI11Fp32IOFp32WLi512ELi20ELi640EEv26Group_norm_nhwc_fwd_params
        .type           _Z35group_norm_nhwc_fwd_one_pass_kernelI11Fp32IOFp32WLi512ELi20ELi640EEv26Group_norm_nhwc_fwd_params,@function
        .size           _Z35group_norm_nhwc_fwd_one_pass_kernelI11Fp32IOFp32WLi512ELi20ELi640EEv26Group_norm_nhwc_fwd_params,(.L_x_2378 - _Z35group_norm_nhwc_fwd_one_pass_kernelI11Fp32IOFp32WLi512ELi20ELi640EEv26Group_norm_nhwc_fwd_params)
        .other          _Z35group_norm_nhwc_fwd_one_pass_kernelI11Fp32IOFp32WLi512ELi20ELi640EEv26Group_norm_nhwc_fwd_params,@"STO_CUDA_ENTRY STV_DEFAULT"
_Z35group_norm_nhwc_fwd_one_pass_kernelI11Fp32IOFp32WLi512ELi20ELi640EEv26Group_norm_nhwc_fwd_params:
.text._Z35group_norm_nhwc_fwd_one_pass_kernelI11Fp32IOFp32WLi512ELi20ELi640EEv26Group_norm_nhwc_fwd_params:
        /* <DEDUP_REMOVED lines=32> */
.L_x_2126:
[----:B0-----:R-:W-:Y:S02]  /*0200*/  IABS R5, c[0x0][0x1d8] ;  /* 0x0000760000057a13 */ /* 0x001fe40000000000 */
[----:B------:R-:W-:-:S02]  /*0210*/  ISETP.GE.U32.AND P4, PT, R40, c[0x0][0x1c8], PT ;  /* 0x0000720028007a0c */ /* 0x000fc40003f86070 */
[----:B------:R-:W0:Y:S01]  /*0220*/  I2F.RP R0, R5 ;  /* 0x0000000500007306 */ /* 0x000e220000209400 */
[----:B------:R-:W-:Y:S02]  /*0230*/  SHF.R.S32.HI R48, RZ, 0x1f, R40 ;  /* 0x0000001fff307819 */ /* 0x000fe40000011428 */
[----:B------:R-:W-:Y:S02]  /*0240*/  SHF.R.S32.HI R46, RZ, 0x1f, R39 ;  /* 0x0000001fff2e7819 */ /* 0x000fe40000011427 */
[C---:B------:R-:W-:Y:S02]  /*0250*/  ISETP.GE.AND.EX P4, PT, R48.reuse, c[0x0][0x1cc], PT, P4 ;  /* 0x0000730030007a0c */ /* 0x040fe40003f86340 */
[----:B------:R-:W-:Y:S02]  /*0260*/  SHF.R.S32.HI R33, RZ, 0x1f, R38 ;  /* 0x0000001fff217819 */ /* 0x000fe40000011426 */
[----:B------:R-:W-:Y:S02]  /*0270*/  ISETP.GT.U32.OR P4, PT, R47, 0x27f, P4 ;  /* 0x0000027f2f00780c */ /* 0x000fe40002784470 */
[----:B------:R-:W-:Y:S01]  /*0280*/  SHF.R.S32.HI R32, RZ, 0x1f, R37 ;  /* 0x0000001fff207819 */ /* 0x000fe20000011425 */
[----:B0-----:R-:W0:Y:S10]  /*0290*/  MUFU.RCP R0, R0 ;  /* 0x0000000000007308 */ /* 0x001e340000001000 */
[----:B------:R-:W-:-:S04]  /*02a0*/  @!P4 IMAD R9, R48, c[0x0][0x1c0], RZ ;  /* 0x000070003009ca24 */ /* 0x000fc800078e02ff */
[----:B------:R-:W-:Y:S01]  /*02b0*/  @!P4 IMAD R11, R40, c[0x0][0x1c4], R9 ;  /* 0x00007100280bca24 */ /* 0x000fe200078e0209 */
[----:B0-----:R-:W-:-:S04]  /*02c0*/  IADD3 R2, R0, 0xffffffe, RZ ;  /* 0x0ffffffe00027810 */ /* 0x001fc80007ffe0ff */
[----:B------:R0:W1:Y:S02]  /*02d0*/  F2I.FTZ.U32.TRUNC.NTZ R3, R2 ;  /* 0x0000000200037305 */ /* 0x000064000021f000 */
[----:B0-----:R-:W-:Y:S02]  /*02e0*/  MOV R2, RZ ;  /* 0x000000ff00027202 */ /* 0x001fe40000000f00 */
[----:B-1----:R-:W-:-:S05]  /*02f0*/  IADD3 R4, RZ, -R3, RZ ;  /* 0x80000003ff047210 */ /* 0x002fca0007ffe0ff */
        /* <DEDUP_REMOVED lines=14> */
[----:B------:R-:W-:Y:S02]  /*03e0*/  MOV R5, R3 ;  /* 0x0000000300057202 */ /* 0x000fe40000000f00 */
[----:B------:R-:W-:Y:S02]  /*03f0*/  SHF.R.S32.HI R3, RZ, 0x1f, R41 ;  /* 0x0000001fff037819 */ /* 0x000fe40000011429 */
[----:B------:R-:W-:Y:S02]  /*0400*/  @!P3 IADD3 R5, -R5, RZ, RZ ;  /* 0x000000ff0505b210 */ /* 0x000fe40007ffe1ff */
[----:B------:R-:W-:Y:S02]  /*0410*/  @!P2 LOP3.LUT R5, RZ, c[0x0][0x1d8], RZ, 0x33, !PT ;  /* 0x00007600ff05aa12 */ /* 0x000fe400078e33ff */
[----:B------:R-:W-:Y:S02]  /*0420*/  ISETP.GE.U32.AND P3, PT, R39, c[0x0][0x1c8], PT ;  /* 0x0000720027007a0c */ /* 0x000fe40003f66070 */
[----:B------:R-:W-:-:S02]  /*0430*/  IADD3 R50, -R5, RZ, RZ ;  /* 0x000000ff05327210 */ /* 0x000fc40007ffe1ff */
[----:B------:R-:W-:Y:S02]  /*0440*/  SHF.R.S32.HI R0, RZ, 0x1f, R5 ;  /* 0x0000001fff007819 */ /* 0x000fe40000011405 */
[----:B------:R-:W-:Y:S01]  /*0450*/  ISETP.GE.U32.AND P2, PT, R38, c[0x0][0x1c8], PT ;  /* 0x0000720026007a0c */ /* 0x000fe20003f46070 */
[----:B------:R-:W-:Y:S01]  /*0460*/  IMAD R50, R50, c[0x0][0x1d8], R43 ;  /* 0x0000760032327a24 */ /* 0x000fe200078e022b */
[----:B------:R-:W-:Y:S01]  /*0470*/  ISETP.GE.AND.EX P3, PT, R46, c[0x0][0x1cc], PT, P3 ;  /* 0x000073002e007a0c */ /* 0x000fe20003f66330 */
[----:B------:R-:W-:Y:S01]  /*0480*/  IMAD R0, R0, c[0x0][0x1d0], RZ ;  /* 0x0000740000007a24 */ /* 0x000fe200078e02ff */
[----:B------:R-:W-:Y:S01]  /*0490*/  ISETP.GE.AND.EX P2, PT, R33, c[0x0][0x1cc], PT, P2 ;  /* 0x0000730021007a0c */ /* 0x000fe20003f46320 */
[----:B------:R-:W-:Y:S01]  /*04a0*/  IMAD R50, R50, 0x14, RZ ;  /* 0x0000001432327824 */ /* 0x000fe200078e02ff */
[----:B------:R-:W-:Y:S01]  /*04b0*/  ISETP.GT.U32.OR P3, PT, R47, 0x27f, P3 ;  /* 0x0000027f2f00780c */ /* 0x000fe20001f64470 */
[----:B------:R-:W-:Y:S01]  /*04c0*/  IMAD R13, R5, c[0x0][0x1d4], R0 ;  /* 0x00007500050d7a24 */ /* 0x000fe200078e0200 */
[----:B------:R-:W-:Y:S01]  /*04d0*/  ISETP.GT.U32.OR P2, PT, R47, 0x27f, P2 ;  /* 0x0000027f2f00780c */ /* 0x000fe20001744470 */
[----:B------:R-:W-:Y:S01]  /*04e0*/  @P0 IMAD R0, R51, c[0x0][0x1c0], RZ ;  /* 0x0000700033000a24 */ /* 0x000fe200078e02ff */
[----:B------:R-:W-:-:S03]  /*04f0*/  IADD3 R2, P1, R41, R50, RZ ;  /* 0x0000003229027210 */ /* 0x000fc60007f3e0ff */
[----:B------:R-:W-:Y:S01]  /*0500*/  @P0 IMAD R7, R45, c[0x0][0x1c4], R0 ;  /* 0x000071002d070a24 */ /* 0x000fe200078e0200 */
[----:B------:R-:W-:Y:S02]  /*0510*/  LEA.HI.X.SX32 R3, R50, R3, 0x1, P1 ;  /* 0x0000000332037211 */ /* 0x000fe400008f0eff */
[----:B------:R-:W-:-:S03]  /*0520*/  ISETP.GE.U32.AND P1, PT, R37, c[0x0][0x1c8], PT ;  /* 0x0000720025007a0c */ /* 0x000fc60003f26070 */
[----:B------:R-:W-:Y:S01]  /*0530*/  IMAD.WIDE.U32 R2, R5, c[0x0][0x1d0], R2 ;  /* 0x0000740005027a25 */ /* 0x000fe200078e0002 */
[----:B------:R-:W-:-:S03]  /*0540*/  ISETP.GE.AND.EX P1, PT, R32, c[0x0][0x1cc], PT, P1 ;  /* 0x0000730020007a0c */ /* 0x000fc60003f26310 */
[----:B------:R-:W-:Y:S01]  /*0550*/  @!P3 IMAD R0, R46, c[0x0][0x1c0], RZ ;  /* 0x000070002e00ba24 */ /* 0x000fe200078e02ff */
[----:B------:R-:W-:Y:S01]  /*0560*/  IADD3 R13, R3, R13, RZ ;  /* 0x0000000d030d7210 */ /* 0x000fe20007ffe0ff */
[----:B------:R-:W-:Y:S01]  /*0570*/  @!P2 IMAD R19, R33, c[0x0][0x1c0], RZ ;  /* 0x000070002113aa24 */ /* 0x000fe200078e02ff */
[-C--:B------:R-:W-:Y:S01]  /*0580*/  @P0 MOV R12, R2.reuse ;  /* 0x00000002000c0202 */ /* 0x080fe20000000f00 */
[----:B------:R-:W-:Y:S01]  /*0590*/  @!P3 IMAD R17, R39, c[0x0][0x1c4], R0 ;  /* 0x000071002711ba24 */ /* 0x000fe200078e0200 */
[-C--:B------:R-:W-:Y:S01]  /*05a0*/  @!P4 MOV R8, R2.reuse ;  /* 0x000000020008c202 */ /* 0x080fe20000000f00 */
[----:B------:R-:W-:Y:S01]  /*05b0*/  @!P2 IMAD R21, R38, c[0x0][0x1c4], R19 ;  /* 0x000071002615aa24 */ /* 0x000fe200078e0213 */
[-C--:B------:R-:W-:Y:S01]  /*05c0*/  @!P4 MOV R9, R13.reuse ;  /* 0x0000000d0009c202 */ /* 0x080fe20000000f00 */
[----:B------:R-:W-:Y:S01]  /*05d0*/  @P0 IMAD.WIDE.U32 R4, R45, c[0x0][0x1c0], R12 ;  /* 0x000070002d040a25 */ /* 0x000fe200078e000c */
[----:B------:R-:W-:Y:S02]  /*05e0*/  @!P3 MOV R14, R2 ;  /* 0x00000002000eb202 */ /* 0x000fe40000000f00 */
[----:B------:R-:W-:Y:S01]  /*05f0*/  @!P3 MOV R15, R13 ;  /* 0x0000000d000fb202 */ /* 0x000fe20000000f00 */
[----:B------:R-:W-:Y:S01]  /*0600*/  @!P4 IMAD.WIDE.U32 R8, R40, c[0x0][0x1c0], R8 ;  /* 0x000070002808ca25 */ /* 0x000fe200078e0008 */
[----:B------:R-:W-:-:S02]  /*0610*/  @P0 IADD3 R5, R5, R7, RZ ;  /* 0x0000000705050210 */ /* 0x000fc40007ffe0ff */
[C---:B------:R-:W-:Y:S01]  /*0620*/  @P0 LEA R6, P5, R4.reuse, c[0x0][0x170], 0x2 ;  /* 0x00005c0004060a11 */ /* 0x040fe200078a10ff */
[----:B------:R-:W-:Y:S01]  /*0630*/  @!P3 IMAD.WIDE.U32 R14, R39, c[0x0][0x1c0], R14 ;  /* 0x00007000270eba25 */ /* 0x000fe200078e000e */
[----:B------:R-:W-:Y:S02]  /*0640*/  ISETP.GT.U32.OR P1, PT, R47, 0x27f, P1 ;  /* 0x0000027f2f00780c */ /* 0x000fe40000f24470 */
[----:B------:R-:W-:Y:S02]  /*0650*/  @!P2 MOV R18, R2 ;  /* 0x000000020012a202 */ /* 0x000fe40000000f00 */
[----:B------:R-:W-:Y:S02]  /*0660*/  @!P2 MOV R19, R13 ;  /* 0x0000000d0013a202 */ /* 0x000fe40000000f00 */
[----:B------:R-:W-:Y:S02]  /*0670*/  @P0 LEA.HI.X R7, R4, c[0x0][0x174], R5, 0x2, P5 ;  /* 0x00005d0004070a11 */ /* 0x000fe400028f1405 */
[----:B------:R-:W-:Y:S01]  /*0680*/  @!P4 IADD3 R9, R9, R11, RZ ;  /* 0x0000000b0909c210 */ /* 0x000fe20007ffe0ff */
[----:B------:R-:W-:Y:S01]  /*0690*/  @!P2 IMAD.WIDE.U32 R18, R38, c[0x0][0x1c0], R18 ;  /* 0x000070002612aa25 */ /* 0x000fe200078e0012 */
[----:B------:R-:W-:-:S02]  /*06a0*/  @!P4 LEA R10, P5, R8, c[0x0][0x170], 0x2 ;  /* 0x00005c00080aca11 */ /* 0x000fc400078a10ff */
[----:B------:R-:W-:Y:S02]  /*06b0*/  @!P3 IADD3 R5, R15, R17, RZ ;  /* 0x000000110f05b210 */ /* 0x000fe40007ffe0ff */
[----:B------:R-:W-:Y:S01]  /*06c0*/  CS2R R16, SRZ ;  /* 0x0000000000107805 */ /* 0x000fe2000001ff00 */
[----:B------:R-:W-:Y:S02]  /*06d0*/  @!P4 LEA.HI.X R11, R8, c[0x0][0x174], R9, 0x2, P5 ;  /* 0x00005d00080bca11 */ /* 0x000fe400028f1409 */
[----:B------:R-:W-:Y:S02]  /*06e0*/  @!P3 LEA R4, P6, R14, c[0x0][0x170], 0x2 ;  /* 0x00005c000e04ba11 */ /* 0x000fe400078c10ff */
[----:B------:R-:W-:Y:S01]  /*06f0*/  @!P2 IADD3 R9, R19, R21, RZ ;  /* 0x000000151309a210 */ /* 0x000fe20007ffe0ff */
[----:B------:R0:W2:Y:S01]  /*0700*/  @!P4 LDG.E.64 R16, [R10.64] ;  /* 0x000000060a10c981 */ /* 0x0000a2000c1e1b00 */
[----:B------:R-:W-:Y:S01]  /*0710*/  @!P2 LEA R8, P5, R18, c[0x0][0x170], 0x2 ;  /* 0x00005c001208aa11 */ /* 0x000fe200078a10ff */
[----:B------:R-:W-:Y:S01]  /*0720*/  @!P1 IMAD R0, R32, c[0x0][0x1c0], RZ ;  /* 0x0000700020009a24 */ /* 0x000fe200078e02ff */
[----:B------:R-:W-:-:S02]  /*0730*/  ISETP.GE.U32.AND P4, PT, R36, c[0x0][0x1c8], PT ;  /* 0x0000720024007a0c */ /* 0x000fc40003f86070 */
[----:B------:R-:W-:Y:S02]  /*0740*/  SHF.R.S32.HI R31, RZ, 0x1f, R36 ;  /* 0x0000001fff1f7819 */ /* 0x000fe40000011424 */
[----:B------:R-:W-:Y:S02]  /*0750*/  @!P1 MOV R22, R2 ;  /* 0x0000000200169202 */ /* 0x000fe40000000f00 */
[----:B------:R-:W-:Y:S02]  /*0760*/  @!P1 MOV R23, R13 ;  /* 0x0000000d00179202 */ /* 0x000fe40000000f00 */
[----:B------:R-:W-:Y:S02]  /*0770*/  @!P3 LEA.HI.X R5, R14, c[0x0][0x174], R5, 0x2, P6 ;  /* 0x00005d000e05ba11 */ /* 0x000fe400030f1405 */
[----:B------:R-:W-:Y:S01]  /*0780*/  @!P2 LEA.HI.X R9, R18, c[0x0][0x174], R9, 0x2, P5 ;  /* 0x00005d001209aa11 */ /* 0x000fe200028f1409 */
[----:B------:R-:W-:Y:S01]  /*0790*/  CS2R R14, SRZ ;  /* 0x00000000000e7805 */ /* 0x000fe2000001ff00 */
[----:B------:R-:W-:-:S02]  /*07a0*/  ISETP.GE.U32.AND P5, PT, R35, c[0x0][0x1c8], PT ;  /* 0x0000720023007a0c */ /* 0x000fc40003fa6070 */
[----:B------:R-:W-:Y:S01]  /*07b0*/  SHF.R.S32.HI R30, RZ, 0x1f, R35 ;  /* 0x0000001fff1e7819 */ /* 0x000fe20000011423 */
[----:B------:R-:W-:Y:S01]  /*07c0*/  @!P1 IMAD R21, R37, c[0x0][0x1c4], R0 ;  /* 0x0000710025159a24 */ /* 0x000fe200078e0200 */
[----:B------:R-:W-:Y:S01]  /*07d0*/  ISETP.GE.AND.EX P4, PT, R31, c[0x0][0x1cc], PT, P4 ;  /* 0x000073001f007a0c */ /* 0x000fe20003f86340 */
[----:B------:R-:W-:Y:S01]  /*07e0*/  @!P1 IMAD.WIDE.U32 R22, R37, c[0x0][0x1c0], R22 ;  /* 0x0000700025169a25 */ /* 0x000fe200078e0016 */
[----:B------:R-:W-:Y:S01]  /*07f0*/  ISETP.GE.AND.EX P5, PT, R30, c[0x0][0x1cc], PT, P5 ;  /* 0x000073001e007a0c */ /* 0x000fe20003fa6350 */
[----:B------:R1:W3:Y:S01]  /*0800*/  @P0 LDG.E.64 R14, [R6.64] ;  /* 0x00000006060e0981 */ /* 0x0002e2000c1e1b00 */
[C---:B------:R-:W-:Y:S01]  /*0810*/  ISETP.GT.U32.OR P4, PT, R47.reuse, 0x27f, P4 ;  /* 0x0000027f2f00780c */ /* 0x040fe20002784470 */
[----:B------:R-:W-:Y:S01]  /*0820*/  CS2R R18, SRZ ;  /* 0x0000000000127805 */ /* 0x000fe2000001ff00 */
[----:B------:R-:W-:Y:S02]  /*0830*/  ISETP.GT.U32.OR P5, PT, R47, 0x27f, P5 ;  /* 0x0000027f2f00780c */ /* 0x000fe40002fa4470 */
[----:B------:R-:W-:-:S03]  /*0840*/  SHF.R.S32.HI R0, RZ, 0x1f, R34 ;  /* 0x0000001fff007819 */ /* 0x000fc60000011422 */
[----:B------:R4:W5:Y:S01]  /*0850*/  @!P3 LDG.E.64 R18, [R4.64] ;  /* 0x000000060412b981 */ /* 0x000962000c1e1b00 */
[----:B-1----:R-:W-:Y:S02]  /*0860*/  @!P1 IADD3 R7, R23, R21, RZ ;  /* 0x0000001517079210 */ /* 0x002fe40007ffe0ff */
[----:B------:R-:W-:Y:S01]  /*0870*/  CS2R R20, SRZ ;  /* 0x0000000000147805 */ /* 0x000fe2000001ff00 */
[----:B------:R-:W-:-:S05]  /*0880*/  @!P1 LEA R6, P6, R22, c[0x0][0x170], 0x2 ;  /* 0x00005c0016069a11 */ /* 0x000fca00078c10ff */
[----:B------:R1:W5:Y:S01]  /*0890*/  @!P2 LDG.E.64 R20, [R8.64] ;  /* 0x000000060814a981 */ /* 0x000362000c1e1b00 */
[----:B------:R-:W-:Y:S01]  /*08a0*/  ISETP.GE.U32.AND P2, PT, R34, c[0x0][0x1c8], PT ;  /* 0x0000720022007a0c */ /* 0x000fe20003f46070 */
[----:B0-----:R-:W-:Y:S01]  /*08b0*/  @!P4 IMAD R11, R31, c[0x0][0x1c0], RZ ;  /* 0x000070001f0bca24 */ /* 0x001fe200078e02ff */
[----:B----4-:R-:W-:Y:S02]  /*08c0*/  @!P4 MOV R4, R2 ;  /* 0x000000020004c202 */ /* 0x010fe40000000f00 */
[----:B------:R-:W-:Y:S02]  /*08d0*/  @!P4 MOV R5, R13 ;  /* 0x0000000d0005c202 */ /* 0x000fe40000000f00 */
[----:B------:R-:W-:Y:S01]  /*08e0*/  ISETP.GE.AND.EX P2, PT, R0, c[0x0][0x1cc], PT, P2 ;  /* 0x0000730000007a0c */ /* 0x000fe20003f46320 */
[----:B------:R-:W-:Y:S01]  /*08f0*/  @!P5 IMAD R10, R30, c[0x0][0x1c0], RZ ;  /* 0x000070001e0ada24 */ /* 0x000fe200078e02ff */
[----:B------:R-:W-:Y:S01]  /*0900*/  @!P1 LEA.HI.X R7, R22, c[0x0][0x174], R7, 0x2, P6 ;  /* 0x00005d0016079a11 */ /* 0x000fe200030f1407 */
[C---:B------:R-:W-:Y:S01]  /*0910*/  @!P4 IMAD R25, R36.reuse, c[0x0][0x1c4], R11 ;  /* 0x000071002419ca24 */ /* 0x040fe200078e020b */
[----:B------:R-:W-:Y:S01]  /*0920*/  CS2R R22, SRZ ;  /* 0x0000000000167805 */ /* 0x000fe2000001ff00 */
[----:B------:R-:W-:Y:S01]  /*0930*/  @!P4 IMAD.WIDE.U32 R4, R36, c[0x0][0x1c0], R4 ;  /* 0x000070002404ca25 */ /* 0x000fe200078e0004 */
[----:B------:R-:W-:-:S02]  /*0940*/  ISETP.GT.U32.OR P2, PT, R47, 0x27f, P2 ;  /* 0x0000027f2f00780c */ /* 0x000fc40001744470 */
[----:B------:R-:W-:Y:S01]  /*0950*/  @!P5 MOV R11, R13 ;  /* 0x0000000d000bd202 */ /* 0x000fe20000000f00 */
[----:B------:R-:W-:Y:S01]  /*0960*/  @!P5 IMAD R27, R35, c[0x0][0x1c4], R10 ;  /* 0x00007100231bda24 */ /* 0x000fe200078e020a */
[----:B------:R-:W-:Y:S01]  /*0970*/  @!P5 MOV R10, R2 ;  /* 0x00000002000ad202 */ /* 0x000fe20000000f00 */
[----:B------:R0:W4:Y:S01]  /*0980*/  @!P1 LDG.E.64 R22, [R6.64] ;  /* 0x0000000606169981 */ /* 0x000122000c1e1b00 */
[----:B------:R-:W-:Y:S02]  /*0990*/  @!P4 IADD3 R5, R5, R25, RZ ;  /* 0x000000190505c210 */ /* 0x000fe40007ffe0ff */
[C---:B-1----:R-:W-:Y:S01]  /*09a0*/  @!P4 LEA R8, P3, R4.reuse, c[0x0][0x170], 0x2 ;  /* 0x00005c000408ca11 */ /* 0x042fe200078610ff */
[----:B------:R-:W-:Y:S01]  /*09b0*/  @!P5 IMAD.WIDE.U32 R10, R35, c[0x0][0x1c0], R10 ;  /* 0x00007000230ada25 */ /* 0x000fe200078e000a */
[----:B------:R-:W-:Y:S02]  /*09c0*/  CS2R R24, SRZ ;  /* 0x0000000000187805 */ /* 0x000fe4000001ff00 */
[----:B------:R-:W-:-:S02]  /*09d0*/  @!P4 LEA.HI.X R9, R4, c[0x0][0x174], R5, 0x2, P3 ;  /* 0x00005d000409ca11 */ /* 0x000fc400018f1405 */
[----:B------:R-:W-:Y:S01]  /*09e0*/  @!P5 IADD3 R5, R11, R27, RZ ;  /* 0x0000001b0b05d210 */ /* 0x000fe20007ffe0ff */
[----:B------:R-:W-:Y:S01]  /*09f0*/  @!P2 IMAD R11, R0, c[0x0][0x1c0], RZ ;  /* 0x00007000000baa24 */ /* 0x000fe200078e02ff */
[----:B0-----:R-:W-:Y:S01]  /*0a00*/  @!P2 MOV R6, R2 ;  /* 0x000000020006a202 */ /* 0x001fe20000000f00 */
[----:B------:R2:W4:Y:S01]  /*0a10*/  @!P4 LDG.E.64 R24, [R8.64] ;  /* 0x000000060818c981 */ /* 0x000522000c1e1b00 */
[----:B------:R-:W-:Y:S02]  /*0a20*/  @!P2 MOV R7, R13 ;  /* 0x0000000d0007a202 */ /* 0x000fe40000000f00 */
[----:B------:R-:W-:Y:S01]  /*0a30*/  @!P5 LEA R4, P1, R10, c[0x0][0x170], 0x2 ;  /* 0x00005c000a04da11 */ /* 0x000fe200078210ff */
[----:B------:R-:W-:Y:S01]  /*0a40*/  CS2R R26, SRZ ;  /* 0x00000000001a7805 */ /* 0x000fe2000001ff00 */
[----:B------:R-:W-:Y:S02]  /*0a50*/  @!P2 IMAD R11, R34, c[0x0][0x1c4], R11 ;  /* 0x00007100220baa24 */ /* 0x000fe400078e020b */
[----:B------:R-:W-:Y:S01]  /*0a60*/  @!P5 LEA.HI.X R5, R10, c[0x0][0x174], R5, 0x2, P1 ;  /* 0x00005d000a05da11 */ /* 0x000fe200008f1405 */
[----:B------:R-:W-:Y:S01]  /*0a70*/  @!P2 IMAD.WIDE.U32 R6, R34, c[0x0][0x1c0], R6 ;  /* 0x000070002206aa25 */ /* 0x000fe200078e0006 */
[----:B------:R-:W-:-:S03]  /*0a80*/  CS2R R28, SRZ ;  /* 0x00000000001c7805 */ /* 0x000fc6000001ff00 */
[----:B------:R5:W4:Y:S01]  /*0a90*/  @!P5 LDG.E.64 R26, [R4.64] ;  /* 0x00000006041ad981 */ /* 0x000b22000c1e1b00 */
[----:B------:R-:W-:Y:S02]  /*0aa0*/  @!P2 IADD3 R7, R7, R11, RZ ;  /* 0x0000000b0707a210 */ /* 0x000fe40007ffe0ff */
[----:B------:R-:W-:-:S04]  /*0ab0*/  @!P2 LEA R10, P1, R6, c[0x0][0x170], 0x2 ;  /* 0x00005c00060aaa11 */ /* 0x000fc800078210ff */
[----:B------:R-:W-:-:S05]  /*0ac0*/  @!P2 LEA.HI.X R11, R6, c[0x0][0x174], R7, 0x2, P1 ;  /* 0x00005d00060baa11 */ /* 0x000fca00008f1407 */
[----:B------:R-:W4:Y:S01]  /*0ad0*/  @!P2 LDG.E.64 R28, [R10.64] ;  /* 0x000000060a1ca981 */ /* 0x000f22000c1e1b00 */
[C---:B------:R-:W-:Y:S02]  /*0ae0*/  ISETP.GT.AND P1, PT, R54.reuse, 0x1e, PT ;  /* 0x0000001e3600780c */ /* 0x040fe40003f24270 */
[----:B------:R-:W-:Y:S02]  /*0af0*/  ISETP.NE.AND P2, PT, R54, RZ, PT ;  /* 0x000000ff3600720c */ /* 0x000fe40003f45270 */
[----:B------:R-:W-:Y:S01]  /*0b00*/  ISETP.NE.AND P3, PT, R47, RZ, PT ;  /* 0x000000ff2f00720c */ /* 0x000fe20003f65270 */
[----:B--2---:R-:W-:-:S04]  /*0b10*/  FMUL.FTZ R9, R17, R17 ;  /* 0x0000001111097220 */ /* 0x004fc80000410000 */
[----:B------:R-:W-:Y:S02]  /*0b20*/  FFMA.FTZ R6, R16, R16, R9 ;  /* 0x0000001010067223 */ /* 0x000fe40000010009 */
[----:B---3--:R-:W-:-:S04]  /*0b30*/  FMUL.FTZ R7, R15, R15 ;  /* 0x0000000f0f077220 */ /* 0x008fc80000410000 */
[----:B------:R-:W-:-:S04]  /*0b40*/  FFMA.FTZ R7, R14, R14, R7 ;  /* 0x0000000e0e077223 */ /* 0x000fc80000010007 */
[----:B------:R-:W-:Y:S02]  /*0b50*/  FADD.FTZ R7, RZ, R7 ;  /* 0x00000007ff077221 */ /* 0x000fe40000010000 */
[----:B-----5:R-:W-:Y:S02]  /*0b60*/  FMUL.FTZ R5, R19, R19 ;  /* 0x0000001313057220 */ /* 0x020fe40000410000 */
[----:B------:R-:W-:Y:S02]  /*0b70*/  FADD.FTZ R6, R7, R6 ;  /* 0x0000000607067221 */ /* 0x000fe40000010000 */
[----:B------:R-:W-:Y:S02]  /*0b80*/  FFMA.FTZ R5, R18, R18, R5 ;  /* 0x0000001212057223 */ /* 0x000fe40000010005 */
[----:B------:R-:W-:Y:S02]  /*0b90*/  FMUL.FTZ R7, R21, R21 ;  /* 0x0000001515077220 */ /* 0x000fe40000410000 */
[----:B------:R-:W-:-:S02]  /*0ba0*/  FADD.FTZ R5, R6, R5 ;  /* 0x0000000506057221 */ /* 0x000fc40000010000 */
[----:B------:R-:W-:Y:S02]  /*0bb0*/  FFMA.FTZ R6, R20, R20, R7 ;  /* 0x0000001414067223 */ /* 0x000fe40000010007 */
[----:B------:R-:W-:Y:S02]  /*0bc0*/  FADD.FTZ R4, R14, R15 ;  /* 0x0000000f0e047221 */ /* 0x000fe40000010000 */
[----:B------:R-:W-:Y:S02]  /*0bd0*/  FADD.FTZ R6, R5, R6 ;  /* 0x0000000605067221 */ /* 0x000fe40000010000 */
[----:B------:R-:W-:Y:S02]  /*0be0*/  FADD.FTZ R4, RZ, R4 ;  /* 0x00000004ff047221 */ /* 0x000fe40000010000 */
[----:B------:R-:W-:Y:S02]  /*0bf0*/  FADD.FTZ R5, R16, R17 ;  /* 0x0000001110057221 */ /* 0x000fe40000010000 */
[----:B----4-:R-:W-:-:S02]  /*0c00*/  FMUL.FTZ R7, R23, R23 ;  /* 0x0000001717077220 */ /* 0x010fc40000410000 */
[----:B------:R-:W-:Y:S02]  /*0c10*/  FADD.FTZ R4, R4, R5 ;  /* 0x0000000504047221 */ /* 0x000fe40000010000 */
[----:B------:R-:W-:Y:S02]  /*0c20*/  FFMA.FTZ R7, R22, R22, R7 ;  /* 0x0000001616077223 */ /* 0x000fe40000010007 */
[----:B------:R-:W-:Y:S02]  /*0c30*/  FADD.FTZ R5, R18, R19 ;  /* 0x0000001312057221 */ /* 0x000fe40000010000 */
[----:B------:R-:W-:Y:S02]  /*0c40*/  FADD.FTZ R6, R6, R7 ;  /* 0x0000000706067221 */ /* 0x000fe40000010000 */
[----:B------:R-:W-:Y:S02]  /*0c50*/  FADD.FTZ R4, R4, R5 ;  /* 0x0000000504047221 */ /* 0x000fe40000010000 */
[----:B------:R-:W-:-:S02]  /*0c60*/  FMUL.FTZ R7, R25, R25 ;  /* 0x0000001919077220 */ /* 0x000fc40000410000 */
[----:B------:R-:W-:Y:S02]  /*0c70*/  FADD.FTZ R5, R20, R21 ;  /* 0x0000001514057221 */ /* 0x000fe40000010000 */
[----:B------:R-:W-:Y:S02]  /*0c80*/  FFMA.FTZ R7, R24, R24, R7 ;  /* 0x0000001818077223 */ /* 0x000fe40000010007 */
[----:B------:R-:W-:Y:S02]  /*0c90*/  FADD.FTZ R4, R4, R5 ;  /* 0x0000000504047221 */ /* 0x000fe40000010000 */
[----:B------:R-:W-:Y:S02]  /*0ca0*/  FADD.FTZ R5, R22, R23 ;  /* 0x0000001716057221 */ /* 0x000fe40000010000 */
[----:B------:R-:W-:Y:S02]  /*0cb0*/  FADD.FTZ R6, R6, R7 ;  /* 0x0000000706067221 */ /* 0x000fe40000010000 */
[----:B------:R-:W-:-:S02]  /*0cc0*/  FMUL.FTZ R7, R27, R27 ;  /* 0x0000001b1b077220 */ /* 0x000fc40000410000 */
[----:B------:R-:W-:Y:S02]  /*0cd0*/  FADD.FTZ R4, R4, R5 ;  /* 0x0000000504047221 */ /* 0x000fe40000010000 */
[----:B------:R-:W-:Y:S02]  /*0ce0*/  FADD.FTZ R5, R24, R25 ;  /* 0x0000001918057221 */ /* 0x000fe40000010000 */
[----:B------:R-:W-:Y:S02]  /*0cf0*/  FFMA.FTZ R7, R26, R26, R7 ;  /* 0x0000001a1a077223 */ /* 0x000fe40000010007 */
[----:B------:R-:W-:Y:S02]  /*0d00*/  FADD.FTZ R4, R4, R5 ;  /* 0x0000000504047221 */ /* 0x000fe40000010000 */
[----:B------:R-:W-:Y:S02]  /*0d10*/  FADD.FTZ R6, R6, R7 ;  /* 0x0000000706067221 */ /* 0x000fe40000010000 */
[----:B------:R-:W-:-:S02]  /*0d20*/  FADD.FTZ R5, R26, R27 ;  /* 0x0000001b1a057221 */ /* 0x000fc40000010000 */
[----:B------:R-:W-:Y:S02]  /*0d30*/  FMUL.FTZ R7, R29, R29 ;  /* 0x0000001d1d077220 */ /* 0x000fe40000410000 */
[----:B------:R-:W-:Y:S02]  /*0d40*/  FADD.FTZ R4, R4, R5 ;  /* 0x0000000504047221 */ /* 0x000fe40000010000 */
        /* <DEDUP_REMOVED lines=25> */
[----:B------:R-:W-:Y:S01]  /*0ee0*/  ISETP.GT.AND P1, PT, R54, 0xf, PT ;  /* 0x0000000f3600780c */ /* 0x000fe20003f24270 */
[----:B------:R-:W-:-:S12]  /*0ef0*/  BSSY B0, `(.L_x_2092) ;  /* 0x0000038000007945 */ /* 0x000fd80003800000 */
[----:B0-----:R-:W-:Y:S02]  /*0f00*/  @!P1 FADD.FTZ R4, R4, R5 ;  /* 0x0000000504049221 */ /* 0x001fe40000010000 */
[----:B-1----:R-:W-:-:S03]  /*0f10*/  @!P1 FADD.FTZ R6, R6, R7 ;  /* 0x0000000706069221 */ /* 0x002fc60000010000 */
[----:B------:R-:W-:Y:S02]  /*0f20*/  MOV R52, R4 ;  /* 0x0000000400347202 */ /* 0x000fe40000000f00 */
[----:B------:R-:W-:-:S05]  /*0f30*/  MOV R53, R6 ;  /* 0x0000000600357202 */ /* 0x000fca0000000f00 */
        /* <DEDUP_REMOVED lines=51> */
.L_x_2093:
[----:B------:R-:W-:Y:S05]  /*1270*/  BSYNC B0 ;  /* 0x0000000000007941 */ /* 0x000fea0003800000 */
.L_x_2092:
        /* <DEDUP_REMOVED lines=20> */
[----:B------:R-:W-:Y:S01]  /*13c0*/  SEL R55, RZ, c[0x0][0xc], P1 ;  /* 0x00000300ff377a07 */ /* 0x000fe20000800000 */
[----:B------:R-:W-:-:S00]  /*13d0*/  ERRBAR ;  /* 0x00000000000079ab */ /* 0x000fc00000000000 */
[----:B------:R2:W-:Y:S02]  /*13e0*/  RED.E.ADD.S32.STRONG.GPU [R6.64], R11 ;  /* 0x0000000b0600798e */ /* 0x0005e4000c10e386 */
[----:B------:R-:W-:-:S13]  /*13f0*/  ISETP.NE.AND P1, PT, R55, -0x1, PT ;  /* 0xffffffff3700780c */ /* 0x000fda0003f25270 */
[----:B------:R-:W-:Y:S05]  /*1400*/  @!P1 BRA `(.L_x_2095) ;  /* 0x0000007000009947 */ /* 0x000fea0003800000 */
[----:B-12---:R-:W-:-:S04]  /*1410*/  IMAD R4, R10, c[0x0][0x10], R57 ;  /* 0x000004000a047a24 */ /* 0x006fc800078e0239 */
[----:B------:R-:W-:-:S05]  /*1420*/  IMAD.WIDE.U32 R4, R4, R9, c[0x0][0x190] ;  /* 0x0000640004047625 */ /* 0x000fca00078e0009 */
.L_x_2096:
[----:B------:R-:W2:Y:S01]  /*1430*/  LDG.E.STRONG.GPU R6, [R4.64] ;  /* 0x0000000604067981 */ /* 0x000ea2000c1ef900 */
[----:B------:R-:W-:Y:S01]  /*1440*/  YIELD ;  /* 0x0000000000007946 */ /* 0x000fe20003800000 */
[----:B--2---:R-:W-:Y:S01]  /*1450*/  ISETP.NE.AND P1, PT, R6, R55, PT ;  /* 0x000000370600720c */ /* 0x004fe20003f25270 */
[----:B------:R-:W-:-:S12]  /*1460*/  CCTL.IVALL ;  /* 0x00000000ff00798f */ /* 0x000fd80002000000 */
[----:B------:R-:W-:Y:S05]  /*1470*/  @P1 BRA `(.L_x_2096) ;  /* 0xffffffb000001947 */ /* 0x000fea000383ffff */
.L_x_2095:
[----:B--2---:R-:W-:Y:S01]  /*1480*/  ISETP.NE.AND P1, PT, RZ, c[0x0][0xc], PT ;  /* 0x00000300ff007a0c */ /* 0x004fe20003f25270 */
[----:B------:R-:W-:Y:S01]  /*1490*/  WARPSYNC 0xffffffff ;  /* 0xffffffff00007948 */ /* 0x000fe20003800000 */
[----:B------:R-:W-:Y:S11]  /*14a0*/  BAR.SYNC.DEFER_BLOCKING 0x0 ;  /* 0x0000000000007b1d */ /* 0x000ff60000010000 */
[----:B------:R-:W-:Y:S05]  /*14b0*/  @!P1 BRA `(.L_x_2094) ;  /* 0x0000074000009947 */ /* 0x000fea0003800000 */
[----:B-1----:R-:W-:Y:S01]  /*14c0*/  IADD3 R4, R8, -0x1, RZ ;  /* 0xffffffff08047810 */ /* 0x002fe20007ffe0ff */
[----:B------:R-:W-:-:S03]  /*14d0*/  HFMA2.MMA R5, -RZ, RZ, 0, 0 ;  /* 0x00000000ff057435 */ /* 0x000fc600000001ff */
[----:B------:R-:W-:-:S13]  /*14e0*/  ISETP.GE.U32.AND P1, PT, R4, 0x3, PT ;  /* 0x000000030400780c */ /* 0x000fda0003f26070 */
[----:B------:R-:W-:Y:S05]  /*14f0*/  @!P1 BRA `(.L_x_2097) ;  /* 0x000003e000009947 */ /* 0x000fea0003800000 */
[----:B------:R-:W-:Y:S02]  /*1500*/  LOP3.LUT R4, R8, 0x3, RZ, 0xc0, !PT ;  /* 0x0000000308047812 */ /* 0x000fe400078ec0ff */
[----:B------:R-:W-:Y:S02]  /*1510*/  MOV R5, RZ ;  /* 0x000000ff00057202 */ /* 0x000fe40000000f00 */
[----:B------:R-:W-:Y:S02]  /*1520*/  IADD3 R4, -R4, c[0x0][0xc], RZ ;  /* 0x0000030004047a10 */ /* 0x000fe40007ffe1ff */
.L_x_2098:
        /* <DEDUP_REMOVED lines=59> */
.L_x_2097:
        /* <DEDUP_REMOVED lines=19> */
.L_x_2100:
[----:B------:R-:W-:Y:S05]  /*1a10*/  BSYNC B0 ;  /* 0x0000000000007941 */ /* 0x000fea0003800000 */
.L_x_2099:
        /* <DEDUP_REMOVED lines=9> */
[----:B------:R-:W-:Y:S01]  /*1ab0*/  @!P2 IMAD R4, R4, c[0x0][0x10], RZ ;  /* 0x000004000404aa24 */ /* 0x000fe200078e02ff */
[----:B------:R-:W2:Y:S03]  /*1ac0*/  @!P1 S2R R8, SR_CTAID.Y ;  /* 0x0000000000089919 */ /* 0x000ea60000002600 */
[----:B------:R-:W-:-:S05]  /*1ad0*/  @!P2 IMAD R4, R4, c[0x0][0xc], RZ ;  /* 0x000003000404aa24 */ /* 0x000fca00078e02ff */
[----:B------:R-:W-:-:S05]  /*1ae0*/  @!P2 SHF.L.U32 R4, R4, 0x1, RZ ;  /* 0x000000010404a819 */ /* 0x000fca00000006ff */
[----:B------:R-:W-:-:S04]  /*1af0*/  @!P2 IMAD.WIDE R4, R4, R5, c[0x0][0x198] ;  /* 0x000066000404a625 */ /* 0x000fc800078e0205 */
[----:B-1----:R-:W-:Y:S01]  /*1b00*/  @!P2 IMAD R7, R7, c[0x0][0x10], R6 ;  /* 0x000004000707aa24 */ /* 0x002fe200078e0206 */
[----:B------:R-:W-:-:S03]  /*1b10*/  @!P1 LOP3.LUT R6, R49, 0x1, RZ, 0xc0, !PT ;  /* 0x0000000131069812 */ /* 0x000fc600078ec0ff */
[----:B------:R-:W-:Y:S01]  /*1b20*/  @!P2 IMAD.WIDE.U32 R4, R7, 0x8, R4 ;  /* 0x000000080704a825 */ /* 0x000fe200078e0004 */
[----:B------:R-:W-:-:S03]  /*1b30*/  @!P1 MOV R7, 0x4 ;  /* 0x0000000400079802 */ /* 0x000fc60000000f00 */
[----:B------:R-:W-:Y:S02]  /*1b40*/  @!P1 IMAD R6, R6, c[0x0][0x10], RZ ;  /* 0x0000040006069a24 */ /* 0x000fe400078e02ff */
[----:B--2---:R-:W-:Y:S01]  /*1b50*/  @!P1 IMAD R9, R9, c[0x0][0x10], R8 ;  /* 0x0000040009099a24 */ /* 0x004fe200078e0208 */
[----:B------:R-:W2:Y:S01]  /*1b60*/  @!P2 LDG.E.64 R4, [R4.64] ;  /* 0x000000060404a981 */ /* 0x000ea2000c1e1b00 */
[----:B------:R-:W-:-:S05]  /*1b70*/  @!P1 IMAD R6, R6, c[0x0][0xc], RZ ;  /* 0x0000030006069a24 */ /* 0x000fca00078e02ff */
        /* <DEDUP_REMOVED lines=8> */
.L_x_2094:
[----:B------:R-:W-:Y:S01]  /*1c00*/  LOP3.LUT P1, RZ, R44, R47, RZ, 0xfc, !PT ;  /* 0x0000002f2cff7212 */ /* 0x000fe2000782fcff */
[----:B------:R-:W-:Y:S01]  /*1c10*/  @!P3 STS.64 [0xc0], R52 ;  /* 0x0000c034ff00b388 */ /* 0x000fe20000000a00 */
[----:B------:R-:W-:Y:S01]  /*1c20*/  ISETP.EQ.U32.AND P2, PT, RZ, c[0x0][0x168], PT ;  /* 0x00005a00ff007a0c */ /* 0x000fe20003f42070 */
[----:B-1----:R-:W-:Y:S01]  /*1c30*/  HFMA2.MMA R5, -RZ, RZ, 0, 2.384185791015625e-07 ;  /* 0x00000004ff057435 */ /* 0x002fe200000001ff */
        /* <DEDUP_REMOVED lines=14> */
[----:B------:R-:W1:Y:S03]  /*1d20*/  LDS.64 R56, [0xc0] ;  /* 0x0000c000ff387984 */ /* 0x000e660000000a00 */
[----:B------:R-:W-:-:S04]  /*1d30*/  ISETP.GE.AND.EX P2, PT, R46, c[0x0][0x1cc], PT, P2 ;  /* 0x000073002e007a0c */ /* 0x000fc80003f46320 */
[----:B------:R-:W-:Y:S01]  /*1d40*/  ISETP.GT.U32.OR P2, PT, R47, 0x27f, P2 ;  /* 0x0000027f2f00780c */ /* 0x000fe20001744470 */
[----:B-1----:R-:W-:-:S04]  /*1d50*/  FMUL.FTZ R56, R56, c[0x0][0x1f4] ;  /* 0x00007d0038387a20 */ /* 0x002fc80000410000 */
[C---:B------:R-:W-:Y:S02]  /*1d60*/  FMUL.FTZ R8, R56.reuse, R56 ;  /* 0x0000003838087220 */ /* 0x040fe40000410000 */
[C---:B------:R-:W-:Y:S02]  /*1d70*/  FADD.FTZ R11, -R56.reuse, R14 ;  /* 0x0000000e380b7221 */ /* 0x040fe40000010100 */
[----:B------:R-:W-:Y:S02]  /*1d80*/  FFMA.FTZ R8, R57, c[0x0][0x1f4], -R8 ;  /* 0x00007d0039087a23 */ /* 0x000fe40000010808 */
[C---:B------:R-:W-:Y:S02]  /*1d90*/  FADD.FTZ R15, -R56.reuse, R15 ;  /* 0x0000000f380f7221 */ /* 0x040fe40000010100 */
[----:B------:R-:W-:Y:S01]  /*1da0*/  FADD.FTZ R17, -R56, R17 ;  /* 0x0000001138117221 */ /* 0x000fe20000010100 */
[----:B------:R-:W-:Y:S01]  /*1db0*/  FSETP.GTU.FTZ.AND P1, PT, R8, RZ, PT ;  /* 0x000000ff0800720b */ /* 0x000fe20003f3c000 */
[----:B------:R-:W-:-:S02]  /*1dc0*/  FADD.FTZ R19, -R56, R19 ;  /* 0x0000001338137221 */ /* 0x000fc40000010100 */
[C---:B0-----:R-:W-:Y:S02]  /*1dd0*/  FADD.FTZ R53, -R56.reuse, R16 ;  /* 0x0000001038357221 */ /* 0x041fe40000010100 */
[C---:B------:R-:W-:Y:S02]  /*1de0*/  FADD.FTZ R55, -R56.reuse, R18 ;  /* 0x0000001238377221 */ /* 0x040fe40000010100 */
[C---:B------:R-:W-:Y:S02]  /*1df0*/  FADD.FTZ R57, -R56.reuse, R20 ;  /* 0x0000001438397221 */ /* 0x040fe40000010100 */
[C---:B------:R-:W-:Y:S02]  /*1e00*/  FADD.FTZ R59, -R56.reuse, R21 ;  /* 0x00000015383b7221 */ /* 0x040fe40000010100 */
[----:B------:R-:W-:Y:S02]  /*1e10*/  FADD.FTZ R61, -R56, R22 ;  /* 0x00000016383d7221 */ /* 0x000fe40000010100 */
[----:B------:R-:W-:Y:S01]  /*1e20*/  @P1 FADD.FTZ R9, R8, c[0x0][0x188] ;  /* 0x0000620008091621 */ /* 0x000fe20000010000 */
[----:B------:R-:W-:Y:S01]  /*1e30*/  MOV R8, 0x3f800000 ;  /* 0x3f80000000087802 */ /* 0x000fe20000000f00 */
[----:B------:R-:W-:-:S02]  /*1e40*/  FADD.FTZ R63, -R56, R23 ;  /* 0x00000017383f7221 */ /* 0x000fc40000010100 */
[C---:B------:R-:W-:Y:S02]  /*1e50*/  FADD.FTZ R65, -R56.reuse, R24 ;  /* 0x0000001838417221 */ /* 0x040fe40000010100 */
[----:B------:R-:W-:Y:S01]  /*1e60*/  FADD.FTZ R25, -R56, R25 ;  /* 0x0000001938197221 */ /* 0x000fe20000010100 */
[----:B------:R-:W0:Y:S01]  /*1e70*/  @P1 MUFU.RSQ R8, R9 ;  /* 0x0000000900081308 */ /* 0x000e220000001400 */
[----:B------:R-:W-:Y:S01]  /*1e80*/  ISETP.GE.U32.AND P1, PT, R40, c[0x0][0x1c8], PT ;  /* 0x0000720028007a0c */ /* 0x000fe20003f26070 */
[C---:B------:R-:W-:Y:S02]  /*1e90*/  FADD.FTZ R67, -R56.reuse, R26 ;  /* 0x0000001a38437221 */ /* 0x040fe40000010100 */
[----:B------:R-:W-:Y:S01]  /*1ea0*/  FADD.FTZ R27, -R56, R27 ;  /* 0x0000001b381b7221 */ /* 0x000fe20000010100 */
[----:B------:R-:W-:Y:S01]  /*1eb0*/  ISETP.GE.AND.EX P1, PT, R48, c[0x0][0x1cc], PT, P1 ;  /* 0x0000730030007a0c */ /* 0x000fe20003f26310 */
[C---:B------:R-:W-:Y:S02]  /*1ec0*/  FADD.FTZ R69, -R56.reuse, R28 ;  /* 0x0000001c38457221 */ /* 0x040fe40000010100 */
[----:B------:R-:W-:Y:S01]  /*1ed0*/  FADD.FTZ R29, -R56, R29 ;  /* 0x0000001d381d7221 */ /* 0x000fe20000010100 */
[----:B------:R-:W-:Y:S01]  /*1ee0*/  ISETP.GT.U32.OR P1, PT, R47, 0x27f, P1 ;  /* 0x0000027f2f00780c */ /* 0x000fe20000f24470 */
[----:B0-----:R-:W-:-:S02]  /*1ef0*/  FMUL.FTZ R9, R11, R8 ;  /* 0x000000080b097220 */ /* 0x001fc40000410000 */
[-C--:B------:R-:W-:Y:S02]  /*1f00*/  FMUL.FTZ R24, R15, R8.reuse ;  /* 0x000000080f187220 */ /* 0x080fe40000410000 */
[-C--:B------:R-:W-:Y:S02]  /*1f10*/  FMUL.FTZ R50, R17, R8.reuse ;  /* 0x0000000811327220 */ /* 0x080fe40000410000 */
[-C--:B------:R-:W-:Y:S02]  /*1f20*/  FMUL.FTZ R10, R19, R8.reuse ;  /* 0x00000008130a7220 */ /* 0x080fe40000410000 */
[-C--:B------:R-:W-:Y:S02]  /*1f30*/  FMUL.FTZ R53, R53, R8.reuse ;  /* 0x0000000835357220 */ /* 0x080fe40000410000 */
[-C--:B------:R-:W-:Y:S02]  /*1f40*/  FMUL.FTZ R23, R55, R8.reuse ;  /* 0x0000000837177220 */ /* 0x080fe40000410000 */
[----:B------:R-:W-:-:S02]  /*1f50*/  FMUL.FTZ R21, R57, R8 ;  /* 0x0000000839157220 */ /* 0x000fc40000410000 */
        /* <DEDUP_REMOVED lines=22> */
.L_x_2101:
        /* <DEDUP_REMOVED lines=11> */
.L_x_2103:
[----:B------:R-:W-:Y:S05]  /*2170*/  BSYNC B0 ;  /* 0x0000000000007941 */ /* 0x000fea0003800000 */
.L_x_2102:
        /* <DEDUP_REMOVED lines=13> */
.L_x_2104:
[----:B------:R-:W-:Y:S01]  /*2250*/  BSSY B0, `(.L_x_2105) ;  /* 0x000000b000007945 */ /* 0x000fe20003800000 */
[----:B------:R-:W-:Y:S05]  /*2260*/  @P1 BRA `(.L_x_2106) ;  /* 0x0000009000001947 */ /* 0x000fea0003800000 */
        /* <DEDUP_REMOVED lines=8> */
[----:B------:R0:W-:Y:S04]  /*22f0*/  STG.E.64 [R24.64], R8 ;  /* 0x0000000818007986 */ /* 0x0001e8000c101b06 */
.L_x_2106:
[----:B------:R-:W-:Y:S05]  /*2300*/  BSYNC B0 ;  /* 0x0000000000007941 */ /* 0x000fea0003800000 */
.L_x_2105:
        /* <DEDUP_REMOVED lines=13> */
.L_x_2107:
[----:B------:R-:W-:Y:S01]  /*23e0*/  BSSY B0, `(.L_x_2108) ;  /* 0x000000b000007945 */ /* 0x000fe20003800000 */
[----:B------:R-:W-:Y:S05]  /*23f0*/  @P2 BRA `(.L_x_2109) ;  /* 0x0000009000002947 */ /* 0x000fea0003800000 */
        /* <DEDUP_REMOVED lines=9> */
.L_x_2109:
[----:B------:R-:W-:Y:S05]  /*2490*/  BSYNC B0 ;  /* 0x0000000000007941 */ /* 0x000fea0003800000 */
.L_x_2108:
[----:B------:R-:W-:Y:S01]  /*24a0*/  ISETP.GE.U32.AND P5, PT, R38, c[0x0][0x1c8], PT ;  /* 0x0000720026007a0c */ /* 0x000fe20003fa6070 */
[C-C-:B0-----:R-:W-:Y:S01]  /*24b0*/  FFMA.FTZ R8, R6.reuse, R11, R4.reuse ;  /* 0x0000000b06087223 */ /* 0x141fe20000010004 */
[----:B------:R-:W-:Y:S01]  /*24c0*/  ISETP.GE.U32.AND P1, PT, R37, c[0x0][0x1c8], PT ;  /* 0x0000720025007a0c */ /* 0x000fe20003f26070 */
[--C-:B------:R-:W-:Y:S01]  /*24d0*/  FFMA.FTZ R28, R6, R21, R4.reuse ;  /* 0x00000015061c7223 */ /* 0x100fe20000010004 */
[----:B------:R-:W-:Y:S01]  /*24e0*/  ISETP.GE.U32.AND P2, PT, R36, c[0x0][0x1c8], PT ;  /* 0x0000720024007a0c */ /* 0x000fe20003f46070 */
[C-C-:B------:R-:W-:Y:S01]  /*24f0*/  FFMA.FTZ R26, R6.reuse, R19, R4.reuse ;  /* 0x00000013061a7223 */ /* 0x140fe20000010004 */
[----:B------:R-:W-:Y:S01]  /*2500*/  ISETP.GE.U32.AND P3, PT, R35, c[0x0][0x1c8], PT ;  /* 0x0000720023007a0c */ /* 0x000fe20003f66070 */
[--C-:B------:R-:W-:Y:S01]  /*2510*/  FFMA.FTZ R24, R6, R17, R4.reuse ;  /* 0x0000001106187223 */ /* 0x100fe20000010004 */
[----:B------:R-:W-:Y:S01]  /*2520*/  ISETP.GE.U32.AND P4, PT, R34, c[0x0][0x1c8], PT ;  /* 0x0000720022007a0c */ /* 0x000fe20003f86070 */
[----:B------:R-:W-:Y:S01]  /*2530*/  FFMA.FTZ R10, R6, R15, R4 ;  /* 0x0000000f060a7223 */ /* 0x000fe20000010004 */
[----:B------:R-:W-:Y:S01]  /*2540*/  ISETP.GE.AND.EX P5, PT, R33, c[0x0][0x1cc], PT, P5 ;  /* 0x0000730021007a0c */ /* 0x000fe20003fa6350 */
[C-C-:B------:R-:W-:Y:S01]  /*2550*/  FFMA.FTZ R27, R7.reuse, R22, R5.reuse ;  /* 0x00000016071b7223 */ /* 0x140fe20000010005 */
[----:B------:R-:W-:Y:S01]  /*2560*/  ISETP.GE.AND.EX P1, PT, R32, c[0x0][0x1cc], PT, P1 ;  /* 0x0000730020007a0c */ /* 0x000fe20003f26310 */
[--C-:B------:R-:W-:Y:S01]  /*2570*/  FFMA.FTZ R25, R7, R20, R5.reuse ;  /* 0x0000001407197223 */ /* 0x100fe20000010005 */
[----:B------:R-:W-:Y:S01]  /*2580*/  ISETP.GE.AND.EX P2, PT, R31, c[0x0][0x1cc], PT, P2 ;  /* 0x000073001f007a0c */ /* 0x000fe20003f46320 */
[C-C-:B------:R-:W-:Y:S01]  /*2590*/  FFMA.FTZ R11, R7.reuse, R16, R5.reuse ;  /* 0x00000010070b7223 */ /* 0x140fe20000010005 */
[----:B------:R-:W-:Y:S01]  /*25a0*/  ISETP.GE.AND.EX P3, PT, R30, c[0x0][0x1cc], PT, P3 ;  /* 0x000073001e007a0c */ /* 0x000fe20003f66330 */
[C-C-:B------:R-:W-:Y:S01]  /*25b0*/  FFMA.FTZ R9, R7.reuse, R18, R5.reuse ;  /* 0x0000001207097223 */ /* 0x140fe20000010005 */
[----:B------:R-:W-:Y:S01]  /*25c0*/  ISETP.GE.AND.EX P4, PT, R0, c[0x0][0x1cc], PT, P4 ;  /* 0x0000730000007a0c */ /* 0x000fe20003f86340 */
[----:B------:R-:W-:Y:S01]  /*25d0*/  FFMA.FTZ R29, R7, R14, R5 ;  /* 0x0000000e071d7223 */ /* 0x000fe20000010005 */
[----:B------:R-:W-:-:S02]  /*25e0*/  ISETP.GT.U32.OR P5, PT, R47, 0x27f, P5 ;  /* 0x0000027f2f00780c */ /* 0x000fc40002fa4470 */
[C---:B------:R-:W-:Y:S02]  /*25f0*/  ISETP.GT.U32.OR P1, PT, R47.reuse, 0x27f, P1 ;  /* 0x0000027f2f00780c */ /* 0x040fe40000f24470 */
[C---:B------:R-:W-:Y:S02]  /*2600*/  ISETP.GT.U32.OR P2, PT, R47.reuse, 0x27f, P2 ;  /* 0x0000027f2f00780c */ /* 0x040fe40001744470 */
[C---:B------:R-:W-:Y:S02]  /*2610*/  ISETP.GT.U32.OR P3, PT, R47.reuse, 0x27f, P3 ;  /* 0x0000027f2f00780c */ /* 0x040fe40001f64470 */
[----:B------:R-:W-:Y:S01]  /*2620*/  ISETP.GT.U32.OR P4, PT, R47, 0x27f, P4 ;  /* 0x0000027f2f00780c */ /* 0x000fe20002784470 */
        /* <DEDUP_REMOVED lines=11> */
.L_x_2110:
        /* <DEDUP_REMOVED lines=11> */
.L_x_2112:
[----:B------:R-:W-:Y:S05]  /*2790*/  BSYNC B0 ;  /* 0x0000000000007941 */ /* 0x000fea0003800000 */
.L_x_2111:
        /* <DEDUP_REMOVED lines=11> */
.L_x_2113:
        /* <DEDUP_REMOVED lines=11> */
.L_x_2115:
[----:B------:R-:W-:Y:S05]  /*2900*/  BSYNC B0 ;  /* 0x0000000000007941 */ /* 0x000fea0003800000 */
.L_x_2114:
        /* <DEDUP_REMOVED lines=11> */
.L_x_2116:
        /* <DEDUP_REMOVED lines=11> */
.L_x_2118:
[----:B------:R-:W-:Y:S05]  /*2a70*/  BSYNC B0 ;  /* 0x0000000000007941 */ /* 0x000fea0003800000 */
.L_x_2117:
        /* <DEDUP_REMOVED lines=11> */
.L_x_2119:
        /* <DEDUP_REMOVED lines=11> */
.L_x_2121:
[----:B------:R-:W-:Y:S05]  /*2be0*/  BSYNC B0 ;  /* 0x0000000000007941 */ /* 0x000fea0003800000 */
.L_x_2120:
        /* <DEDUP_REMOVED lines=11> */
.L_x_2122:
[----:B------:R-:W-:Y:S01]  /*2ca0*/  BSSY B0, `(.L_x_2123) ;  /* 0x000000a000007945 */ /* 0x000fe20003800000 */
[----:B------:R-:W-:Y:S05]  /*2cb0*/  @P4 BRA `(.L_x_2124) ;  /* 0x0000008000004947 */ /* 0x000fea0003800000 */
[----:B------:R-:W-:Y:S01]  /*2cc0*/  MOV R3, R13 ;  /* 0x0000000d00037202 */ /* 0x000fe20000000f00 */
[----:B------:R-:W-:-:S04]  /*2cd0*/  IMAD R7, R0, c[0x0][0x1c0], RZ ;  /* 0x0000700000077a24 */ /* 0x000fc800078e02ff */
[----:B0-----:R-:W-:-:S04]  /*2ce0*/  IMAD.WIDE.U32 R4, R34, c[0x0][0x1c0], R2 ;  /* 0x0000700022047a25 */ /* 0x001fc800078e0002 */
[----:B------:R-:W-:Y:S01]  /*2cf0*/  IMAD R7, R34, c[0x0][0x1c4], R7 ;  /* 0x0000710022077a24 */ /* 0x000fe200078e0207 */
[----:B------:R-:W-:-:S04]  /*2d00*/  LEA R2, P1, R4, c[0x0][0x160], 0x2 ;  /* 0x0000580004027a11 */ /* 0x000fc800078210ff */
[----:B------:R-:W-:-:S04]  /*2d10*/  IADD3 R7, R5, R7, RZ ;  /* 0x0000000705077210 */ /* 0x000fc80007ffe0ff */
[----:B------:R-:W-:-:S05]  /*2d20*/  LEA.HI.X R3, R4, c[0x0][0x164], R7, 0x2, P1 ;  /* 0x0000590004037a11 */ /* 0x000fca00008f1407 */
[----:B------:R0:W-:Y:S02]  /*2d30*/  STG.E.64 [R2.64], R8 ;  /* 0x0000000802007986 */ /* 0x0001e4000c101b06 */
.L_x_2124:
[----:B------:R-:W-:Y:S05]  /*2d40*/  BSYNC B0 ;  /* 0x0000000000007941 */ /* 0x000fea0003800000 */
.L_x_2123:
[----:B------:R-:W-:Y:S02]  /*2d50*/  IADD3 R43, R43, c[0x0][0x10], RZ ;  /* 0x000004002b2b7a10 */ /* 0x000fe40007ffe0ff */
[----:B------:R-:W-:Y:S02]  /*2d60*/  IADD3 R49, R49, 0x1, RZ ;  /* 0x0000000131317810 */ /* 0x000fe40007ffe0ff */
[----:B------:R-:W-:-:S13]  /*2d70*/  ISETP.GE.AND P1, PT, R43, UR4, PT ;  /* 0x000000042b007c0c */ /* 0x000fda000bf26270 */
[----:B------:R-:W-:Y:S01]  /*2d80*/  @P1 CALL.REL.NOINC `(.L_x_2125) ;  /* 0x0000001000001944 */ /* 0x000fe20003c00000 */
[----:B------:R-:W-:Y:S05]  /*2d90*/  BRA `(.L_x_2126) ;  /* 0xffffd46000007947 */ /* 0x000fea000383ffff */
.L_x_2125:
[----:B------:R-:W-:Y:S05]  /*2da0*/  EXIT ;  /* 0x000000000000794d */ /* 0x000fea0003800000 */
.L_x_2127:
        /* <DEDUP_REMOVED lines=13> */
.L_x_2378:


//--------------------- .text._Z35group_norm_nhwc_fwd_one_pass_kernelI11Fp32IOBf16WLi64ELi20ELi640EEv26Group_norm_nhwc_fwd_params --------------------------
	.section	.text._Z35group_norm_nhwc_fwd_one_pass_kernelI11Fp32IOBf16WLi64ELi20ELi640EEv26Group_norm_nhwc_fwd_params,"ax",@progbits
	.sectioninfo	@"SHI_REGISTERS=32"
	.align	128
        .global         _Z35group_norm_nhwc_fwd_one_pass_kernelI11Fp32IOBf16WLi64ELi20ELi640EEv26Group_norm_nhwc_fwd_params
        .type           _Z35group_norm_nhwc_fwd_one_pass_kernelI11Fp32IOBf16WLi64ELi20ELi640EEv26Group_norm_nhwc_fwd_params,@function
        .size           _Z35group_norm_nhwc_fwd_one_pass_kernelI11Fp32IOBf16WLi64ELi20ELi640EEv26Group_norm_nhwc_fwd_params,(.L_x_2379 - _Z35group_norm_nhwc_fwd_one_pass_kernelI11Fp32IOBf16WLi64ELi20ELi640EEv26Group_norm_nhwc_fwd_params)
        .other          _Z35group_norm_nhwc_fwd_one_pass_kernelI11Fp32IOBf16WLi64ELi20ELi640EEv26Group_norm_nhwc_fwd_params,@"STO_CUDA_ENTRY STV_DEFAULT"
_Z35group_norm_nhwc_fwd_one_pass_kernelI11Fp32IOBf16WLi64ELi20ELi640EEv26Group_norm_nhwc_fwd_params:
.text._Z35group_norm_nhwc_fwd_one_pass_kernelI11Fp32IOBf16WLi64ELi20ELi640EEv26Group_norm_nhwc_fwd_params:
        /* <DEDUP_REMOVED lines=25> */
.L_x_2141:
[----:B------:R-:W-:-:S04]  /*0190*/  IABS R9, c[0x0][0x1d8] ;  /* 0x0000760000097a13 */ /* 0x000fc80000000000 */
[----:B-1----:R-:W1:Y:S08]  /*01a0*/  I2F.RP R2, R9 ;  /* 0x0000000900027306 */ /* 0x002e700000209400 */
        /* <DEDUP_REMOVED lines=128> */
.L_x_2129:
[----:B------:R-:W-:Y:S05]  /*09b0*/  BSYNC B0 ;  /* 0x0000000000007941 */ /* 0x000fea0003800000 */
.L_x_2128:
        /* <DEDUP_REMOVED lines=25> */
.L_x_2132:
[----:B------:R-:W2:Y:S01]  /*0b50*/  LDG.E.STRONG.GPU R10, [R8.64] ;  /* 0x00000006080a7981 */ /* 0x000ea2000c1ef900 */
[----:B------:R-:W-:Y:S01]  /*0b60*/  YIELD ;  /* 0x0000000000007946 */ /* 0x000fe20003800000 */
[----:B--2---:R-:W-:Y:S01]  /*0b70*/  ISETP.NE.AND P1, PT, R10, R11, PT ;  /* 0x0000000b0a00720c */ /* 0x004fe20003f25270 */
[----:B------:R-:W-:-:S12]  /*0b80*/  CCTL.IVALL ;  /* 0x00000000ff00798f */ /* 0x000fd80002000000 */
[----:B------:R-:W-:Y:S05]  /*0b90*/  @P1 BRA `(.L_x_2132) ;  /* 0xffffffb000001947 */ /* 0x000fea000383ffff */
.L_x_2131:
        /* <DEDUP_REMOVED lines=11> */
.L_x_2134:
        /* <DEDUP_REMOVED lines=59> */
.L_x_2133:
        /* <DEDUP_REMOVED lines=19> */
.L_x_2136:
[----:B------:R-:W-:Y:S05]  /*1130*/  BSYNC B0 ;  /* 0x0000000000007941 */ /* 0x000fea0003800000 */
.L_x_2135:
        /* <DEDUP_REMOVED lines=30> */
.L_x_2130:
        /* <DEDUP_REMOVED lines=14> */
[----:B------:R1:W2:Y:S04]  /*1400*/  LDG.E.U16 R2, [R12.64] ;  /* 0x000000060c027981 */ /* 0x0002a8000c1e1500 */
[----:B------:R3:W4:Y:S04]  /*1410*/  LDG.E.U16 R24, [R10.64] ;  /* 0x000000060a187981 */ /* 0x000728000c1e1500 */
[----:B------:R-:W5:Y:S04]  /*1420*/  LDS.64 R18, [0xc0] ;  /* 0x0000c000ff127984 */ /* 0x000f680000000a00 */
[----:B-1----:R-:W4:Y:S04]  /*1430*/  LDG.E.U16 R12, [R12.64+0x2] ;  /* 0x000002060c0c7981 */ /* 0x002f28000c1e1500 */
[----:B---3--:R-:W3:Y:S01]  /*1440*/  LDG.E.U16 R10, [R10.64+0x2] ;  /* 0x000002060a0a7981 */ /* 0x008ee2000c1e1500 */
[----:B-----5:R-:W-:-:S04]  /*1450*/  FMUL.FTZ R18, R18, c[0x0][0x1f4] ;  /* 0x00007d0012127a20 */ /* 0x020fc80000410000 */
        /* <DEDUP_REMOVED lines=28> */
.L_x_2137:
        /* <DEDUP_REMOVED lines=11> */
.L_x_2139:
[----:B------:R-:W-:Y:S05]  /*16d0*/  BSYNC B0 ;  /* 0x0000000000007941 */ /* 0x000fea0003800000 */
.L_x_2138:
[----:B------:R-:W-:Y:S02]  /*16e0*/  IADD3 R23, R23, c[0x0][0x10], RZ ;  /* 0x0000040017177a10 */ /* 0x000fe40007ffe0ff */
[----:B------:R-:W-:Y:S02]  /*16f0*/  IADD3 R20, R20, 0x1, RZ ;  /* 0x0000000114147810 */ /* 0x000fe40007ffe0ff */
[----:B------:R-:W-:-:S13]  /*1700*/  ISETP.GE.AND P1, PT, R23, UR4, PT ;  /* 0x0000000417007c0c */ /* 0x000fda000bf26270 */
[----:B------:R-:W-:Y:S01]  /*1710*/  @P1 CALL.REL.NOINC `(.L_x_2140) ;  /* 0x0000001000001944 */ /* 0x000fe20003c00000 */
[----:B------:R-:W-:Y:S05]  /*1720*/  BRA `(.L_x_2141) ;  /* 0xffffea6000007947 */ /* 0x000fea000383ffff */
.L_x_2140:
[----:B------:R-:W-:Y:S05]  /*1730*/  EXIT ;  /* 0x000000000000794d */ /* 0x000fea0003800000 */
.L_x_2142:
        /* <DEDUP_REMOVED lines=12> */
.L_x_2379:


//--------------------- .text._Z35group_norm_nhwc_fwd_one_pass_kernelI11Fp32IOBf16WLi128ELi20ELi640EEv26Group_norm_nhwc_fwd_params --------------------------
	.section	.text._Z35group_norm_nhwc_fwd_one_pass_kernelI11Fp32IOBf16WLi128ELi20ELi640EEv26Group_norm_nhwc_fwd_params,"ax",@progbits
	.sectioninfo	@"SHI_REGISTERS=32"
	.align	128
        .global         _Z35group_norm_nhwc_fwd_one_pass_kernelI11Fp32IOBf16WLi128ELi20ELi640EEv26Group_norm_nhwc_fwd_params
        .type           _Z35group_norm_nhwc_fwd_one_pass_kernelI11Fp32IOBf16WLi128ELi20ELi640EEv26Group_norm_nhwc_fwd_params,@function
        .size           _Z35group_norm_nhwc_fwd_one_pass_kernelI11Fp32IOBf16WLi128ELi20ELi640EEv26Group_norm_nhwc_fwd_params,(.L_x_2380 - _Z35group_norm_nhwc_fwd_one_pass_kernelI11Fp32IOBf16WLi128ELi20ELi640EEv26Group_norm_nhwc_fwd_params)
        .other          _Z35group_norm_nhwc_fwd_one_pass_kernelI11Fp32IOBf16WLi128ELi20ELi640EEv26Group_norm_nhwc_fwd_params,@"STO_CUDA_ENTRY STV_DEFAULT"
_Z35group_norm_nhwc_fwd_one_pass_kernelI11Fp32IOBf16WLi128ELi20ELi640EEv26Group_norm_nhwc_fwd_params:
.text._Z35group_norm_nhwc_fwd_one_pass_kernelI11Fp32IOBf16WLi128ELi20ELi640EEv26Group_norm_nhwc_fwd_params:
        /* <DEDUP_REMOVED lines=23> */
[----:B------:R-:W-:Y:S02]  /*0170*/  ISETP.GE.AND.EX P0, PT, R0, c[0x0][0x1cc], PT, P0 ;  /* 0x0000730000007a0c */ /* 0x000fe40003f06300 */
[----:B------:R-:W-:Y:S02]  /*0180*/  IADD3 R20, R21, 0x40, RZ ;  /* 0x0000004015147810 */ /* 0x000fe40007ffe0ff */
[----:B------:R-:W-:Y:S02]  /*0190*/  ISETP.LT.U32.AND P0, PT, R17, 0x280, !P0 ;  /* 0x000002801100780c */ /* 0x000fe40004701070 */
.L_x_2159:
[----:B------:R-:W-:-:S04]  /*01a0*/  IABS R7, c[0x0][0x1d8] ;  /* 0x0000760000077a13 */ /* 0x000fc80000000000 */
[----:B------:R-:W1:Y:S08]  /*01b0*/  I2F.RP R2, R7 ;  /* 0x0000000700027306 */ /* 0x000e700000209400 */
[----:B-1----:R-:W1:Y:S02]  /*01c0*/  MUFU.RCP R2, R2 ;  /* 0x0000000200027308 */ /* 0x002e640000001000 */
[----:B01----:R-:W-:-:S06]  /*01d0*/  IADD3 R4, R2, 0xffffffe, RZ ;  /* 0x0ffffffe02047810 */ /* 0x003fcc0007ffe0ff */
        /* <DEDUP_REMOVED lines=33> */
[----:B------:R-:W-:Y:S01]  /*03f0*/  LEA.HI.X.SX32 R27, R24, R7, 0x1, P2 ;  /* 0x00000007181b7211 */ /* 0x000fe200010f0eff */
[----:B------:R-:W-:-:S04]  /*0400*/  @!P1 IMAD R7, R2, c[0x0][0x1c0], RZ ;  /* 0x0000700002079a24 */ /* 0x000fc800078e02ff */
[----:B------:R-:W-:-:S04]  /*0410*/  IMAD.WIDE.U32 R26, R5, c[0x0][0x1d0], R26 ;  /* 0x00007400051a7a25 */ /* 0x000fc800078e001a */
[----:B------:R-:W-:Y:S01]  /*0420*/  @!P1 IMAD R11, R20, c[0x0][0x1c4], R7 ;  /* 0x00007100140b9a24 */ /* 0x000fe200078e0207 */
[----:B------:R-:W-:Y:S02]  /*0430*/  IADD3 R29, R27, R29, RZ ;  /* 0x0000001d1b1d7210 */ /* 0x000fe40007ffe0ff */
        /* <DEDUP_REMOVED lines=10> */
[----:B------:R-:W-:-:S02]  /*04e0*/  MOV R5, RZ ;  /* 0x000000ff00057202 */ /* 0x000fc40000000f00 */
[----:B------:R-:W-:Y:S02]  /*04f0*/  MOV R4, RZ ;  /* 0x000000ff00047202 */ /* 0x000fe40000000f00 */
[----:B------:R-:W-:Y:S02]  /*0500*/  @!P1 LEA.HI.X R9, R6, c[0x0][0x174], R7, 0x2, P3 ;  /* 0x00005d0006099a11 */ /* 0x000fe400018f1407 */
[----:B------:R-:W-:Y:S02]  /*0510*/  CS2R R6, SRZ ;  /* 0x0000000000067805 */ /* 0x000fe4000001ff00 */
[----:B------:R-:W2:Y:S04]  /*0520*/  @P0 LDG.E.64 R4, [R10.64] ;  /* 0x000000060a040981 */ /* 0x000ea8000c1e1b00 */
[----:B------:R-:W3:Y:S01]  /*0530*/  @!P1 LDG.E.64 R6, [R8.64] ;  /* 0x0000000608069981 */ /* 0x000ee2000c1e1b00 */
[C---:B0-----:R-:W-:Y:S01]  /*0540*/  ISETP.GT.AND P1, PT, R3.reuse, 0x1e, PT ;  /* 0x0000001e0300780c */ /* 0x041fe20003f24270 */
[----:B------:R-:W-:Y:S01]  /*0550*/  BSSY B0, `(.L_x_2143) ;  /* 0x0000058000007945 */ /* 0x000fe20003800000 */
[----:B------:R-:W-:-:S02]  /*0560*/  ISETP.NE.AND P3, PT, R3, RZ, PT ;  /* 0x000000ff0300720c */ /* 0x000fc40003f65270 */
        /* <DEDUP_REMOVED lines=86> */
.L_x_2144:
[----:B------:R-:W-:Y:S05]  /*0ad0*/  BSYNC B0 ;  /* 0x0000000000007941 */ /* 0x000fea0003800000 */
.L_x_2143:
        /* <DEDUP_REMOVED lines=25> */
.L_x_2147:
[----:B------:R-:W2:Y:S01]  /*0c70*/  LDG.E.STRONG.GPU R10, [R8.64] ;  /* 0x00000006080a7981 */ /* 0x000ea2000c1ef900 */
[----:B------:R-:W-:Y:S01]  /*0c80*/  YIELD ;  /* 0x0000000000007946 */ /* 0x000fe20003800000 */
[----:B--2---:R-:W-:Y:S01]  /*0c90*/  ISETP.NE.AND P1, PT, R10, R11, PT ;  /* 0x0000000b0a00720c */ /* 0x004fe20003f25270 */
[----:B------:R-:W-:-:S12]  /*0ca0*/  CCTL.IVALL ;  /* 0x00000000ff00798f */ /* 0x000fd80002000000 */
[----:B------:R-:W-:Y:S05]  /*0cb0*/  @P1 BRA `(.L_x_2147) ;  /* 0xffffffb000001947 */ /* 0x000fea000383ffff */
.L_x_2146:
        /* <DEDUP_REMOVED lines=11> */
.L_x_2149:
        /* <DEDUP_REMOVED lines=59> */
.L_x_2148:
        /* <DEDUP_REMOVED lines=19> */
.L_x_2151:
[----:B------:R-:W-:Y:S05]  /*1250*/  BSYNC B0 ;  /* 0x0000000000007941 */ /* 0x000fea0003800000 */
.L_x_2150:
        /* <DEDUP_REMOVED lines=30> */
.L_x_2145:
[----:B------:R-:W-:Y:S01]  /*1440*/  LOP3.LUT P1, RZ, R16, R17, RZ, 0xfc, !PT ;  /* 0x0000001110ff7212 */ /* 0x000fe2000782fcff */
[----:B------:R-:W-:Y:S01]  /*1450*/  @!P2 STS.64 [0xc0], R12 ;  /* 0x0000c00cff00a388 */ /* 0x000fe20000000a00 */
[----:B------:R-:W-:Y:S01]  /*1460*/  ISETP.EQ.U32.AND P3, PT, RZ, c[0x0][0x168], PT ;  /* 0x00005a00ff007a0c */ /* 0x000fe20003f62070 */
[----:B------:R-:W-:Y:S01]  /*1470*/  HFMA2.MMA R15, -RZ, RZ, 0, 1.1920928955078125e-07 ;  /* 0x00000002ff0f7435 */ /* 0x000fe200000001ff */
        /* <DEDUP_REMOVED lines=9> */
[----:B------:R-:W-:-:S05]  /*1510*/  IMAD.WIDE R14, R14, R15, c[0x0][0x180] ;  /* 0x000060000e0e7625 */ /* 0x000fca00078e020f */
[----:B------:R1:W2:Y:S04]  /*1520*/  LDG.E.U16 R25, [R14.64] ;  /* 0x000000060e197981 */ /* 0x0002a8000c1e1500 */
[----:B0-----:R0:W3:Y:S04]  /*1530*/  LDG.E.U16 R12, [R8.64] ;  /* 0x00000006080c7981 */ /* 0x0010e8000c1e1500 */
[----:B------:R0:W4:Y:S04]  /*1540*/  LDG.E.U16 R24, [R8.64+0x2] ;  /* 0x0000020608187981 */ /* 0x000128000c1e1500 */
[----:B-1----:R1:W5:Y:S04]  /*1550*/  LDG.E.U16 R14, [R14.64+0x2] ;  /* 0x000002060e0e7981 */ /* 0x002368000c1e1500 */
[----:B------:R-:W0:Y:S02]  /*1560*/  LDS.64 R10, [0xc0] ;  /* 0x0000c000ff0a7984 */ /* 0x000e240000000a00 */
[----:B0-----:R-:W-:-:S04]  /*1570*/  FMUL.FTZ R10, R10, c[0x0][0x1f4] ;  /* 0x00007d000a0a7a20 */ /* 0x001fc80000410000 */
[----:B------:R-:W-:-:S04]  /*1580*/  FMUL.FTZ R13, R10, R10 ;  /* 0x0000000a0a0d7220 */ /* 0x000fc80000410000 */
[----:B------:R-:W-:-:S05]  /*1590*/  FFMA.FTZ R11, R11, c[0x0][0x1f4], -R13 ;  /* 0x00007d000b0b7a23 */ /* 0x000fca000001080d */
[----:B------:R-:W-:-:S13]  /*15a0*/  FSETP.GTU.FTZ.AND P1, PT, R11, RZ, PT ;  /* 0x000000ff0b00720b */ /* 0x000fda0003f3c000 */
[----:B------:R-:W-:Y:S01]  /*15b0*/  @P1 FADD.FTZ R13, R11, c[0x0][0x188] ;  /* 0x000062000b0d1621 */ /* 0x000fe20000010000 */
[----:B------:R-:W-:-:S06]  /*15c0*/  MOV R11, 0x3f800000 ;  /* 0x3f800000000b7802 */ /* 0x000fcc0000000f00 */
[----:B------:R-:W0:Y:S01]  /*15d0*/  @P1 MUFU.RSQ R11, R13 ;  /* 0x0000000d000b1308 */ /* 0x000e220000001400 */
[----:B------:R-:W-:Y:S01]  /*15e0*/  ISETP.NE.AND P2, PT, RZ, UR5, PT ;  /* 0x00000005ff007c0c */ /* 0x000fe2000bf45270 */
[C---:B------:R-:W-:Y:S02]  /*15f0*/  FADD.FTZ R4, -R10.reuse, R4 ;  /* 0x000000040a047221 */ /* 0x040fe40000010100 */
[C---:B------:R-:W-:Y:S02]  /*1600*/  FADD.FTZ R8, -R10.reuse, R5 ;  /* 0x000000050a087221 */ /* 0x040fe40000010100 */
[C---:B------:R-:W-:Y:S02]  /*1610*/  FADD.FTZ R6, -R10.reuse, R6 ;  /* 0x000000060a067221 */ /* 0x040fe40000010100 */
[----:B------:R-:W-:Y:S01]  /*1620*/  FADD.FTZ R10, -R10, R7 ;  /* 0x000000070a0a7221 */ /* 0x000fe20000010100 */
[----:B------:R-:W-:-:S04]  /*1630*/  ISETP.GE.U32.AND P1, PT, R20, c[0x0][0x1c8], PT ;  /* 0x0000720014007a0c */ /* 0x000fc80003f26070 */
[----:B------:R-:W-:Y:S01]  /*1640*/  ISETP.GE.AND.EX P1, PT, R2, c[0x0][0x1cc], PT, P1 ;  /* 0x0000730002007a0c */ /* 0x000fe20003f26310 */
[-C--:B0-----:R-:W-:Y:S02]  /*1650*/  FMUL.FTZ R4, R4, R11.reuse ;  /* 0x0000000b04047220 */ /* 0x081fe40000410000 */
[-C--:B------:R-:W-:Y:S02]  /*1660*/  FMUL.FTZ R5, R8, R11.reuse ;  /* 0x0000000b08057220 */ /* 0x080fe40000410000 */
[-C--:B-1----:R-:W-:Y:S02]  /*1670*/  FMUL.FTZ R15, R6, R11.reuse ;  /* 0x0000000b060f7220 */ /* 0x082fe40000410000 */
[----:B------:R-:W-:Y:S01]  /*1680*/  FMUL.FTZ R11, R10, R11 ;  /* 0x0000000b0a0b7220 */ /* 0x000fe20000410000 */
[----:B------:R-:W-:Y:S02]  /*1690*/  ISETP.GT.U32.OR P1, PT, R17, 0x27f, P1 ;  /* 0x0000027f1100780c */ /* 0x000fe40000f24470 */
[----:B--2---:R-:W-:-:S02]  /*16a0*/  PRMT R25, RZ, 0x5410, R25 ;  /* 0x00005410ff197816 */ /* 0x004fc40000000019 */
[----:B---3--:R-:W-:Y:S02]  /*16b0*/  PRMT R12, RZ, 0x5410, R12 ;  /* 0x00005410ff0c7816 */ /* 0x008fe4000000000c */
[----:B----4-:R-:W-:Y:S02]  /*16c0*/  PRMT R10, RZ, 0x5410, R24 ;  /* 0x00005410ff0a7816 */ /* 0x010fe40000000018 */
[----:B-----5:R-:W-:Y:S01]  /*16d0*/  PRMT R13, RZ, 0x5410, R14 ;  /* 0x00005410ff0d7816 */ /* 0x020fe2000000000e */
        /* <DEDUP_REMOVED lines=13> */
.L_x_2152:
        /* <DEDUP_REMOVED lines=11> */
.L_x_2154:
[----:B------:R-:W-:Y:S05]  /*1860*/  BSYNC B0 ;  /* 0x0000000000007941 */ /* 0x000fea0003800000 */
.L_x_2153:
        /* <DEDUP_REMOVED lines=13> */
.L_x_2155:
        /* <DEDUP_REMOVED lines=11> */
.L_x_2157:
[----:B------:R-:W-:Y:S05]  /*19f0*/  BSYNC B0 ;  /* 0x0000000000007941 */ /* 0x000fea0003800000 */
.L_x_2156:
[----:B------:R-:W-:Y:S02]  /*1a00*/  IADD3 R22, R22, c[0x0][0x10], RZ ;  /* 0x0000040016167a10 */ /* 0x000fe40007ffe0ff */
[----:B------:R-:W-:Y:S02]  /*1a10*/  IADD3 R18, R18, 0x1, RZ ;  /* 0x0000000112127810 */ /* 0x000fe40007ffe0ff */
[----:B------:R-:W-:-:S13]  /*1a20*/  ISETP.GE.AND P1, PT, R22, UR4, PT ;  /* 0x0000000416007c0c */ /* 0x000fda000bf26270 */
[----:B------:R-:W-:Y:S01]  /*1a30*/  @P1 CALL.REL.NOINC `(.L_x_2158) ;  /* 0x0000001000001944 */ /* 0x000fe20003c00000 */
[----:B------:R-:W-:Y:S05]  /*1a40*/  BRA `(.L_x_2159) ;  /* 0xffffe75000007947 */ /* 0x000fea000383ffff */
.L_x_2158:
[----:B------:R-:W-:Y:S05]  /*1a50*/  EXIT ;  /* 0x000000000000794d */ /* 0x000fea0003800000 */
.L_x_2160:
        /* <DEDUP_REMOVED lines=10> */
.L_x_2380:


//--------------------- .text._Z35group_norm_nhwc_fwd_one_pass_kernelI11Fp32IOBf16WLi256ELi20ELi640EEv26Group_norm_nhwc_fwd_params --------------------------
	.section	.text._Z35group_norm_nhwc_fwd_one_pass_kernelI11Fp32IOBf16WLi256ELi20ELi640EEv26Group_norm_nhwc_fwd_params,"ax",@progbits
	.sectioninfo	@"SHI_REGISTERS=48"
	.align	128
        .global         _Z35group_norm_nhwc_fwd_one_pass_kernelI11Fp32IOBf16WLi256ELi20ELi640EEv26Group_norm_nhwc_fwd_params
        .type           _Z35group_norm_nhwc_fwd_one_pass_kernelI11Fp32IOBf16WLi256ELi20ELi640EEv26Group_norm_nhwc_fwd_params,@function
        .size           _Z35group_norm_nhwc_fwd_one_pass_kernelI11Fp32IOBf16WLi256ELi20ELi640EEv26Group_norm_nhwc_fwd_params,(.L_x_2381 - _Z35group_norm_nhwc_fwd_one_pass_kernelI11Fp32IOBf16WLi256ELi20ELi640EEv26Group_norm_nhwc_fwd_params)
        .other          _Z35group_norm_nhwc_fwd_one_pass_kernelI11Fp32IOBf16WLi256ELi20ELi640EEv26Group_norm_nhwc_fwd_params,@"STO_CUDA_ENTRY STV_DEFAULT"
_Z35group_norm_nhwc_fwd_one_pass_kernelI11Fp32IOBf16WLi256ELi20ELi640EEv26Group_norm_nhwc_fwd_params:
.text._Z35group_norm_nhwc_fwd_one_pass_kernelI11Fp32IOBf16WLi256ELi20ELi640EEv26Group_norm_nhwc_fwd_params:
        /* <DEDUP_REMOVED lines=28> */
.L_x_2183:
[----:B------:R-:W-:Y:S02]  /*01c0*/  IABS R5, c[0x0][0x1d8] ;  /* 0x0000760000057a13 */ /* 0x000fe40000000000 */
[----:B------:R-:W-:Y:S02]  /*01d0*/  SHF.R.S32.HI R28, RZ, 0x1f, R37 ;  /* 0x0000001fff1c7819 */ /* 0x000fe40000011425 */
[----:B0-----:R-:W0:Y:S08]  /*01e0*/  I2F.RP R0, R5 ;  /* 0x0000000500007306 */ /* 0x001e300000209400 */
        /* <DEDUP_REMOVED lines=182> */
.L_x_2162:
[----:B------:R-:W-:Y:S05]  /*0d50*/  BSYNC B0 ;  /* 0x0000000000007941 */ /* 0x000fea0003800000 */
.L_x_2161:
        /* <DEDUP_REMOVED lines=25> */
.L_x_2165:
[----:B------:R-:W2:Y:S01]  /*0ef0*/  LDG.E.STRONG.GPU R16, [R14.64] ;  /* 0x000000060e107981 */ /* 0x000ea2000c1ef900 */
[----:B------:R-:W-:Y:S01]  /*0f00*/  YIELD ;  /* 0x0000000000007946 */ /* 0x000fe20003800000 */
[----:B--2---:R-:W-:Y:S01]  /*0f10*/  ISETP.NE.AND P1, PT, R16, R17, PT ;  /* 0x000000111000720c */ /* 0x004fe20003f25270 */
[----:B------:R-:W-:-:S12]  /*0f20*/  CCTL.IVALL ;  /* 0x00000000ff00798f */ /* 0x000fd80002000000 */
[----:B------:R-:W-:Y:S05]  /*0f30*/  @P1 BRA `(.L_x_2165) ;  /* 0xffffffb000001947 */ /* 0x000fea000383ffff */
.L_x_2164:
        /* <DEDUP_REMOVED lines=11> */
.L_x_2167:
        /* <DEDUP_REMOVED lines=9> */
[----:B------:R-:W-:Y:S01]  /*1080*/  @!P2 LOP3.LUT R18, R33, 0x1, RZ, 0xc0, !PT ;  /* 0x000000012112a812 */ /* 0x000fe200078ec0ff */
[----:B------:R-:W2:Y:S02]  /*1090*/  @!P2 S2R R27, SR_CTAID.Y ;  /* 0x00000000001ba919 */ /* 0x000ea40000002600 */
[----:B------:R-:W-:Y:S02]  /*10a0*/  @!P1 IMAD R15, R15, c[0x0][0x10], RZ ;  /* 0x000004000f0f9a24 */ /* 0x000fe400078e02ff */
[----:B------:R-:W3:Y:S01]  /*10b0*/  @!P4 S2R R19, SR_CTAID.Y ;  /* 0x000000000013c919 */ /* 0x000ee20000002600 */
[----:B------:R-:W-:Y:S01]  /*10c0*/  @!P4 LOP3.LUT R21, R33, 0x1, RZ, 0xc0, !PT ;  /* 0x000000012115c812 */ /* 0x000fe200078ec0ff */
[----:B------:R-:W-:Y:S01]  /*10d0*/  @!P1 IMAD R15, R15, c[0x0][0xc], RZ ;  /* 0x000003000f0f9a24 */ /* 0x000fe200078e02ff */
[----:B------:R-:W-:Y:S01]  /*10e0*/  @!P4 MOV R23, 0x4 ;  /* 0x000000040017c802 */ /* 0x000fe20000000f00 */
[----:B------:R-:W-:-:S02]  /*10f0*/  @!P2 IMAD R18, R18, c[0x0][0x10], RZ ;  /* 0x000004001212aa24 */ /* 0x000fc400078e02ff */
[----:B------:R-:W-:Y:S01]  /*1100*/  @!P4 IMAD R22, R21, c[0x0][0x10], RZ ;  /* 0x000004001516ca24 */ /* 0x000fe200078e02ff */
[----:B------:R-:W-:Y:S01]  /*1110*/  @!P1 SHF.L.U32 R15, R15, 0x1, RZ ;  /* 0x000000010f0f9819 */ /* 0x000fe200000006ff */
[----:B------:R-:W-:Y:S02]  /*1120*/  @!P2 IMAD R18, R18, c[0x0][0xc], RZ ;  /* 0x000003001212aa24 */ /* 0x000fe400078e02ff */
[----:B-1----:R-:W-:Y:S02]  /*1130*/  @!P1 IMAD R21, R24, c[0x0][0x10], R17 ;  /* 0x0000040018159a24 */ /* 0x002fe400078e0211 */
[----:B------:R-:W-:Y:S02]  /*1140*/  @!P4 IMAD R17, R22, c[0x0][0xc], RZ ;  /* 0x000003001611ca24 */ /* 0x000fe400078e02ff */
[----:B--2---:R-:W-:Y:S01]  /*1150*/  @!P2 IMAD R27, R14, c[0x0][0x10], R27 ;  /* 0x000004000e1baa24 */ /* 0x004fe200078e021b */
[----:B------:R-:W-:Y:S02]  /*1160*/  @!P1 MOV R14, 0x4 ;  /* 0x00000004000e9802 */ /* 0x000fe40000000f00 */
[----:B------:R-:W-:Y:S01]  /*1170*/  @!P4 SHF.L.U32 R22, R17, 0x1, RZ ;  /* 0x000000011116c819 */ /* 0x000fe200000006ff */
[----:B---3--:R-:W-:Y:S01]  /*1180*/  @!P4 IMAD R19, R16, c[0x0][0x10], R19 ;  /* 0x000004001013ca24 */ /* 0x008fe200078e0213 */
[----:B------:R-:W-:Y:S01]  /*1190*/  @!P2 SHF.L.U32 R16, R18, 0x1, RZ ;  /* 0x000000011210a819 */ /* 0x000fe200000006ff */
[----:B------:R-:W-:Y:S01]  /*11a0*/  @!P1 IMAD.WIDE R14, R15, R14, c[0x0][0x198] ;  /* 0x000066000f0e9625 */ /* 0x000fe200078e020e */
[----:B------:R-:W-:-:S02]  /*11b0*/  @!P5 LOP3.LUT R18, R33, 0x1, RZ, 0xc0, !PT ;  /* 0x000000012112d812 */ /* 0x000fc400078ec0ff */
[----:B------:R-:W-:Y:S01]  /*11c0*/  @!P2 MOV R17, 0x4 ;  /* 0x000000040011a802 */ /* 0x000fe20000000f00 */
[----:B------:R-:W-:-:S04]  /*11d0*/  @!P4 IMAD.WIDE R22, R22, R23, c[0x0][0x198] ;  /* 0x000066001616c625 */ /* 0x000fc800078e0217 */
[----:B------:R-:W-:Y:S02]  /*11e0*/  @!P1 IMAD.WIDE.U32 R14, R21, 0x8, R14 ;  /* 0x00000008150e9825 */ /* 0x000fe400078e000e */
[----:B------:R-:W1:Y:S02]  /*11f0*/  @!P5 S2R R21, SR_CTAID.Y ;  /* 0x000000000015d919 */ /* 0x000e640000002600 */
[----:B------:R-:W-:Y:S02]  /*1200*/  @!P5 IMAD R18, R18, c[0x0][0x10], RZ ;  /* 0x000004001212da24 */ /* 0x000fe400078e02ff */
[----:B------:R-:W-:Y:S01]  /*1210*/  @!P2 IMAD.WIDE R16, R16, R17, c[0x0][0x198] ;  /* 0x000066001010a625 */ /* 0x000fe200078e0211 */
[----:B------:R-:W2:Y:S03]  /*1220*/  @!P1 LDG.E.64 R14, [R14.64] ;  /* 0x000000060e0e9981 */ /* 0x000ea6000c1e1b00 */
[----:B------:R-:W-:-:S02]  /*1230*/  @!P5 IMAD R18, R18, c[0x0][0xc], RZ ;  /* 0x000003001212da24 */ /* 0x000fc400078e02ff */
[----:B------:R-:W-:Y:S01]  /*1240*/  @!P4 IMAD.WIDE.U32 R22, R19, 0x8, R22 ;  /* 0x000000081316c825 */ /* 0x000fe200078e0016 */
[----:B------:R-:W-:Y:S02]  /*1250*/  @!P5 MOV R19, 0x4 ;  /* 0x000000040013d802 */ /* 0x000fe40000000f00 */
[----:B------:R-:W-:Y:S01]  /*1260*/  @!P5 SHF.L.U32 R18, R18, 0x1, RZ ;  /* 0x000000011212d819 */ /* 0x000fe200000006ff */
[----:B------:R-:W-:-:S04]  /*1270*/  @!P2 IMAD.WIDE.U32 R16, R27, 0x8, R16 ;  /* 0x000000081b10a825 */ /* 0x000fc800078e0010 */
[----:B------:R-:W-:Y:S02]  /*1280*/  @!P5 IMAD.WIDE R18, R18, R19, c[0x0][0x198] ;  /* 0x000066001212d625 */ /* 0x000fe400078e0213 */
[----:B------:R-:W3:Y:S02]  /*1290*/  @!P2 LDG.E.64 R16, [R16.64] ;  /* 0x000000061010a981 */ /* 0x000ee4000c1e1b00 */
[----:B-1----:R-:W-:-:S04]  /*12a0*/  @!P5 IMAD R21, R20, c[0x0][0x10], R21 ;  /* 0x000004001415da24 */ /* 0x002fc800078e0215 */
        /* <DEDUP_REMOVED lines=15> */
.L_x_2166:
        /* <DEDUP_REMOVED lines=19> */
.L_x_2169:
[----:B------:R-:W-:Y:S05]  /*14d0*/  BSYNC B0 ;  /* 0x0000000000007941 */ /* 0x000fea0003800000 */
.L_x_2168:
        /* <DEDUP_REMOVED lines=30> */
.L_x_2163:
[----:B------:R-:W-:Y:S01]  /*16c0*/  LOP3.LUT P1, RZ, R31, R32, RZ, 0xfc, !PT ;  /* 0x000000201fff7212 */ /* 0x000fe2000782fcff */
[----:B------:R1:W-:Y:S01]  /*16d0*/  @!P3 STS.64 [0xc0], R12 ;  /* 0x0000c00cff00b388 */ /* 0x0003e20000000a00 */
        /* <DEDUP_REMOVED lines=12> */
[----:B------:R2:W3:Y:S04]  /*17a0*/  LDG.E.U16 R24, [R16.64] ;  /* 0x0000000610187981 */ /* 0x0004e8000c1e1500 */
[----:B------:R2:W4:Y:S04]  /*17b0*/  LDG.E.U16 R26, [R16.64+0x2] ;  /* 0x00000206101a7981 */ /* 0x000528000c1e1500 */
[----:B------:R5:W4:Y:S04]  /*17c0*/  LDG.E.U16 R25, [R20.64] ;  /* 0x0000000614197981 */ /* 0x000b28000c1e1500 */
[----:B------:R5:W4:Y:S01]  /*17d0*/  LDG.E.U16 R27, [R20.64+0x2] ;  /* 0x00000206141b7981 */ /* 0x000b22000c1e1500 */
[----:B01----:R-:W-:-:S02]  /*17e0*/  MOV R12, 0x3f800000 ;  /* 0x3f800000000c7802 */ /* 0x003fc40000000f00 */
[----:B------:R-:W-:Y:S01]  /*17f0*/  ISETP.NE.AND P4, PT, RZ, UR5, PT ;  /* 0x00000005ff007c0c */ /* 0x000fe2000bf85270 */
[----:B------:R-:W0:Y:S01]  /*1800*/  LDS.64 R22, [0xc0] ;  /* 0x0000c000ff167984 */ /* 0x000e220000000a00 */
[----:B------:R-:W-:Y:S02]  /*1810*/  ISETP.GE.U32.AND P2, PT, R36, c[0x0][0x1c8], PT ;  /* 0x0000720024007a0c */ /* 0x000fe40003f46070 */
[----:B------:R-:W-:Y:S02]  /*1820*/  ISETP.GE.U32.AND P3, PT, R35, c[0x0][0x1c8], PT ;  /* 0x0000720023007a0c */ /* 0x000fe40003f66070 */
[----:B------:R-:W-:Y:S02]  /*1830*/  ISETP.GE.AND.EX P2, PT, R3, c[0x0][0x1cc], PT, P2 ;  /* 0x0000730003007a0c */ /* 0x000fe40003f46320 */
[----:B------:R-:W-:Y:S02]  /*1840*/  ISETP.GE.AND.EX P3, PT, R2, c[0x0][0x1cc], PT, P3 ;  /* 0x0000730002007a0c */ /* 0x000fe40003f66330 */
[----:B------:R-:W-:-:S02]  /*1850*/  ISETP.GT.U32.OR P2, PT, R32, 0x27f, P2 ;  /* 0x0000027f2000780c */ /* 0x000fc40001744470 */
[----:B------:R-:W-:Y:S01]  /*1860*/  ISETP.GT.U32.OR P3, PT, R32, 0x27f, P3 ;  /* 0x0000027f2000780c */ /* 0x000fe20001f64470 */
[----:B0-----:R-:W-:-:S04]  /*1870*/  FMUL.FTZ R22, R22, c[0x0][0x1f4] ;  /* 0x00007d0016167a20 */ /* 0x001fc80000410000 */
[C---:B------:R-:W-:Y:S02]  /*1880*/  FMUL.FTZ R0, R22.reuse, R22 ;  /* 0x0000001616007220 */ /* 0x040fe40000410000 */
[C---:B------:R-:W-:Y:S02]  /*1890*/  FADD.FTZ R15, -R22.reuse, R6 ;  /* 0x00000006160f7221 */ /* 0x040fe40000010100 */
[----:B------:R-:W-:Y:S02]  /*18a0*/  FFMA.FTZ R0, R23, c[0x0][0x1f4], -R0 ;  /* 0x00007d0017007a23 */ /* 0x000fe40000010800 */
[C---:B------:R-:W-:Y:S02]  /*18b0*/  FADD.FTZ R13, -R22.reuse, R4 ;  /* 0x00000004160d7221 */ /* 0x040fe40000010100 */
[----:B------:R-:W-:Y:S01]  /*18c0*/  FADD.FTZ R5, -R22, R5 ;  /* 0x0000000516057221 */ /* 0x000fe20000010100 */
[----:B------:R-:W-:Y:S01]  /*18d0*/  FSETP.GTU.FTZ.AND P1, PT, R0, RZ, PT ;  /* 0x000000ff0000720b */ /* 0x000fe20003f3c000 */
[----:B--2---:R-:W-:-:S02]  /*18e0*/  FADD.FTZ R17, -R22, R7 ;  /* 0x0000000716117221 */ /* 0x004fc40000010100 */
[C---:B------:R-:W-:Y:S02]  /*18f0*/  FADD.FTZ R19, -R22.reuse, R8 ;  /* 0x0000000816137221 */ /* 0x040fe40000010100 */
[C---:B------:R-:W-:Y:S02]  /*1900*/  FADD.FTZ R9, -R22.reuse, R9 ;  /* 0x0000000916097221 */ /* 0x040fe40000010100 */
[C---:B-----5:R-:W-:Y:S02]  /*1910*/  FADD.FTZ R21, -R22.reuse, R10 ;  /* 0x0000000a16157221 */ /* 0x060fe40000010100 */
        /* <DEDUP_REMOVED lines=15> */
[----:B----4-:R-:W-:Y:S02]  /*1a10*/  PRMT R13, RZ, 0x5410, R26 ;  /* 0x00005410ff0d7816 */ /* 0x010fe4000000001a */
[----:B------:R-:W-:Y:S02]  /*1a20*/  PRMT R12, RZ, 0x5410, R25 ;  /* 0x00005410ff0c7816 */ /* 0x000fe40000000019 */
[----:B------:R-:W-:-:S03]  /*1a30*/  PRMT R14, RZ, 0x5410, R27 ;  /* 0x00005410ff0e7816 */ /* 0x000fc6000000001b */
        /* <DEDUP_REMOVED lines=13> */
.L_x_2170:
        /* <DEDUP_REMOVED lines=11> */
.L_x_2172:
[----:B------:R-:W-:Y:S05]  /*1bc0*/  BSYNC B0 ;  /* 0x0000000000007941 */ /* 0x000fea0003800000 */
.L_x_2171:
        /* <DEDUP_REMOVED lines=13> */
.L_x_2173:
        /* <DEDUP_REMOVED lines=11> */
.L_x_2175:
[----:B------:R-:W-:Y:S05]  /*1d50*/  BSYNC B0 ;  /* 0x0000000000007941 */ /* 0x000fea0003800000 */
.L_x_2174:
        /* <DEDUP_REMOVED lines=13> */
.L_x_2176:
        /* <DEDUP_REMOVED lines=11> */
.L_x_2178:
[----:B------:R-:W-:Y:S05]  /*1ee0*/  BSYNC B0 ;  /* 0x0000000000007941 */ /* 0x000fea0003800000 */
.L_x_2177:
[----:B------:R-:W-:Y:S02]  /*1ef0*/  FFMA.FTZ R12, R5, R0, R12 ;  /* 0x00000000050c7223 */ /* 0x000fe4000001000c */
        /* <DEDUP_REMOVED lines=9> */
[----:B0-----:R-:W0:Y:S01]  /*1f90*/  MUFU.RCP R6, R5 ;  /* 0x0000000500067308 */ /* 0x001e220000001000 */
[----:B-1----:R-:W-:Y:S02]  /*1fa0*/  FMUL.FTZ R12, R12, R3 ;  /* 0x000000030c0c7220 */ /* 0x002fe40000410000 */
[----:B0-----:R-:W-:-:S05]  /*1fb0*/  FMUL.FTZ R13, R13, R6 ;  /* 0x000000060d0d7220 */ /* 0x001fca0000410000 */
.L_x_2179:
        /* <DEDUP_REMOVED lines=10> */
.L_x_2181:
[----:B------:R-:W-:Y:S05]  /*2060*/  BSYNC B0 ;  /* 0x0000000000007941 */ /* 0x000fea0003800000 */
.L_x_2180:
[----:B------:R-:W-:Y:S02]  /*2070*/  IADD3 R39, R39, c[0x0][0x10], RZ ;  /* 0x0000040027277a10 */ /* 0x000fe40007ffe0ff */
[----:B------:R-:W-:Y:S02]  /*2080*/  IADD3 R33, R33, 0x1, RZ ;  /* 0x0000000121217810 */ /* 0x000fe40007ffe0ff */
[----:B------:R-:W-:-:S13]  /*2090*/  ISETP.GE.AND P1, PT, R39, UR4, PT ;  /* 0x0000000427007c0c */ /* 0x000fda000bf26270 */
[----:B------:R-:W-:Y:S01]  /*20a0*/  @P1 CALL.REL.NOINC `(.L_x_2182) ;  /* 0x0000001000001944 */ /* 0x000fe20003c00000 */
[----:B------:R-:W-:Y:S05]  /*20b0*/  BRA `(.L_x_2183) ;  /* 0xffffe10000007947 */ /* 0x000fea000383ffff */
.L_x_2182:
[----:B------:R-:W-:Y:S05]  /*20c0*/  EXIT ;  /* 0x000000000000794d */ /* 0x000fea0003800000 */
.L_x_2184:
        /* <DEDUP_REMOVED lines=11> */
.L_x_2381:


//--------------------- .text._Z35group_norm_nhwc_fwd_one_pass_kernelI11Fp32IOBf16WLi512ELi20ELi640EEv26Group_norm_nhwc_fwd_params --------------------------
	.section	.text._Z35group_norm_nhwc_fwd_one_pass_kernelI11Fp32IOBf16WLi512ELi20ELi640EEv26Group_norm_nhwc_fwd_params,"ax",@progbits
	.sectioninfo	@"SHI_REGISTERS=64"
	.align	128
        .global         _Z35group_norm_nhwc_fwd_one_pass_kernelI11Fp32IOBf16WLi512ELi20ELi640EEv26Group_norm_nhwc_fwd_params
        .type           _Z35group_norm_nhwc_fwd_one_pass_kernelI11Fp32IOBf16WLi512ELi20ELi640EEv26Group_norm_nhwc_fwd_params,@function
        .size           _Z35group_norm_nhwc_fwd_one_pass_kernelI11Fp32IOBf16WLi512ELi20ELi640EEv26Group_norm_nhwc_fwd_params,(.L_x_2382 - _Z35group_norm_nhwc_fwd_one_pass_kernelI11Fp32IOBf16WLi512ELi20ELi640EEv26Group_norm_nhwc_fwd_params)
        .other          _Z35group_norm_nhwc_fwd_one_pass_kernelI11Fp32IOBf16WLi512ELi20ELi640EEv26Group_norm_nhwc_fwd_params,@"STO_CUDA_ENTRY STV_DEFAULT"
_Z35group_norm_nhwc_fwd_one_pass_kernelI11Fp32IOBf16WLi512ELi20ELi640EEv26Group_norm_nhwc_fwd_params:
.text._Z35group_norm_nhwc_fwd_one_pass_kernelI11Fp32IOBf16WLi512ELi20ELi640EEv26Group_norm_nhwc_fwd_params:
        /* <DEDUP_REMOVED lines=32> */
.L_x_2219:
[----:B------:R-:W-:Y:S02]  /*0200*/  IABS R5, c[0x0][0x1d8] ;  /* 0x0000760000057a13 */ /* 0x000fe40000000000 */
[----:B------:R-:W-:-:S02]  /*0210*/  ISETP.GE.U32.AND P4, PT, R40, c[0x0][0x1c8], PT ;  /* 0x0000720028007a0c */ /* 0x000fc40003f86070 */
[----:B0-----:R-:W0:Y:S01]  /*0220*/  I2F.RP R0, R5 ;  /* 0x0000000500007306 */ /* 0x001e220000209400 */
        /* <DEDUP_REMOVED lines=8> */
[----:B-1----:R-:W-:Y:S01]  /*02b0*/  @!P4 IMAD R11, R40, c[0x0][0x1c4], R9 ;  /* 0x00007100280bca24 */ /* 0x002fe200078e0209 */
        /* <DEDUP_REMOVED lines=241> */
[----:B------:R-:W-:-:S03]  /*11d0*/  FADD.FTZ R4, R4, R7 ;  /* 0x0000000704047221 */ /* 0x000fc60000010000 */
[----:B------:R-:W1:Y:S01]  /*11e0*/  LDS.64 R6, [0xb0] ;  /* 0x0000b000ff067984 */ /* 0x000e620000000a00 */
[----:B0-----:R-:W-:Y:S02]  /*11f0*/  FADD.FTZ R5, R5, R8 ;  /* 0x0000000805057221 */ /* 0x001fe40000010000 */
[----:B------:R-:W-:Y:S02]  /*1200*/  FADD.FTZ R4, R4, R9 ;  /* 0x0000000904047221 */ /* 0x000fe40000010000 */
[----:B------:R-:W-:Y:S02]  /*1210*/  FADD.FTZ R5, R5, R10 ;  /* 0x0000000a05057221 */ /* 0x000fe40000010000 */
[----:B------:R-:W-:Y:S02]  /*1220*/  FADD.FTZ R11, R4, R11 ;  /* 0x0000000b040b7221 */ /* 0x000fe40000010000 */
[----:B-1----:R-:W-:Y:S02]  /*1230*/  FADD.FTZ R4, R5, R6 ;  /* 0x0000000605047221 */ /* 0x002fe40000010000 */
[----:B------:R-:W-:-:S02]  /*1240*/  FADD.FTZ R5, R11, R7 ;  /* 0x000000070b057221 */ /* 0x000fc40000010000 */
.L_x_2186:
[----:B------:R-:W-:Y:S05]  /*1250*/  BSYNC B0 ;  /* 0x0000000000007941 */ /* 0x000fea0003800000 */
.L_x_2185:
        /* <DEDUP_REMOVED lines=10> */
[----:B------:R-:W-:Y:S02]  /*1300*/  SHF.L.U32 R7, R7, 0x1, RZ ;  /* 0x0000000107077819 */ /* 0x000fe400000006ff */
[----:B-1----:R-:W-:-:S03]  /*1310*/  IADD3 R8, R6, R9, RZ ;  /* 0x0000000906087210 */ /* 0x002fc60007ffe0ff */
[----:B------:R-:W-:-:S04]  /*1320*/  IMAD.WIDE R6, R7, R11, c[0x0][0x198] ;  /* 0x0000660007067625 */ /* 0x000fc800078e020b */
[----:B------:R-:W-:-:S04]  /*1330*/  IMAD R9, R44, c[0x0][0x10], R9 ;  /* 0x000004002c097a24 */ /* 0x000fc800078e0209 */
[----:B------:R-:W-:Y:S01]  /*1340*/  IMAD.WIDE.U32 R6, R9, 0x8, R6 ;  /* 0x0000000809067825 */ /* 0x000fe200078e0006 */
[----:B------:R-:W-:-:S04]  /*1350*/  MOV R9, 0x1 ;  /* 0x0000000100097802 */ /* 0x000fc80000000f00 */
[----:B------:R1:W-:Y:S01]  /*1360*/  STG.E.64 [R6.64], R4 ;  /* 0x0000000406007986 */ /* 0x0003e2000c101b06 */
[----:B------:R-:W-:Y:S01]  /*1370*/  SEL R53, R9, 0xffffffff, !P1 ;  /* 0xffffffff09357807 */ /* 0x000fe20004800000 */
[----:B------:R-:W-:Y:S01]  /*1380*/  IMAD.WIDE.U32 R8, R8, R11, c[0x0][0x190] ;  /* 0x0000640008087625 */ /* 0x000fe200078e000b */
[----:B------:R-:W-:Y:S06]  /*1390*/  MEMBAR.ALL.GPU ;  /* 0x0000000000007992 */ /* 0x000fec000000a000 */
[----:B-1----:R-:W-:Y:S01]  /*13a0*/  SEL R7, RZ, c[0x0][0xc], P1 ;  /* 0x00000300ff077a07 */ /* 0x002fe20000800000 */
[----:B------:R-:W-:-:S00]  /*13b0*/  ERRBAR ;  /* 0x00000000000079ab */ /* 0x000fc00000000000 */
[----:B------:R1:W-:Y:S02]  /*13c0*/  RED.E.ADD.S32.STRONG.GPU [R8.64], R53 ;  /* 0x000000350800798e */ /* 0x0003e4000c10e386 */
[----:B------:R-:W-:-:S13]  /*13d0*/  ISETP.NE.AND P1, PT, R7, -0x1, PT ;  /* 0xffffffff0700780c */ /* 0x000fda0003f25270 */
[----:B-1----:R-:W-:Y:S05]  /*13e0*/  @!P1 BRA `(.L_x_2188) ;  /* 0x0000005000009947 */ /* 0x002fea0003800000 */
.L_x_2189:
[----:B------:R-:W2:Y:S01]  /*13f0*/  LDG.E.STRONG.GPU R6, [R8.64] ;  /* 0x0000000608067981 */ /* 0x000ea2000c1ef900 */
[----:B------:R-:W-:Y:S01]  /*1400*/  YIELD ;  /* 0x0000000000007946 */ /* 0x000fe20003800000 */
[----:B--2---:R-:W-:Y:S01]  /*1410*/  ISETP.NE.AND P1, PT, R6, R7, PT ;  /* 0x000000070600720c */ /* 0x004fe20003f25270 */
[----:B------:R-:W-:-:S12]  /*1420*/  CCTL.IVALL ;  /* 0x00000000ff00798f */ /* 0x000fd80002000000 */
[----:B------:R-:W-:Y:S05]  /*1430*/  @P1 BRA `(.L_x_2189) ;  /* 0xffffffb000001947 */ /* 0x000fea000383ffff */
.L_x_2188:
        /* <DEDUP_REMOVED lines=11> */
.L_x_2191:
        /* <DEDUP_REMOVED lines=59> */
.L_x_2190:
        /* <DEDUP_REMOVED lines=19> */
.L_x_2193:
[----:B------:R-:W-:Y:S05]  /*19d0*/  BSYNC B0 ;  /* 0x0000000000007941 */ /* 0x000fea0003800000 */
.L_x_2192:
        /* <DEDUP_REMOVED lines=30> */
.L_x_2187:
        /* <DEDUP_REMOVED lines=14> */
[----:B------:R2:W3:Y:S04]  /*1ca0*/  LDG.E.U16 R50, [R10.64] ;  /* 0x000000060a327981 */ /* 0x0004e8000c1e1500 */
[----:B------:R2:W4:Y:S04]  /*1cb0*/  LDG.E.U16 R53, [R10.64+0x2] ;  /* 0x000002060a357981 */ /* 0x000528000c1e1500 */
[----:B------:R-:W5:Y:S04]  /*1cc0*/  LDG.E.U16 R56, [R54.64] ;  /* 0x0000000636387981 */ /* 0x000f68000c1e1500 */
[----:B------:R-:W5:Y:S01]  /*1cd0*/  LDG.E.U16 R57, [R54.64+0x2] ;  /* 0x0000020636397981 */ /* 0x000f62000c1e1500 */
[----:B-1----:R-:W-:-:S02]  /*1ce0*/  MOV R8, 0x3f800000 ;  /* 0x3f80000000087802 */ /* 0x002fc40000000f00 */
[----:B------:R-:W-:Y:S01]  /*1cf0*/  ISETP.NE.AND P6, PT, RZ, UR5, PT ;  /* 0x00000005ff007c0c */ /* 0x000fe2000bfc5270 */
[----:B------:R-:W1:Y:S02]  /*1d00*/  LDS.64 R6, [0xc0] ;  /* 0x0000c000ff067984 */ /* 0x000e640000000a00 */
[----:B-1----:R-:W-:-:S04]  /*1d10*/  FMUL.FTZ R58, R6, c[0x0][0x1f4] ;  /* 0x00007d00063a7a20 */ /* 0x002fc80000410000 */
[C---:B------:R-:W-:Y:S02]  /*1d20*/  FMUL.FTZ R6, R58.reuse, R58 ;  /* 0x0000003a3a067220 */ /* 0x040fe40000410000 */
[C---:B------:R-:W-:Y:S02]  /*1d30*/  FADD.FTZ R15, -R58.reuse, R15 ;  /* 0x0000000f3a0f7221 */ /* 0x040fe40000010100 */
[----:B------:R-:W-:Y:S02]  /*1d40*/  FFMA.FTZ R6, R7, c[0x0][0x1f4], -R6 ;  /* 0x00007d0007067a23 */ /* 0x000fe40000010806 */
[----:B------:R-:W-:-:S03]  /*1d50*/  FADD.FTZ R7, -R58, R14 ;  /* 0x0000000e3a077221 */ /* 0x000fc60000010100 */
[----:B------:R-:W-:-:S13]  /*1d60*/  FSETP.GTU.FTZ.AND P1, PT, R6, RZ, PT ;  /* 0x000000ff0600720b */ /* 0x000fda0003f3c000 */
[----:B------:R-:W-:-:S04]  /*1d70*/  @P1 FADD.FTZ R6, R6, c[0x0][0x188] ;  /* 0x0000620006061621 */ /* 0x000fc80000010000 */
[----:B------:R-:W2:Y:S02]  /*1d80*/  @P1 MUFU.RSQ R8, R6 ;  /* 0x0000000600081308 */ /* 0x000ea40000001400 */
[-C--:B--2---:R-:W-:Y:S02]  /*1d90*/  FMUL.FTZ R10, R7, R8.reuse ;  /* 0x00000008070a7220 */ /* 0x084fe40000410000 */
[----:B------:R-:W-:Y:S01]  /*1da0*/  FMUL.FTZ R15, R15, R8 ;  /* 0x000000080f0f7220 */ /* 0x000fe20000410000 */
[----:B0--3--:R-:W-:Y:S02]  /*1db0*/  PRMT R4, RZ, 0x5410, R50 ;  /* 0x00005410ff047816 */ /* 0x009fe40000000032 */
[----:B----4-:R-:W-:Y:S02]  /*1dc0*/  PRMT R5, RZ, 0x5410, R53 ;  /* 0x00005410ff057816 */ /* 0x010fe40000000035 */
[----:B-----5:R-:W-:Y:S02]  /*1dd0*/  PRMT R7, RZ, 0x5410, R56 ;  /* 0x00005410ff077816 */ /* 0x020fe40000000038 */
        /* <DEDUP_REMOVED lines=14> */
.L_x_2194:
        /* <DEDUP_REMOVED lines=11> */
.L_x_2196:
[----:B------:R-:W-:Y:S05]  /*1f70*/  BSYNC B0 ;  /* 0x0000000000007941 */ /* 0x000fea0003800000 */
.L_x_2195:
[----:B0-----:R-:W-:Y:S01]  /*1f80*/  FADD.FTZ R11, -R58, R16 ;  /* 0x000000103a0b7221 */ /* 0x001fe20000010100 */
[----:B------:R-:W-:Y:S01]  /*1f90*/  ISETP.GE.U32.AND P1, PT, R40, c[0x0][0x1c8], PT ;  /* 0x0000720028007a0c */ /* 0x000fe20003f26070 */
[----:B------:R-:W-:Y:S01]  /*1fa0*/  FADD.FTZ R55, -R58, R17 ;  /* 0x000000113a377221 */ /* 0x000fe20000010100 */
[----:B------:R-:W-:Y:S01]  /*1fb0*/  ISETP.GE.U32.AND P2, PT, R39, c[0x0][0x1c8], PT ;  /* 0x0000720027007a0c */ /* 0x000fe20003f46070 */
[-C--:B------:R-:W-:Y:S01]  /*1fc0*/  FMUL.FTZ R11, R11, R8.reuse ;  /* 0x000000080b0b7220 */ /* 0x080fe20000410000 */
[----:B------:R-:W-:Y:S01]  /*1fd0*/  ISETP.GE.AND.EX P1, PT, R48, c[0x0][0x1cc], PT, P1 ;  /* 0x0000730030007a0c */ /* 0x000fe20003f26310 */
[----:B------:R-:W-:Y:S01]  /*1fe0*/  FADD.FTZ R57, -R58, R18 ;  /* 0x000000123a397221 */ /* 0x000fe20000010100 */
[----:B------:R-:W-:Y:S01]  /*1ff0*/  ISETP.GE.AND.EX P2, PT, R46, c[0x0][0x1cc], PT, P2 ;  /* 0x000073002e007a0c */ /* 0x000fe20003f46320 */
[C---:B------:R-:W-:Y:S01]  /*2000*/  FADD.FTZ R59, -R58.reuse, R19 ;  /* 0x000000133a3b7221 */ /* 0x040fe20000010100 */
[----:B------:R-:W-:Y:S01]  /*2010*/  ISETP.GT.U32.OR P1, PT, R47, 0x27f, P1 ;  /* 0x0000027f2f00780c */ /* 0x000fe20000f24470 */
[----:B------:R-:W-:Y:S01]  /*2020*/  FMUL.FTZ R55, R55, R8 ;  /* 0x0000000837377220 */ /* 0x000fe20000410000 */
[----:B------:R-:W-:Y:S01]  /*2030*/  ISETP.GT.U32.OR P2, PT, R47, 0x27f, P2 ;  /* 0x0000027f2f00780c */ /* 0x000fe20001744470 */
[----:B------:R-:W-:-:S02]  /*2040*/  FADD.FTZ R15, -R58, R22 ;  /* 0x000000163a0f7221 */ /* 0x000fc40000010100 */
[----:B------:R-:W-:Y:S02]  /*2050*/  FFMA.FTZ R10, R4, R11, R7 ;  /* 0x0000000b040a7223 */ /* 0x000fe40000010007 */
[C---:B------:R-:W-:Y:S02]  /*2060*/  FADD.FTZ R9, -R58.reuse, R20 ;  /* 0x000000143a097221 */ /* 0x040fe40000010100 */
[C---:B------:R-:W-:Y:S02]  /*2070*/  FADD.FTZ R21, -R58.reuse, R21 ;  /* 0x000000153a157221 */ /* 0x040fe40000010100 */
[C---:B------:R-:W-:Y:S02]  /*2080*/  FADD.FTZ R23, -R58.reuse, R23 ;  /* 0x000000173a177221 */ /* 0x040fe40000010100 */
[C---:B------:R-:W-:Y:S02]  /*2090*/  FADD.FTZ R17, -R58.reuse, R24 ;  /* 0x000000183a117221 */ /* 0x040fe40000010100 */
[----:B------:R-:W-:-:S02]  /*20a0*/  FADD.FTZ R25, -R58, R25 ;  /* 0x000000193a197221 */ /* 0x000fc40000010100 */
[C---:B------:R-:W-:Y:S02]  /*20b0*/  FADD.FTZ R19, -R58.reuse, R26 ;  /* 0x0000001a3a137221 */ /* 0x040fe40000010100 */
[C---:B------:R-:W-:Y:S02]  /*20c0*/  FADD.FTZ R27, -R58.reuse, R27 ;  /* 0x0000001b3a1b7221 */ /* 0x040fe40000010100 */
[C---:B------:R-:W-:Y:S02]  /*20d0*/  FADD.FTZ R53, -R58.reuse, R28 ;  /* 0x0000001c3a357221 */ /* 0x040fe40000010100 */
[----:B------:R-:W-:Y:S02]  /*20e0*/  FADD.FTZ R29, -R58, R29 ;  /* 0x0000001d3a1d7221 */ /* 0x000fe40000010100 */
[-C--:B------:R-:W-:Y:S02]  /*20f0*/  FMUL.FTZ R22, R57, R8.reuse ;  /* 0x0000000839167220 */ /* 0x080fe40000410000 */
[----:B------:R-:W-:-:S02]  /*2100*/  FMUL.FTZ R59, R59, R8 ;  /* 0x000000083b3b7220 */ /* 0x000fc40000410000 */
        /* <DEDUP_REMOVED lines=12> */
.L_x_2197:
[----:B------:R-:W-:Y:S01]  /*21d0*/  BSSY B0, `(.L_x_2198) ;  /* 0x000000b000007945 */ /* 0x000fe20003800000 */
[----:B------:R-:W-:Y:S05]  /*21e0*/  @P1 BRA `(.L_x_2199) ;  /* 0x0000009000001947 */ /* 0x000fea0003800000 */
[----:B------:R-:W-:Y:S01]  /*21f0*/  IMAD R55, R48, c[0x0][0x1c0], RZ ;  /* 0x0000700030377a24 */ /* 0x000fe200078e02ff */
[----:B------:R-:W-:-:S03]  /*2200*/  MOV R54, R2 ;  /* 0x0000000200367202 */ /* 0x000fc60000000f00 */
[----:B------:R-:W-:Y:S01]  /*2210*/  IMAD R61, R40, c[0x0][0x1c4], R55 ;  /* 0x00007100283d7a24 */ /* 0x000fe200078e0237 */
[----:B------:R-:W-:-:S05]  /*2220*/  MOV R55, R13 ;  /* 0x0000000d00377202 */ /* 0x000fca0000000f00 */
[----:B------:R-:W-:-:S05]  /*2230*/  IMAD.WIDE.U32 R56, R40, c[0x0][0x1c0], R54 ;  /* 0x0000700028387a25 */ /* 0x000fca00078e0036 */
[----:B------:R-:W-:Y:S02]  /*2240*/  IADD3 R61, R57, R61, RZ ;  /* 0x0000003d393d7210 */ /* 0x000fe40007ffe0ff */
[----:B------:R-:W-:-:S04]  /*2250*/  LEA R54, P1, R56, c[0x0][0x160], 0x2 ;  /* 0x0000580038367a11 */ /* 0x000fc800078210ff */
[----:B------:R-:W-:-:S05]  /*2260*/  LEA.HI.X R55, R56, c[0x0][0x164], R61, 0x2, P1 ;  /* 0x0000590038377a11 */ /* 0x000fca00008f143d */
[----:B------:R0:W-:Y:S04]  /*2270*/  STG.E.64 [R54.64], R10 ;  /* 0x0000000a36007986 */ /* 0x0001e8000c101b06 */
.L_x_2199:
[----:B------:R-:W-:Y:S05]  /*2280*/  BSYNC B0 ;  /* 0x0000000000007941 */ /* 0x000fea0003800000 */
.L_x_2198:
        /* <DEDUP_REMOVED lines=13> */
.L_x_2200:
        /* <DEDUP_REMOVED lines=11> */
.L_x_2202:
[----:B------:R-:W-:Y:S05]  /*2410*/  BSYNC B0 ;  /* 0x0000000000007941 */ /* 0x000fea0003800000 */
.L_x_2201:
[----:B------:R-:W-:Y:S01]  /*2420*/  ISETP.GE.U32.AND P5, PT, R38, c[0x0][0x1c8], PT ;  /* 0x0000720026007a0c */ /* 0x000fe20003fa6070 */
[-C--:B------:R-:W-:Y:S01]  /*2430*/  FMUL.FTZ R9, R9, R8.reuse ;  /* 0x0000000809097220 */ /* 0x080fe20000410000 */
        /* <DEDUP_REMOVED lines=15> */
[-C--:B0-----:R-:W-:Y:S01]  /*2530*/  FMUL.FTZ R10, R53, R8.reuse ;  /* 0x00000008350a7220 */ /* 0x081fe20000410000 */
[----:B------:R-:W-:Y:S01]  /*2540*/  ISETP.GE.AND.EX P4, PT, R0, c[0x0][0x1cc], PT, P4 ;  /* 0x0000730000007a0c */ /* 0x000fe20003f86340 */
[----:B------:R-:W-:Y:S01]  /*2550*/  FMUL.FTZ R11, R29, R8 ;  /* 0x000000081d0b7220 */ /* 0x000fe20000410000 */
[C---:B------:R-:W-:Y:S01]  /*2560*/  ISETP.GT.U32.OR P5, PT, R47.reuse, 0x27f, P5 ;  /* 0x0000027f2f00780c */ /* 0x040fe20002fa4470 */
[----:B------:R-:W-:Y:S01]  /*2570*/  FFMA.FTZ R8, R4, R9, R7 ;  /* 0x0000000904087223 */ /* 0x000fe20000010007 */
[----:B------:R-:W-:Y:S01]  /*2580*/  ISETP.GT.U32.OR P1, PT, R47, 0x27f, P1 ;  /* 0x0000027f2f00780c */ /* 0x000fe20000f24470 */
[----:B------:R-:W-:Y:S01]  /*2590*/  FFMA.FTZ R9, R5, R21, R6 ;  /* 0x0000001505097223 */ /* 0x000fe20000010006 */
[----:B------:R-:W-:-:S02]  /*25a0*/  ISETP.GT.U32.OR P2, PT, R47, 0x27f, P2 ;  /* 0x0000027f2f00780c */ /* 0x000fc40001744470 */
        /* <DEDUP_REMOVED lines=13> */
.L_x_2203:
        /* <DEDUP_REMOVED lines=11> */
.L_x_2205:
[----:B------:R-:W-:Y:S05]  /*2730*/  BSYNC B0 ;  /* 0x0000000000007941 */ /* 0x000fea0003800000 */
.L_x_2204:
        /* <DEDUP_REMOVED lines=13> */
.L_x_2206:
        /* <DEDUP_REMOVED lines=11> */
.L_x_2208:
[----:B------:R-:W-:Y:S05]  /*28c0*/  BSYNC B0 ;  /* 0x0000000000007941 */ /* 0x000fea0003800000 */
.L_x_2207:
[----:B------:R-:W-:Y:S02]  /*28d0*/  FFMA.FTZ R22, R4, R22, R7 ;  /* 0x0000001604167223 */ /* 0x000fe40000010007 */
[----:B------:R-:W-:Y:S01]  /*28e0*/  FFMA.FTZ R23, R5, R25, R6 ;  /* 0x0000001905177223 */ /* 0x000fe20000010006 */
        /* <DEDUP_REMOVED lines=11> */
.L_x_2209:
        /* <DEDUP_REMOVED lines=11> */
.L_x_2211:
[----:B------:R-:W-:Y:S05]  /*2a50*/  BSYNC B0 ;  /* 0x0000000000007941 */ /* 0x000fea0003800000 */
.L_x_2210:
        /* <DEDUP_REMOVED lines=13> */
.L_x_2212:
        /* <DEDUP_REMOVED lines=11> */
.L_x_2214:
[----:B------:R-:W-:Y:S05]  /*2be0*/  BSYNC B0 ;  /* 0x0000000000007941 */ /* 0x000fea0003800000 */
.L_x_2213:
        /* <DEDUP_REMOVED lines=13> */
.L_x_2215:
        /* <DEDUP_REMOVED lines=10> */
.L_x_2217:
[----:B------:R-:W-:Y:S05]  /*2d60*/  BSYNC B0 ;  /* 0x0000000000007941 */ /* 0x000fea0003800000 */
.L_x_2216:
[----:B------:R-:W-:Y:S02]  /*2d70*/  IADD3 R43, R43, c[0x0][0x10], RZ ;  /* 0x000004002b2b7a10 */ /* 0x000fe40007ffe0ff */
[----:B------:R-:W-:Y:S02]  /*2d80*/  IADD3 R49, R49, 0x1, RZ ;  /* 0x0000000131317810 */ /* 0x000fe40007ffe0ff */
[----:B------:R-:W-:-:S13]  /*2d90*/  ISETP.GE.AND P1, PT, R43, UR4, PT ;  /* 0x000000042b007c0c */ /* 0x000fda000bf26270 */
[----:B------:R-:W-:Y:S01]  /*2da0*/  @P1 CALL.REL.NOINC `(.L_x_2218) ;  /* 0x0000001000001944 */ /* 0x000fe20003c00000 */
[----:B------:R-:W-:Y:S05]  /*2db0*/  BRA `(.L_x_2219) ;  /* 0xffffd44000007947 */ /* 0x000fea000383ffff */
.L_x_2218:
[----:B------:R-:W-:Y:S05]  /*2dc0*/  EXIT ;  /* 0x000000000000794d */ /* 0x000fea0003800000 */
.L_x_2220:
        /* <DEDUP_REMOVED lines=11> */
.L_x_2382:


//--------------------- .text._Z35group_norm_nhwc_fwd_one_pass_kernelI11Fp32IOFp16WLi64ELi20ELi640EEv26Group_norm_nhwc_fwd_params --------------------------
	.section	.text._Z35group_norm_nhwc_fwd_one_pass_kernelI11Fp32IOFp16WLi64ELi20ELi640EEv26Group_norm_nhwc_fwd_params,"ax",@progbits
	.sectioninfo	@"SHI_REGISTERS=32"
	.align	128
        .global         _Z35group_norm_nhwc_fwd_one_pass_kernelI11Fp32IOFp16WLi64ELi20ELi640EEv26Group_norm_nhwc_fwd_params
        .type           _Z35group_norm_nhwc_fwd_one_pass_kernelI11Fp32IOFp16WLi64ELi20ELi640EEv26Group_norm_nhwc_fwd_params,@function
        .size           _Z35group_norm_nhwc_fwd_one_pass_kernelI11Fp32IOFp16WLi64ELi20ELi640EEv26Group_norm_nhwc_fwd_params,(.L_x_2383 - _Z35group_norm_nhwc_fwd_one_pass_kernelI11Fp32IOFp16WLi64ELi20ELi640EEv26Group_norm_nhwc_fwd_params)
        .other          _Z35group_norm_nhwc_fwd_one_pass_kernelI11Fp32IOFp16WLi64ELi20ELi640EEv26Group_norm_nhwc_fwd_params,@"STO_CUDA_ENTRY STV_DEFAULT"
_Z35group_norm_nhwc_fwd_one_pass_kernelI11Fp32IOFp16WLi64ELi20ELi640EEv26Group_norm_nhwc_fwd_params:
.text._Z35group_norm_nhwc_fwd_one_pass_kernelI11Fp32IOFp16WLi64ELi20ELi640EEv26Group_norm_nhwc_fwd_params:
        /* <DEDUP_REMOVED lines=25> */
.L_x_2234:
        /* <DEDUP_REMOVED lines=130> */
.L_x_2222:
[----:B------:R-:W-:Y:S05]  /*09b0*/  BSYNC B0 ;  /* 0x0000000000007941 */ /* 0x000fea0003800000 */
.L_x_2221:
        /* <DEDUP_REMOVED lines=25> */
.L_x_2225:
[----:B------:R-:W2:Y:S01]  /*0b50*/  LDG.E.STRONG.GPU R10, [R8.64] ;  /* 0x00000006080a7981 */ /* 0x000ea2000c1ef900 */
[----:B------:R-:W-:Y:S01]  /*0b60*/  YIELD ;  /* 0x0000000000007946 */ /* 0x000fe20003800000 */
[----:B--2---:R-:W-:Y:S01]  /*0b70*/  ISETP.NE.AND P1, PT, R10, R11, PT ;  /* 0x0000000b0a00720c */ /* 0x004fe20003f25270 */
[----:B------:R-:W-:-:S12]  /*0b80*/  CCTL.IVALL ;  /* 0x00000000ff00798f */ /* 0x000fd80002000000 */
[----:B------:R-:W-:Y:S05]  /*0b90*/  @P1 BRA `(.L_x_2225) ;  /* 0xffffffb000001947 */ /* 0x000fea000383ffff */
.L_x_2224:
        /* <DEDUP_REMOVED lines=11> */
.L_x_2227:
        /* <DEDUP_REMOVED lines=59> */
.L_x_2226:
        /* <DEDUP_REMOVED lines=19> */
.L_x_2229:
[----:B------:R-:W-:Y:S05]  /*1130*/  BSYNC B0 ;  /* 0x0000000000007941 */ /* 0x000fea0003800000 */
.L_x_2228:
        /* <DEDUP_REMOVED lines=30> */
.L_x_2223:
        /* <DEDUP_REMOVED lines=20> */
[----:B------:R-:W-:-:S04]  /*1460*/  FMUL.FTZ R8, R18, R18 ;  /* 0x0000001212087220 */ /* 0x000fc80000410000 */
[----:B------:R-:W-:-:S05]  /*1470*/  FFMA.FTZ R19, R19, c[0x0][0x1f4], -R8 ;  /* 0x00007d0013137a23 */ /* 0x000fca0000010808 */
[----:B------:R-:W-:Y:S02]  /*1480*/  FSETP.GTU.FTZ.AND P1, PT, R19, RZ, PT ;  /* 0x000000ff1300720b */ /* 0x000fe40003f3c000 */
[----:B------:R-:W-:-:S11]  /*1490*/  MOV R8, 0x3f800000 ;  /* 0x3f80000000087802 */ /* 0x000fd60000000f00 */
[----:B------:R-:W-:-:S04]  /*14a0*/  @P1 FADD.FTZ R19, R19, c[0x0][0x188] ;  /* 0x0000620013131621 */ /* 0x000fc80000010000 */
[----:B------:R-:W1:Y:S01]  /*14b0*/  @P1 MUFU.RSQ R8, R19 ;  /* 0x0000001300081308 */ /* 0x000e620000001400 */
[----:B------:R-:W-:Y:S01]  /*14c0*/  ISETP.NE.AND P1, PT, RZ, UR5, PT ;  /* 0x00000005ff007c0c */ /* 0x000fe2000bf25270 */
[C---:B------:R-:W-:Y:S02]  /*14d0*/  FADD.FTZ R9, -R18.reuse, R4 ;  /* 0x0000000412097221 */ /* 0x040fe40000010100 */
[----:B------:R-:W-:Y:S02]  /*14e0*/  FADD.FTZ R5, -R18, R5 ;  /* 0x0000000512057221 */ /* 0x000fe40000010100 */
[-C--:B-1----:R-:W-:Y:S02]  /*14f0*/  FMUL.FTZ R9, R9, R8.reuse ;  /* 0x0000000809097220 */ /* 0x082fe40000410000 */
[----:B------:R-:W-:Y:S01]  /*1500*/  FMUL.FTZ R5, R5, R8 ;  /* 0x0000000805057220 */ /* 0x000fe20000410000 */
[----:B--2---:R-:W-:Y:S02]  /*1510*/  HADD2.F32 R2, -RZ, R2.H0_H0 ;  /* 0x20000002ff027230 */ /* 0x004fe40000004100 */
[----:B----4-:R-:W-:-:S02]  /*1520*/  HADD2.F32 R24, -RZ, R24.H0_H0 ;  /* 0x20000018ff187230 */ /* 0x010fc40000004100 */
[----:B------:R-:W-:Y:S02]  /*1530*/  HADD2.F32 R10, -RZ, R10.H0_H0 ;  /* 0x2000000aff0a7230 */ /* 0x000fe40000004100 */
        /* <DEDUP_REMOVED lines=14> */
.L_x_2230:
        /* <DEDUP_REMOVED lines=11> */
.L_x_2232:
[----:B------:R-:W-:Y:S05]  /*16d0*/  BSYNC B0 ;  /* 0x0000000000007941 */ /* 0x000fea0003800000 */
.L_x_2231:
[----:B------:R-:W-:Y:S02]  /*16e0*/  IADD3 R23, R23, c[0x0][0x10], RZ ;  /* 0x0000040017177a10 */ /* 0x000fe40007ffe0ff */
[----:B------:R-:W-:Y:S02]  /*16f0*/  IADD3 R20, R20, 0x1, RZ ;  /* 0x0000000114147810 */ /* 0x000fe40007ffe0ff */
[----:B------:R-:W-:-:S13]  /*1700*/  ISETP.GE.AND P1, PT, R23, UR4, PT ;  /* 0x0000000417007c0c */ /* 0x000fda000bf26270 */
[----:B------:R-:W-:Y:S01]  /*1710*/  @P1 CALL.REL.NOINC `(.L_x_2233) ;  /* 0x0000001000001944 */ /* 0x000fe20003c00000 */
[----:B------:R-:W-:Y:S05]  /*1720*/  BRA `(.L_x_2234) ;  /* 0xffffea6000007947 */ /* 0x000fea000383ffff */
.L_x_2233:
[----:B------:R-:W-:Y:S05]  /*1730*/  EXIT ;  /* 0x000000000000794d */ /* 0x000fea0003800000 */
.L_x_2235:
        /* <DEDUP_REMOVED lines=12> */
.L_x_2383:


//--------------------- .text._Z35group_norm_nhwc_fwd_one_pass_kernelI11Fp32IOFp16WLi128ELi20ELi640EEv26Group_norm_nhwc_fwd_params --------------------------
	.section	.text._Z35group_norm_nhwc_fwd_one_pass_kernelI11Fp32IOFp16WLi128ELi20ELi640EEv26Group_norm_nhwc_fwd_params,"ax",@progbits
	.sectioninfo	@"SHI_REGISTERS=32"
	.align	128
        .global         _Z35group_norm_nhwc_fwd_one_pass_kernelI11Fp32IOFp16WLi128ELi20ELi640EEv26Group_norm_nhwc_fwd_params
        .type           _Z35group_norm_nhwc_fwd_one_pass_kernelI11Fp32IOFp16WLi128ELi20ELi640EEv26Group_norm_nhwc_fwd_params,@function
        .size           _Z35group_norm_nhwc_fwd_one_pass_kernelI11Fp32IOFp16WLi128ELi20ELi640EEv26Group_norm_nhwc_fwd_params,(.L_x_2384 - _Z35group_norm_nhwc_fwd_one_pass_kernelI11Fp32IOFp16WLi128ELi20ELi640EEv26Group_norm_nhwc_fwd_params)
        .other          _Z35group_norm_nhwc_fwd_one_pass_kernelI11Fp32IOFp16WLi128ELi20ELi640EEv26Group_norm_nhwc_fwd_params,@"STO_CUDA_ENTRY STV_DEFAULT"
_Z35group_norm_nhwc_fwd_one_pass_kernelI11Fp32IOFp16WLi128ELi20ELi640EEv26Group_norm_nhwc_fwd_params:
.text._Z35group_norm_nhwc_fwd_one_pass_kernelI11Fp32IOFp16WLi128ELi20ELi640EEv26Group_norm_nhwc_fwd_params:
        /* <DEDUP_REMOVED lines=26> */
.L_x_2252:
        /* <DEDUP_REMOVED lines=147> */
.L_x_2237:
[----:B------:R-:W-:Y:S05]  /*0ad0*/  BSYNC B0 ;  /* 0x0000000000007941 */ /* 0x000fea0003800000 */
.L_x_2236:
        /* <DEDUP_REMOVED lines=25> */
.L_x_2240:
[----:B------:R-:W2:Y:S01]  /*0c70*/  LDG.E.STRONG.GPU R10, [R8.64] ;  /* 0x00000006080a7981 */ /* 0x000ea2000c1ef900 */
[----:B------:R-:W-:Y:S01]  /*0c80*/  YIELD ;  /* 0x0000000000007946 */ /* 0x000fe20003800000 */
[----:B--2---:R-:W-:Y:S01]  /*0c90*/  ISETP.NE.AND P1, PT, R10, R11, PT ;  /* 0x0000000b0a00720c */ /* 0x004fe20003f25270 */
[----:B------:R-:W-:-:S12]  /*0ca0*/  CCTL.IVALL ;  /* 0x00000000ff00798f */ /* 0x000fd80002000000 */
[----:B------:R-:W-:Y:S05]  /*0cb0*/  @P1 BRA `(.L_x_2240) ;  /* 0xffffffb000001947 */ /* 0x000fea000383ffff */
.L_x_2239:
        /* <DEDUP_REMOVED lines=11> */
.L_x_2242:
        /* <DEDUP_REMOVED lines=59> */
.L_x_2241:
        /* <DEDUP_REMOVED lines=19> */
.L_x_2244:
[----:B------:R-:W-:Y:S05]  /*1250*/  BSYNC B0 ;  /* 0x0000000000007941 */ /* 0x000fea0003800000 */
.L_x_2243:
        /* <DEDUP_REMOVED lines=30> */
.L_x_2238:
[----:B------:R-:W-:Y:S01]  /*1440*/  LOP3.LUT P1, RZ, R16, R17, RZ, 0xfc, !PT ;  /* 0x0000001110ff7212 */ /* 0x000fe2000782fcff */
[----:B------:R-:W-:Y:S01]  /*1450*/  @!P2 STS.64 [0xc0], R12 ;  /* 0x0000c00cff00a388 */ /* 0x000fe20000000a00 */
[----:B------:R-:W-:Y:S01]  /*1460*/  ISETP.EQ.U32.AND P3, PT, RZ, c[0x0][0x168], PT ;  /* 0x00005a00ff007a0c */ /* 0x000fe20003f62070 */
[----:B------:R-:W-:Y:S01]  /*1470*/  HFMA2.MMA R11, -RZ, RZ, 0, 1.1920928955078125e-07 ;  /* 0x00000002ff0b7435 */ /* 0x000fe200000001ff */
[----:B------:R-:W-:-:S02]  /*1480*/  IADD3 R10, R23, R24, RZ ;  /* 0x00000018170a7210 */ /* 0x000fc40007ffe0ff */
[----:B------:R-:W-:-:S07]  /*1490*/  ISETP.EQ.OR.EX P1, PT, RZ, c[0x0][0x16c], P1, P3 ;  /* 0x00005b00ff007a0c */ /* 0x000fce0000f22730 */
[----:B------:R-:W-:-:S06]  /*14a0*/  IMAD.WIDE R24, R10, R11, c[0x0][0x178] ;  /* 0x00005e000a187625 */ /* 0x000fcc00078e020b */
[----:B------:R-:W-:Y:S01]  /*14b0*/  @!P1 MOV R15, 0x8 ;  /* 0x00000008000f9802 */ /* 0x000fe20000000f00 */
[----:B------:R-:W-:Y:S02]  /*14c0*/  @!P1 FMUL.FTZ R9, R13, c[0x0][0x1f4] ;  /* 0x00007d000d099a20 */ /* 0x000fe40000410000 */
[----:B------:R-:W-:Y:S02]  /*14d0*/  @!P1 FMUL.FTZ R8, R12, c[0x0][0x1f4] ;  /* 0x00007d000c089a20 */ /* 0x000fe40000410000 */
[----:B------:R-:W-:-:S05]  /*14e0*/  @!P1 IMAD.WIDE R14, R22, R15, c[0x0][0x168] ;  /* 0x00005a00160e9625 */ /* 0x000fca00078e020f */
[----:B------:R1:W-:Y:S04]  /*14f0*/  @!P1 STG.E.64 [R14.64], R8 ;  /* 0x000000080e009986 */ /* 0x0003e8000c101b06 */
[----:B------:R-:W-:Y:S01]  /*1500*/  BAR.SYNC.DEFER_BLOCKING 0x0 ;  /* 0x0000000000007b1d */ /* 0x000fe20000010000 */
[----:B-1----:R-:W-:-:S05]  /*1510*/  IMAD.WIDE R14, R10, R11, c[0x0][0x180] ;  /* 0x000060000a0e7625 */ /* 0x002fca00078e020b */
[----:B0-----:R0:W2:Y:S04]  /*1520*/  LDG.E.U16 R13, [R24.64] ;  /* 0x00000006180d7981 */ /* 0x0010a8000c1e1500 */
[----:B------:R1:W3:Y:S04]  /*1530*/  LDG.E.U16 R8, [R14.64] ;  /* 0x000000060e087981 */ /* 0x0002e8000c1e1500 */
[----:B------:R1:W4:Y:S04]  /*1540*/  LDG.E.U16 R9, [R14.64+0x2] ;  /* 0x000002060e097981 */ /* 0x000328000c1e1500 */
[----:B0-----:R0:W5:Y:S04]  /*1550*/  LDG.E.U16 R24, [R24.64+0x2] ;  /* 0x0000020618187981 */ /* 0x001168000c1e1500 */
[----:B------:R-:W0:Y:S01]  /*1560*/  LDS.64 R10, [0xc0] ;  /* 0x0000c000ff0a7984 */ /* 0x000e220000000a00 */
[----:B------:R-:W-:Y:S01]  /*1570*/  ISETP.NE.AND P2, PT, RZ, UR5, PT ;  /* 0x00000005ff007c0c */ /* 0x000fe2000bf45270 */
[----:B0-----:R-:W-:-:S04]  /*1580*/  FMUL.FTZ R10, R10, c[0x0][0x1f4] ;  /* 0x00007d000a0a7a20 */ /* 0x001fc80000410000 */
[----:B------:R-:W-:-:S04]  /*1590*/  FMUL.FTZ R12, R10, R10 ;  /* 0x0000000a0a0c7220 */ /* 0x000fc80000410000 */
[----:B------:R-:W-:-:S05]  /*15a0*/  FFMA.FTZ R11, R11, c[0x0][0x1f4], -R12 ;  /* 0x00007d000b0b7a23 */ /* 0x000fca000001080c */
[----:B------:R-:W-:Y:S02]  /*15b0*/  FSETP.GTU.FTZ.AND P1, PT, R11, RZ, PT ;  /* 0x000000ff0b00720b */ /* 0x000fe40003f3c000 */
[----:B------:R-:W-:-:S11]  /*15c0*/  MOV R12, 0x3f800000 ;  /* 0x3f800000000c7802 */ /* 0x000fd60000000f00 */
[----:B------:R-:W-:-:S04]  /*15d0*/  @P1 FADD.FTZ R11, R11, c[0x0][0x188] ;  /* 0x000062000b0b1621 */ /* 0x000fc80000010000 */
[----:B------:R-:W0:Y:S01]  /*15e0*/  @P1 MUFU.RSQ R12, R11 ;  /* 0x0000000b000c1308 */ /* 0x000e220000001400 */
[----:B------:R-:W-:Y:S01]  /*15f0*/  ISETP.GE.U32.AND P1, PT, R20, c[0x0][0x1c8], PT ;  /* 0x0000720014007a0c */ /* 0x000fe20003f26070 */
[C---:B------:R-:W-:Y:S02]  /*1600*/  FADD.FTZ R25, -R10.reuse, R4 ;  /* 0x000000040a197221 */ /* 0x040fe40000010100 */
[C---:B------:R-:W-:Y:S02]  /*1610*/  FADD.FTZ R5, -R10.reuse, R5 ;  /* 0x000000050a057221 */ /* 0x040fe40000010100 */
[C---:B-1----:R-:W-:Y:S02]  /*1620*/  FADD.FTZ R15, -R10.reuse, R6 ;  /* 0x000000060a0f7221 */ /* 0x042fe40000010100 */
[----:B------:R-:W-:Y:S01]  /*1630*/  FADD.FTZ R7, -R10, R7 ;  /* 0x000000070a077221 */ /* 0x000fe20000010100 */
[----:B------:R-:W-:Y:S01]  /*1640*/  ISETP.GE.AND.EX P1, PT, R2, c[0x0][0x1cc], PT, P1 ;  /* 0x0000730002007a0c */ /* 0x000fe20003f26310 */
[----:B0-----:R-:W-:-:S02]  /*1650*/  FMUL.FTZ R5, R5, R12 ;  /* 0x0000000c05057220 */ /* 0x001fc40000410000 */
[-C--:B------:R-:W-:Y:S01]  /*1660*/  FMUL.FTZ R25, R25, R12.reuse ;  /* 0x0000000c19197220 */ /* 0x080fe20000410000 */
[----:B------:R-:W-:Y:S01]  /*1670*/  ISETP.GT.U32.OR P1, PT, R17, 0x27f, P1 ;  /* 0x0000027f1100780c */ /* 0x000fe20000f24470 */
[-C--:B------:R-:W-:Y:S02]  /*1680*/  FMUL.FTZ R15, R15, R12.reuse ;  /* 0x0000000c0f0f7220 */ /* 0x080fe40000410000 */
[----:B------:R-:W-:Y:S01]  /*1690*/  FMUL.FTZ R12, R7, R12 ;  /* 0x0000000c070c7220 */ /* 0x000fe20000410000 */
[----:B--2---:R-:W-:Y:S02]  /*16a0*/  HADD2.F32 R13, -RZ, R13.H0_H0 ;  /* 0x2000000dff0d7230 */ /* 0x004fe40000004100 */
[----:B---3--:R-:W-:Y:S02]  /*16b0*/  HADD2.F32 R14, -RZ, R8.H0_H0 ;  /* 0x20000008ff0e7230 */ /* 0x008fe40000004100 */
[----:B----4-:R-:W-:Y:S02]  /*16c0*/  HADD2.F32 R10, -RZ, R9.H0_H0 ;  /* 0x20000009ff0a7230 */ /* 0x010fe40000004100 */
[----:B-----5:R-:W-:Y:S01]  /*16d0*/  HADD2.F32 R11, -RZ, R24.H0_H0 ;  /* 0x20000018ff0b7230 */ /* 0x020fe20000004100 */
        /* <DEDUP_REMOVED lines=13> */
.L_x_2245:
        /* <DEDUP_REMOVED lines=11> */
.L_x_2247:
[----:B------:R-:W-:Y:S05]  /*1860*/  BSYNC B0 ;  /* 0x0000000000007941 */ /* 0x000fea0003800000 */
.L_x_2246:
        /* <DEDUP_REMOVED lines=13> */
.L_x_2248:
        /* <DEDUP_REMOVED lines=11> */
.L_x_2250:
[----:B------:R-:W-:Y:S05]  /*19f0*/  BSYNC B0 ;  /* 0x0000000000007941 */ /* 0x000fea0003800000 */
.L_x_2249:
[----:B------:R-:W-:Y:S02]  /*1a00*/  IADD3 R22, R22, c[0x0][0x10], RZ ;  /* 0x0000040016167a10 */ /* 0x000fe40007ffe0ff */
[----:B------:R-:W-:Y:S02]  /*1a10*/  IADD3 R18, R18, 0x1, RZ ;  /* 0x0000000112127810 */ /* 0x000fe40007ffe0ff */
[----:B------:R-:W-:-:S13]  /*1a20*/  ISETP.GE.AND P1, PT, R22, UR4, PT ;  /* 0x0000000416007c0c */ /* 0x000fda000bf26270 */
[----:B------:R-:W-:Y:S01]  /*1a30*/  @P1 CALL.REL.NOINC `(.L_x_2251) ;  /* 0x0000001000001944 */ /* 0x000fe20003c00000 */
[----:B------:R-:W-:Y:S05]  /*1a40*/  BRA `(.L_x_2252) ;  /* 0xffffe75000007947 */ /* 0x000fea000383ffff */
.L_x_2251:
[----:B------:R-:W-:Y:S05]  /*1a50*/  EXIT ;  /* 0x000000000000794d */ /* 0x000fea0003800000 */
.L_x_2253:
        /* <DEDUP_REMOVED lines=10> */
.L_x_2384:


//--------------------- .text._Z35group_norm_nhwc_fwd_one_pass_kernelI11Fp32IOFp16WLi256ELi20ELi640EEv26Group_norm_nhwc_fwd_params --------------------------
	.section	.text._Z35group_norm_nhwc_fwd_one_pass_kernelI11Fp32IOFp16WLi256ELi20ELi640EEv26Group_norm_nhwc_fwd_params,"ax",@progbits
	.sectioninfo	@"SHI_REGISTERS=48"
	.align	128
        .global         _Z35group_norm_nhwc_fwd_one_pass_kernelI11Fp32IOFp16WLi256ELi20ELi640EEv26Group_norm_nhwc_fwd_params
        .type           _Z35group_norm_nhwc_fwd_one_pass_kernelI11Fp32IOFp16WLi256ELi20ELi640EEv26Group_norm_nhwc_fwd_params,@function
        .size           _Z35group_norm_nhwc_fwd_one_pass_kernelI11Fp32IOFp16WLi256ELi20ELi640EEv26Group_norm_nhwc_fwd_params,(.L_x_2385 - _Z35group_norm_nhwc_fwd_one_pass_kernelI11Fp32IOFp16WLi256ELi20ELi640EEv26Group_norm_nhwc_fwd_params)
        .other          _Z35group_norm_nhwc_fwd_one_pass_kernelI11Fp32IOFp16WLi256ELi20ELi640EEv26Group_norm_nhwc_fwd_params,@"STO_CUDA_ENTRY STV_DEFAULT"
_Z35group_norm_nhwc_fwd_one_pass_kernelI11Fp32IOFp16WLi256ELi20ELi640EEv26Group_norm_nhwc_fwd_params:
.text._Z35group_norm_nhwc_fwd_one_pass_kernelI11Fp32IOFp16WLi256ELi20ELi640EEv26Group_norm_nhwc_fwd_params:
        /* <DEDUP_REMOVED lines=28> */
.L_x_2276:
        /* <DEDUP_REMOVED lines=185> */
.L_x_2255:
[----:B------:R-:W-:Y:S05]  /*0d50*/  BSYNC B0 ;  /* 0x0000000000007941 */ /* 0x000fea0003800000 */
.L_x_2254:
        /* <DEDUP_REMOVED lines=25> */
.L_x_2258:
[----:B------:R-:W2:Y:S01]  /*0ef0*/  LDG.E.STRONG.GPU R16, [R14.64] ;  /* 0x000000060e107981 */ /* 0x000ea2000c1ef900 */
[----:B------:R-:W-:Y:S01]  /*0f00*/  YIELD ;  /* 0x0000000000007946 */ /* 0x000fe20003800000 */
[----:B--2---:R-:W-:Y:S01]  /*0f10*/  ISETP.NE.AND P1, PT, R16, R17, PT ;  /* 0x000000111000720c */ /* 0x004fe20003f25270 */
[----:B------:R-:W-:-:S12]  /*0f20*/  CCTL.IVALL ;  /* 0x00000000ff00798f */ /* 0x000fd80002000000 */
[----:B------:R-:W-:Y:S05]  /*0f30*/  @P1 BRA `(.L_x_2258) ;  /* 0xffffffb000001947 */ /* 0x000fea000383ffff */
.L_x_2257:
        /* <DEDUP_REMOVED lines=11> */
.L_x_2260:
        /* <DEDUP_REMOVED lines=59> */
.L_x_2259:
        /* <DEDUP_REMOVED lines=19> */
.L_x_2262:
[----:B------:R-:W-:Y:S05]  /*14d0*/  BSYNC B0 ;  /* 0x0000000000007941 */ /* 0x000fea0003800000 */
.L_x_2261:
        /* <DEDUP_REMOVED lines=30> */
.L_x_2256:
        /* <DEDUP_REMOVED lines=16> */
[----:B------:R5:W4:Y:S04]  /*17c0*/  LDG.E.U16 R24, [R20.64] ;  /* 0x0000000614187981 */ /* 0x000b28000c1e1500 */
[----:B------:R5:W4:Y:S01]  /*17d0*/  LDG.E.U16 R26, [R20.64+0x2] ;  /* 0x00000206141a7981 */ /* 0x000b22000c1e1500 */
[----:B-1----:R-:W-:-:S02]  /*17e0*/  MOV R14, 0x3f800000 ;  /* 0x3f800000000e7802 */ /* 0x002fc40000000f00 */
[----:B------:R-:W-:Y:S01]  /*17f0*/  ISETP.NE.AND P4, PT, RZ, UR5, PT ;  /* 0x00000005ff007c0c */ /* 0x000fe2000bf85270 */
[----:B------:R-:W1:Y:S01]  /*1800*/  LDS.64 R22, [0xc0] ;  /* 0x0000c000ff167984 */ /* 0x000e620000000a00 */
[----:B------:R-:W-:Y:S02]  /*1810*/  ISETP.GE.U32.AND P2, PT, R36, c[0x0][0x1c8], PT ;  /* 0x0000720024007a0c */ /* 0x000fe40003f46070 */
[----:B------:R-:W-:Y:S02]  /*1820*/  ISETP.GE.U32.AND P3, PT, R35, c[0x0][0x1c8], PT ;  /* 0x0000720023007a0c */ /* 0x000fe40003f66070 */
[----:B------:R-:W-:Y:S02]  /*1830*/  ISETP.GE.AND.EX P2, PT, R3, c[0x0][0x1cc], PT, P2 ;  /* 0x0000730003007a0c */ /* 0x000fe40003f46320 */
[----:B------:R-:W-:Y:S02]  /*1840*/  ISETP.GE.AND.EX P3, PT, R2, c[0x0][0x1cc], PT, P3 ;  /* 0x0000730002007a0c */ /* 0x000fe40003f66330 */
[----:B------:R-:W-:-:S02]  /*1850*/  ISETP.GT.U32.OR P2, PT, R32, 0x27f, P2 ;  /* 0x0000027f2000780c */ /* 0x000fc40001744470 */
[----:B------:R-:W-:Y:S01]  /*1860*/  ISETP.GT.U32.OR P3, PT, R32, 0x27f, P3 ;  /* 0x0000027f2000780c */ /* 0x000fe20001f64470 */
[----:B-1----:R-:W-:-:S04]  /*1870*/  FMUL.FTZ R22, R22, c[0x0][0x1f4] ;  /* 0x00007d0016167a20 */ /* 0x002fc80000410000 */
[C---:B------:R-:W-:Y:S02]  /*1880*/  FMUL.FTZ R40, R22.reuse, R22 ;  /* 0x0000001616287220 */ /* 0x040fe40000410000 */
[C---:B------:R-:W-:Y:S02]  /*1890*/  FADD.FTZ R15, -R22.reuse, R4 ;  /* 0x00000004160f7221 */ /* 0x040fe40000010100 */
[----:B------:R-:W-:Y:S02]  /*18a0*/  FFMA.FTZ R23, R23, c[0x0][0x1f4], -R40 ;  /* 0x00007d0017177a23 */ /* 0x000fe40000010828 */
[C---:B--2---:R-:W-:Y:S02]  /*18b0*/  FADD.FTZ R17, -R22.reuse, R5 ;  /* 0x0000000516117221 */ /* 0x044fe40000010100 */
[C---:B------:R-:W-:Y:S01]  /*18c0*/  FADD.FTZ R19, -R22.reuse, R6 ;  /* 0x0000000616137221 */ /* 0x040fe20000010100 */
[----:B------:R-:W-:Y:S01]  /*18d0*/  FSETP.GTU.FTZ.AND P1, PT, R23, RZ, PT ;  /* 0x000000ff1700720b */ /* 0x000fe20003f3c000 */
[----:B-----5:R-:W-:-:S02]  /*18e0*/  FADD.FTZ R21, -R22, R7 ;  /* 0x0000000716157221 */ /* 0x020fc40000010100 */
[C---:B------:R-:W-:Y:S02]  /*18f0*/  FADD.FTZ R27, -R22.reuse, R8 ;  /* 0x00000008161b7221 */ /* 0x040fe40000010100 */
[C---:B------:R-:W-:Y:S02]  /*1900*/  FADD.FTZ R9, -R22.reuse, R9 ;  /* 0x0000000916097221 */ /* 0x040fe40000010100 */
[C---:B0-----:R-:W-:Y:S02]  /*1910*/  FADD.FTZ R12, -R22.reuse, R10 ;  /* 0x0000000a160c7221 */ /* 0x041fe40000010100 */
        /* <DEDUP_REMOVED lines=15> */
[----:B----4-:R-:W-:Y:S02]  /*1a10*/  HADD2.F32 R4, -RZ, R25.H0_H0 ;  /* 0x20000019ff047230 */ /* 0x010fe40000004100 */
[----:B------:R-:W-:Y:S02]  /*1a20*/  HADD2.F32 R5, -RZ, R24.H0_H0 ;  /* 0x20000018ff057230 */ /* 0x000fe40000004100 */
[----:B------:R-:W-:-:S03]  /*1a30*/  HADD2.F32 R13, -RZ, R26.H0_H0 ;  /* 0x2000001aff0d7230 */ /* 0x000fc60000004100 */
        /* <DEDUP_REMOVED lines=13> */
.L_x_2263:
        /* <DEDUP_REMOVED lines=11> */
.L_x_2265:
[----:B------:R-:W-:Y:S05]  /*1bc0*/  BSYNC B0 ;  /* 0x0000000000007941 */ /* 0x000fea0003800000 */
.L_x_2264:
        /* <DEDUP_REMOVED lines=13> */
.L_x_2266:
        /* <DEDUP_REMOVED lines=11> */
.L_x_2268:
[----:B------:R-:W-:Y:S05]  /*1d50*/  BSYNC B0 ;  /* 0x0000000000007941 */ /* 0x000fea0003800000 */
.L_x_2267:
        /* <DEDUP_REMOVED lines=13> */
.L_x_2269:
        /* <DEDUP_REMOVED lines=11> */
.L_x_2271:
[----:B------:R-:W-:Y:S05]  /*1ee0*/  BSYNC B0 ;  /* 0x0000000000007941 */ /* 0x000fea0003800000 */
.L_x_2270:
        /* <DEDUP_REMOVED lines=13> */
.L_x_2272:
        /* <DEDUP_REMOVED lines=10> */
.L_x_2274:
[----:B------:R-:W-:Y:S05]  /*2060*/  BSYNC B0 ;  /* 0x0000000000007941 */ /* 0x000fea0003800000 */
.L_x_2273:
[----:B------:R-:W-:Y:S02]  /*2070*/  IADD3 R39, R39, c[0x0][0x10], RZ ;  /* 0x0000040027277a10 */ /* 0x000fe40007ffe0ff */
[----:B------:R-:W-:Y:S02]  /*2080*/  IADD3 R33, R33, 0x1, RZ ;  /* 0x0000000121217810 */ /* 0x000fe40007ffe0ff */
[----:B------:R-:W-:-:S13]  /*2090*/  ISETP.GE.AND P1, PT, R39, UR4, PT ;  /* 0x0000000427007c0c */ /* 0x000fda000bf26270 */
[----:B------:R-:W-:Y:S01]  /*20a0*/  @P1 CALL.REL.NOINC `(.L_x_2275) ;  /* 0x0000001000001944 */ /* 0x000fe20003c00000 */
[----:B------:R-:W-:Y:S05]  /*20b0*/  BRA `(.L_x_2276) ;  /* 0xffffe10000007947 */ /* 0x000fea000383ffff */
.L_x_2275:
[----:B------:R-:W-:Y:S05]  /*20c0*/  EXIT ;  /* 0x000000000000794d */ /* 0x000fea0003800000 */
.L_x_2277:
        /* <DEDUP_REMOVED lines=11> */
.L_x_2385:


//--------------------- .text._Z35group_norm_nhwc_fwd_one_pass_kernelI11Fp32IOFp16WLi512ELi20ELi640EEv26Group_norm_nhwc_fwd_params --------------------------
	.section	.text._Z35group_norm_nhwc_fwd_one_pass_kernelI11Fp32IOFp16WLi512ELi20ELi640EEv26Group_norm_nhwc_fwd_params,"ax",@progbits
	.sectioninfo	@"SHI_REGISTERS=64"
	.align	128
        .global         _Z35group_norm_nhwc_fwd_one_pass_kernelI11Fp32IOFp16WLi512ELi20ELi640EEv26Group_norm_nhwc_fwd_params
        .type           _Z35group_norm_nhwc_fwd_one_pass_kernelI11Fp32IOFp16WLi512ELi20ELi640EEv26Group_norm_nhwc_fwd_params,@function
        .size           _Z35group_norm_nhwc_fwd_one_pass_kernelI11Fp32IOFp16WLi512ELi20ELi640EEv26Group_norm_nhwc_fwd_params,(.L_x_2386 - _Z35group_norm_nhwc_fwd_one_pass_kernelI11Fp32IOFp16WLi512ELi20ELi640EEv26Group_norm_nhwc_fwd_params)
        .other          _Z35group_norm_nhwc_fwd_one_pass_kernelI11Fp32IOFp16WLi512ELi20ELi640EEv26Group_norm_nhwc_fwd_params,@"STO_CUDA_ENTRY STV_DEFAULT"
_Z35group_norm_nhwc_fwd_one_pass_kernelI11Fp32IOFp16WLi512ELi20ELi640EEv26Group_norm_nhwc_fwd_params:
.text._Z35group_norm_nhwc_fwd_one_pass_kernelI11Fp32IOFp16WLi512ELi20ELi640EEv26Group_norm_nhwc_fwd_params:
        /* <DEDUP_REMOVED lines=32> */
.L_x_2312:
        /* <DEDUP_REMOVED lines=261> */
.L_x_2279:
[----:B------:R-:W-:Y:S05]  /*1250*/  BSYNC B0 ;  /* 0x0000000000007941 */ /* 0x000fea0003800000 */
.L_x_2278:
        /* <DEDUP_REMOVED lines=25> */
.L_x_2282:
[----:B------:R-:W2:Y:S01]  /*13f0*/  LDG.E.STRONG.GPU R6, [R8.64] ;  /* 0x0000000608067981 */ /* 0x000ea2000c1ef900 */
[----:B------:R-:W-:Y:S01]  /*1400*/  YIELD ;  /* 0x0000000000007946 */ /* 0x000fe20003800000 */
[----:B--2---:R-:W-:Y:S01]  /*1410*/  ISETP.NE.AND P1, PT, R6, R7, PT ;  /* 0x000000070600720c */ /* 0x004fe20003f25270 */
[----:B------:R-:W-:-:S12]  /*1420*/  CCTL.IVALL ;  /* 0x00000000ff00798f */ /* 0x000fd80002000000 */
[----:B------:R-:W-:Y:S05]  /*1430*/  @P1 BRA `(.L_x_2282) ;  /* 0xffffffb000001947 */ /* 0x000fea000383ffff */
.L_x_2281:
        /* <DEDUP_REMOVED lines=11> */
.L_x_2284:
        /* <DEDUP_REMOVED lines=59> */
.L_x_2283:
        /* <DEDUP_REMOVED lines=19> */
.L_x_2286:
[----:B------:R-:W-:Y:S05]  /*19d0*/  BSYNC B0 ;  /* 0x0000000000007941 */ /* 0x000fea0003800000 */
.L_x_2285:
        /* <DEDUP_REMOVED lines=30> */
.L_x_2280:
        /* <DEDUP_REMOVED lines=23> */
[C---:B--2---:R-:W-:Y:S02]  /*1d30*/  FADD.FTZ R11, -R58.reuse, R14 ;  /* 0x0000000e3a0b7221 */ /* 0x044fe40000010100 */
[----:B------:R-:W-:Y:S02]  /*1d40*/  FFMA.FTZ R6, R7, c[0x0][0x1f4], -R6 ;  /* 0x00007d0007067a23 */ /* 0x000fe40000010806 */
[----:B------:R-:W-:-:S03]  /*1d50*/  FADD.FTZ R15, -R58, R15 ;  /* 0x0000000f3a0f7221 */ /* 0x000fc60000010100 */
[----:B------:R-:W-:-:S13]  /*1d60*/  FSETP.GTU.FTZ.AND P1, PT, R6, RZ, PT ;  /* 0x000000ff0600720b */ /* 0x000fda0003f3c000 */
[----:B------:R-:W-:-:S04]  /*1d70*/  @P1 FADD.FTZ R9, R6, c[0x0][0x188] ;  /* 0x0000620006091621 */ /* 0x000fc80000010000 */
[----:B------:R-:W1:Y:S02]  /*1d80*/  @P1 MUFU.RSQ R8, R9 ;  /* 0x0000000900081308 */ /* 0x000e640000001400 */
[-C--:B-1----:R-:W-:Y:S02]  /*1d90*/  FMUL.FTZ R15, R15, R8.reuse ;  /* 0x000000080f0f7220 */ /* 0x082fe40000410000 */
[----:B------:R-:W-:Y:S01]  /*1da0*/  FMUL.FTZ R10, R11, R8 ;  /* 0x000000080b0a7220 */ /* 0x000fe20000410000 */
[----:B0--3--:R-:W-:Y:S02]  /*1db0*/  HADD2.F32 R4, -RZ, R50.H0_H0 ;  /* 0x20000032ff047230 */ /* 0x009fe40000004100 */
[----:B----4-:R-:W-:Y:S02]  /*1dc0*/  HADD2.F32 R5, -RZ, R53.H0_H0 ;  /* 0x20000035ff057230 */ /* 0x010fe40000004100 */
[----:B-----5:R-:W-:Y:S02]  /*1dd0*/  HADD2.F32 R7, -RZ, R56.H0_H0 ;  /* 0x20000038ff077230 */ /* 0x020fe40000004100 */
        /* <DEDUP_REMOVED lines=14> */
.L_x_2287:
        /* <DEDUP_REMOVED lines=11> */
.L_x_2289:
[----:B------:R-:W-:Y:S05]  /*1f70*/  BSYNC B0 ;  /* 0x0000000000007941 */ /* 0x000fea0003800000 */
.L_x_2288:
        /* <DEDUP_REMOVED lines=37> */
.L_x_2290:
        /* <DEDUP_REMOVED lines=11> */
.L_x_2292:
[----:B------:R-:W-:Y:S05]  /*2280*/  BSYNC B0 ;  /* 0x0000000000007941 */ /* 0x000fea0003800000 */
.L_x_2291:
        /* <DEDUP_REMOVED lines=13> */
.L_x_2293:
        /* <DEDUP_REMOVED lines=11> */
.L_x_2295:
[----:B------:R-:W-:Y:S05]  /*2410*/  BSYNC B0 ;  /* 0x0000000000007941 */ /* 0x000fea0003800000 */
.L_x_2294:
        /* <DEDUP_REMOVED lines=38> */
.L_x_2296:
        /* <DEDUP_REMOVED lines=11> */
.L_x_2298:
[----:B------:R-:W-:Y:S05]  /*2730*/  BSYNC B0 ;  /* 0x0000000000007941 */ /* 0x000fea0003800000 */
.L_x_2297:
        /* <DEDUP_REMOVED lines=13> */
.L_x_2299:
        /* <DEDUP_REMOVED lines=11> */
.L_x_2301:
[----:B------:R-:W-:Y:S05]  /*28c0*/  BSYNC B0 ;  /* 0x0000000000007941 */ /* 0x000fea0003800000 */
.L_x_2300:
        /* <DEDUP_REMOVED lines=13> */
.L_x_2302:
        /* <DEDUP_REMOVED lines=11> */
.L_x_2304:
[----:B------:R-:W-:Y:S05]  /*2a50*/  BSYNC B0 ;  /* 0x0000000000007941 */ /* 0x000fea0003800000 */
.L_x_2303:
        /* <DEDUP_REMOVED lines=13> */
.L_x_2305:
        /* <DEDUP_REMOVED lines=11> */
.L_x_2307:
[----:B------:R-:W-:Y:S05]  /*2be0*/  BSYNC B0 ;  /* 0x0000000000007941 */ /* 0x000fea0003800000 */
.L_x_2306:
        /* <DEDUP_REMOVED lines=13> */
.L_x_2308:
        /* <DEDUP_REMOVED lines=10> */
.L_x_2310:
[----:B------:R-:W-:Y:S05]  /*2d60*/  BSYNC B0 ;  /* 0x0000000000007941 */ /* 0x000fea0003800000 */
.L_x_2309:
[----:B------:R-:W-:Y:S02]  /*2d70*/  IADD3 R43, R43, c[0x0][0x10], RZ ;  /* 0x000004002b2b7a10 */ /* 0x000fe40007ffe0ff */
[----:B------:R-:W-:Y:S02]  /*2d80*/  IADD3 R49, R49, 0x1, RZ ;  /* 0x0000000131317810 */ /* 0x000fe40007ffe0ff */
[----:B------:R-:W-:-:S13]  /*2d90*/  ISETP.GE.AND P1, PT, R43, UR4, PT ;  /* 0x000000042b007c0c */ /* 0x000fda000bf26270 */
[----:B------:R-:W-:Y:S01]  /*2da0*/  @P1 CALL.REL.NOINC `(.L_x_2311) ;  /* 0x0000001000001944 */ /* 0x000fe20003c00000 */
[----:B------:R-:W-:Y:S05]  /*2db0*/  BRA `(.L_x_2312) ;  /* 0xffffd44000007947 */ /* 0x000fea000383ffff */
.L_x_2311:
[----:B------:R-:W-:Y:S05]  /*2dc0*/  EXIT ;  /* 0x000000000000794d */ /* 0x000fea0003800000 */
.L_x_2313:
        /* <DEDUP_REMOVED lines=11> */
.L_x_2386:


//--------------------- .nv.global                --------------------------
	.section	.nv.global,"aw",@nobits
.nv.global:
	.type		_ZN61_INTERNAL_869251a4_30_group_norm_nhwc_one_pass_20_cu_9e977bab6thrust23THRUST_300001_SM_800_NS12placeholders2_5E,@object
	.size		_ZN61_INTERNAL_869251a4_30_group_norm_nhwc_one_pass_20_cu_9e977bab6thrust23THRUST_300001_SM_800_NS12placeholders2_5E,(_ZN61_INTERNAL_869251a4_30_group_norm_nhwc_one_pass_20_cu_9e977bab4cuda3std3__45__cpo6cbeginE - _ZN61_INTERNAL_869251a4_30_group_norm_nhwc_one_pass_20_cu_9e977bab6thrust23THRUST_300001_SM_800_NS12placeholders2_5E)
_ZN61_INTERNAL_869251a4_30_group_norm_nhwc_one_pass_20_cu_9e977bab6thrust23THRUST_300001_SM_800_NS12placeholders2_5E:
	.zero		1
	.type		_ZN61_INTERNAL_869251a4_30_group_norm_nhwc_one_pass_20_cu_9e977bab4cuda3std3__45__cpo6cbeginE,@object
	.size		_ZN61_INTERNAL_869251a4_30_group_norm_nhwc_one_pass_20_cu_9e977bab4cuda3std3__45__cpo6cbeginE,(_ZN61_INTERNAL_869251a4_30_group_norm_nhwc_one_pass_20_cu_9e977bab4cuda3std6ranges3__45__cpo6cbeginE - _ZN61_INTERNAL_869251a4_30_group_norm_nhwc_one_pass_20_cu_9e977bab4cuda3std3__45__cpo6cbeginE)
_ZN61_INTERNAL_869251a4_30_group_norm_nhwc_one_pass_20_cu_9e977bab4cuda3std3__45__cpo6cbeginE:
	.zero		1
	.type		_ZN61_INTERNAL_869251a4_30_group_norm_nhwc_one_pass_20_cu_9e977bab4cuda3std6ranges3__45__cpo6cbeginE,@object
	.size		_ZN61_INTERNAL_869251a4_30_group_norm_nhwc_one_pass_20_cu_9e977bab4cuda3std6ranges3__45__cpo6cbeginE,(_ZN61_INTERNAL_869251a4_30_group_norm_nhwc_one_pass_20_cu_9e977bab4cuda3std3__48in_placeE - _ZN61_INTERNAL_869251a4_30_group_norm_nhwc_one_pass_20_cu_9e977bab4cuda3std6ranges3__45__cpo6cbeginE)
_ZN61_INTERNAL_869251a4_30_group_norm_nhwc_one_pass_20_cu_9e977bab4cuda3std6ranges3__45__cpo6cbeginE:
	.zero		1
	.type		_ZN61_INTERNAL_869251a4_30_group_norm_nhwc_one_pass_20_cu_9e977bab4cuda3std3__48in_placeE,@object
	.size		_ZN61_INTERNAL_869251a4_30_group_norm_nhwc_one_pass_20_cu_9e977bab4cuda3std3__48in_placeE,(_ZN61_INTERNAL_869251a4_30_group_norm_nhwc_one_pass_20_cu_9e977bab4cuda3std6ranges3__45__cpo4sizeE - _ZN61_INTERNAL_869251a4_30_group_norm_nhwc_one_pass_20_cu_9e977bab4cuda3std3__48in_placeE)
_ZN61_INTERNAL_869251a4_30_group_norm_nhwc_one_pass_20_cu_9e977bab4cuda3std3__48in_placeE:
	.zero		1
	.type		_ZN61_INTERNAL_869251a4_30_group_norm_nhwc_one_pass_20_cu_9e977bab4cuda3std6ranges3__45__cpo4sizeE,@object
	.size		_ZN61_INTERNAL_869251a4_30_group_norm_nhwc_one_pass_20_cu_9e977bab4cuda3std6ranges3__45__cpo4sizeE,(_ZN61_INTERNAL_869251a4_30_group_norm_nhwc_one_pass_20_cu_9e977bab6thrust23THRUST_300001_SM_800_NS12placeholders2_9E - _ZN61_INTERNAL_869251a4_30_group_norm_nhwc_one_pass_20_cu_9e977bab4cuda3std6ranges3__45__cpo4sizeE)
_ZN61_INTERNAL_869251a4_30_group_norm_nhwc_one_pass_20_cu_9e977bab4cuda3std6ranges3__45__cpo4sizeE:
	.zero		1
	.type		_ZN61_INTERNAL_869251a4_30_group_norm_nhwc_one_pass_20_cu_9e977bab6thrust23THRUST_300001_SM_800_NS12placeholders2_9E,@object
	.size		_ZN61_INTERNAL_869251a4_30_group_norm_nhwc_one_pass_20_cu_9e977bab6thrust23THRUST_300001_SM_800_NS12placeholders2_9E,(_ZN61_INTERNAL_869251a4_30_group_norm_nhwc_one_pass_20_cu_9e977bab4cuda3std3__45__cpo7crbeginE - _ZN61_INTERNAL_869251a4_30_group_norm_nhwc_one_pass_20_cu_9e977bab6thrust23THRUST_300001_SM_800_NS12placeholders2_9E)
_ZN61_INTERNAL_869251a4_30_group_norm_nhwc_one_pass_20_cu_9e977bab6thrust23THRUST_300001_SM_800_NS12placeholders2_9E:
	.zero		1
	.type		_ZN61_INTERNAL_869251a4_30_group_norm_nhwc_one_pass_20_cu_9e977bab4cuda3std3__45__cpo7crbeginE,@object
	.size		_ZN61_INTERNAL_869251a4_30_group_norm_nhwc_one_pass_20_cu_9e977bab4cuda3std3__45__cpo7crbeginE,(_ZN61_INTERNAL_869251a4_30_group_norm_nhwc_one_pass_20_cu_9e977bab4cuda3std6ranges3__45__cpo4nextE - _ZN61_INTERNAL_869251a4_30_group_norm_nhwc_one_pass_20_cu_9e977bab4cuda3std3__45__cpo7crbeginE)
_ZN61_INTERNAL_869251a4_30_group_norm_nhwc_one_pass_20_cu_9e977bab4cuda3std3__45__cpo7crbeginE:
	.zero		1
	.type		_ZN61_INTERNAL_869251a4_30_group_norm_nhwc_one_pass_20_cu_9e977bab4cuda3std6ranges3__45__cpo4nextE,@object
	.size		_ZN61_INTERNAL_869251a4_30_group_norm_nhwc_one_pass_20_cu_9e977bab4cuda3std6ranges3__45__cpo4nextE,(_ZN61_INTERNAL_869251a4_30_group_norm_nhwc_one_pass_20_cu_9e977bab4cuda3std6ranges3__45__cpo4swapE - _ZN61_INTERNAL_869251a4_30_group_norm_nhwc_one_pass_20_cu_9e977bab4cuda3std6ranges3__45__cpo4nextE)
_ZN61_INTERNAL_869251a4_30_group_norm_nhwc_one_pass_20_cu_9e977bab4cuda3std6ranges3__45__cpo4nextE:
	.zero		1
	.type		_ZN61_INTERNAL_869251a4_30_group_norm_nhwc_one_pass_20_cu_9e977bab4cuda3std6ranges3__45__cpo4swapE,@object
	.size		_ZN61_INTERNAL_869251a4_30_group_norm_nhwc_one_pass_20_cu_9e977bab4cuda3std6ranges3__45__cpo4swapE,(_ZN61_INTERNAL_869251a4_30_group_norm_nhwc_one_pass_20_cu_9e977bab6thrust23THRUST_300001_SM_800_NS12placeholders2_1E - _ZN61_INTERNAL_869251a4_30_group_norm_nhwc_one_pass_20_cu_9e977bab4cuda3std6ranges3__45__cpo4swapE)
_ZN61_INTERNAL_869251a4_30_group_norm_nhwc_one_pass_20_cu_9e977bab4cuda3std6ranges3__45__cpo4swapE:
	.zero		1
	.type		_ZN61_INTERNAL_869251a4_30_group_norm_nhwc_one_pass_20_cu_9e977bab6thrust23THRUST_300001_SM_800_NS12placeholders2_1E,@object
	.size		_ZN61_INTERNAL_869251a4_30_group_norm_nhwc_one_pass_20_cu_9e977bab6thrust23THRUST_300001_SM_800_NS12placeholders2_1E,(_ZN61_INTERNAL_869251a4_30_group_norm_nhwc_one_pass_20_cu_9e977bab6thrust23THRUST_300001_SM_800_NS12placeholders2_3E - _ZN61_INTERNAL_869251a4_30_group_norm_nhwc_one_pass_20_cu_9e977bab6thrust23THRUST_300001_SM_800_NS12placeholders2_1E)
_ZN61_INTERNAL_869251a4_30_group_norm_nhwc_one_pass_20_cu_9e977bab6thrust23THRUST_300001_SM_800_NS12placeholders2_1E:
	.zero		1
	.type		_ZN61_INTERNAL_869251a4_30_group_norm_nhwc_one_pass_20_cu_9e977bab6thrust23THRUST_300001_SM_800_NS12placeholders2_3E,@object
	.size		_ZN61_INTERNAL_869251a4_30_group_norm_nhwc_one_pass_20_cu_9e977bab6thrust23THRUST_300001_SM_800_NS12placeholders2_3E,(_ZN61_INTERNAL_869251a4_30_group_norm_nhwc_one_pass_20_cu_9e977bab4cuda3std3__45__cpo5beginE - _ZN61_INTERNAL_869251a4_30_group_norm_nhwc_one_pass_20_cu_9e977bab6thrust23THRUST_300001_SM_800_NS12placeholders2_3E)
_ZN61_INTERNAL_869251a4_30_group_norm_nhwc_one_pass_20_cu_9e977bab6thrust23THRUST_300001_SM_800_NS12placeholders2_3E:
	.zero		1
	.type		_ZN61_INTERNAL_869251a4_30_group_norm_nhwc_one_pass_20_cu_9e977bab4cuda3std3__45__cpo5beginE,@object
	.size		_ZN61_INTERNAL_869251a4_30_group_norm_nhwc_one_pass_20_cu_9e977bab4cuda3std3__45__cpo5beginE,(_ZN61_INTERNAL_869251a4_30_group_norm_nhwc_one_pass_20_cu_9e977bab4cuda3std6ranges3__45__cpo5beginE - _ZN61_INTERNAL_869251a4_30_group_norm_nhwc_one_pass_20_cu_9e977bab4cuda3std3__45__cpo5beginE)
_ZN61_INTERNAL_869251a4_30_group_norm_nhwc_one_pass_20_cu_9e977bab4cuda3std3__45__cpo5beginE:
	.zero		1
	.type		_ZN61_INTERNAL_869251a4_30_group_norm_nhwc_one_pass_20_cu_9e977bab4cuda3std6ranges3__45__cpo5beginE,@object
	.size		_ZN61_INTERNAL_869251a4_30_group_norm_nhwc_one_pass_20_cu_9e977bab4cuda3std6ranges3__45__cpo5beginE,(_ZN61_INTERNAL_869251a4_30_group_norm_nhwc_one_pass_20_cu_9e977bab4cuda3std3__463_GLOBAL__N__869251a4_30_group_norm_nhwc_one_pass_20_cu_9e977bab6ignoreE - _ZN61_INTERNAL_869251a4_30_group_norm_nhwc_one_pass_20_cu_9e977bab4cuda3std6ranges3__45__cpo5beginE)
_ZN61_INTERNAL_869251a4_30_group_norm_nhwc_one_pass_20_cu_9e977bab4cuda3std6ranges3__45__cpo5beginE:
	.zero		1
	.type		_ZN61_INTERNAL_869251a4_30_group_norm_nhwc_one_pass_20_cu_9e977bab4cuda3std3__463_GLOBAL__N__869251a4_30_group_norm_nhwc_one_pass_20_cu_9e977bab6ignoreE,@object
	.size		_ZN61_INTERNAL_869251a4_30_group_norm_nhwc_one_pass_20_cu_9e977bab4cuda3std3__463_GLOBAL__N__869251a4_30_group_norm_nhwc_one_pass_20_cu_9e977bab6ignoreE,(_ZN61_INTERNAL_869251a4_30_group_norm_nhwc_one_pass_20_cu_9e977bab4cuda3std6ranges3__45__cpo4dataE - _ZN61_INTERNAL_869251a4_30_group_norm_nhwc_one_pass_20_cu_9e977bab4cuda3std3__463_GLOBAL__N__869251a4_30_group_norm_nhwc_one_pass_20_cu_9e977bab6ignoreE)
_ZN61_INTERNAL_869251a4_30_group_norm_nhwc_one_pass_20_cu_9e977bab4cuda3std3__463_GLOBAL__N__869251a4_30_group_norm_nhwc_one_pass_20_cu_9e977bab6ignoreE:
	.zero		1
	.type		_ZN61_INTERNAL_869251a4_30_group_norm_nhwc_one_pass_20_cu_9e977bab4cuda3std6ranges3__45__cpo4dataE,@object
	.size		_ZN61_INTERNAL_869251a4_30_group_norm_nhwc_one_pass_20_cu_9e977bab4cuda3std6ranges3__45__cpo4dataE,(_ZN61_INTERNAL_869251a4_30_group_norm_nhwc_one_pass_20_cu_9e977bab6thrust23THRUST_300001_SM_800_NS12placeholders2_7E - _ZN61_INTERNAL_869251a4_30_group_norm_nhwc_one_pass_20_cu_9e977bab4cuda3std6ranges3__45__cpo4dataE)
_ZN61_INTERNAL_869251a4_30_group_norm_nhwc_one_pass_20_cu_9e977bab4cuda3std6ranges3__45__cpo4dataE:
	.zero		1
	.type		_ZN61_INTERNAL_869251a4_30_group_norm_nhwc_one_pass_20_cu_9e977bab6thrust23THRUST_300001_SM_800_NS12placeholders2_7E,@object
	.size		_ZN61_INTERNAL_869251a4_30_group_norm_nhwc_one_pass_20_cu_9e977bab6thrust23THRUST_300001_SM_800_NS12placeholders2_7E,(_ZN61_INTERNAL_869251a4_30_group_norm_nhwc_one_pass_20_cu_9e977bab4cuda3std3__45__cpo6rbeginE - _ZN61_INTERNAL_869251a4_30_group_norm_nhwc_one_pass_20_cu_9e977bab6thrust23THRUST_300001_SM_800_NS12placeholders2_7E)
_ZN61_INTERNAL_869251a4_30_group_norm_nhwc_one_pass_20_cu_9e977bab6thrust23THRUST_300001_SM_800_NS12placeholders2_7E:
	.zero		1
	.type		_ZN61_INTERNAL_869251a4_30_group_norm_nhwc_one_pass_20_cu_9e977bab4cuda3std3__45__cpo6rbeginE,@object
	.size		_ZN61_INTERNAL_869251a4_30_group_norm_nhwc_one_pass_20_cu_9e977bab4cuda3std3__45__cpo6rbeginE,(_ZN61_INTERNAL_869251a4_30_group_norm_nhwc_one_pass_20_cu_9e977bab4cuda3std6ranges3__45__cpo7advanceE - _ZN61_INTERNAL_869251a4_30_group_norm_nhwc_one_pass_20_cu_9e977bab4cuda3std3__45__cpo6rbeginE)
_ZN61_INTERNAL_869251a4_30_group_norm_nhwc_one_pass_20_cu_9e977bab4cuda3std3__45__cpo6rbeginE:
	.zero		1
	.type		_ZN61_INTERNAL_869251a4_30_group_norm_nhwc_one_pass_20_cu_9e977bab4cuda3std6ranges3__45__cpo7advanceE,@object
	.size		_ZN61_INTERNAL_869251a4_30_group_norm_nhwc_one_pass_20_cu_9e977bab4cuda3std6ranges3__45__cpo7advanceE,(_ZN61_INTERNAL_869251a4_30_group_norm_nhwc_one_pass_20_cu_9e977bab4cuda3std3__47nulloptE - _ZN61_INTERNAL_869251a4_30_group_norm_nhwc_one_pass_20_cu_9e977bab4cuda3std6ranges3__45__cpo7advanceE)
_ZN61_INTERNAL_869251a4_30_group_norm_nhwc_one_pass_20_cu_9e977bab4cuda3std6ranges3__45__cpo7advanceE:
	.zero		1
	.type		_ZN61_INTERNAL_869251a4_30_group_norm_nhwc_one_pass_20_cu_9e977bab4cuda3std3__47nulloptE,@object
	.size		_ZN61_INTERNAL_869251a4_30_group_norm_nhwc_one_pass_20_cu_9e977bab4cuda3std3__47nulloptE,(_ZN61_INTERNAL_869251a4_30_group_norm_nhwc_one_pass_20_cu_9e977bab4cuda3std6ranges3__45__cpo8distanceE - _ZN61_INTERNAL_869251a4_30_group_norm_nhwc_one_pass_20_cu_9e977bab4cuda3std3__47nulloptE)
_ZN61_INTERNAL_869251a4_30_group_norm_nhwc_one_pass_20_cu_9e977bab4cuda3std3__47nulloptE:
	.zero		1
	.type		_ZN61_INTERNAL_869251a4_30_group_norm_nhwc_one_pass_20_cu_9e977bab4cuda3std6ranges3__45__cpo8distanceE,@object
	.size		_ZN61_INTERNAL_869251a4_30_group_norm_nhwc_one_pass_20_cu_9e977bab4cuda3std6ranges3__45__cpo8distanceE,(_ZN61_INTERNAL_869251a4_30_group_norm_nhwc_one_pass_20_cu_9e977bab6thrust23THRUST_300001_SM_800_NS12placeholders2_6E - _ZN61_INTERNAL_869251a4_30_group_norm_nhwc_one_pass_20_cu_9e977bab4cuda3std6ranges3__45__cpo8distanceE)
_ZN61_INTERNAL_869251a4_30_group_norm_nhwc_one_pass_20_cu_9e977bab4cuda3std6ranges3__45__cpo8distanceE:
	.zero		1
	.type		_ZN61_INTERNAL_869251a4_30_group_norm_nhwc_one_pass_20_cu_9e977bab6thrust23THRUST_300001_SM_800_NS12placeholders2_6E,@object
	.size		_ZN61_INTERNAL_869251a4_30_group_norm_nhwc_one_pass_20_cu_9e977bab6thrust23THRUST_300001_SM_800_NS12placeholders2_6E,(_ZN61_INTERNAL_869251a4_30_group_norm_nhwc_one_pass_20_cu_9e977bab4cuda3std3__45__cpo4cendE - _ZN61_INTERNAL_869251a4_30_group_norm_nhwc_one_pass_20_cu_9e977bab6thrust23THRUST_300001_SM_800_NS12placeholders2_6E)
_ZN61_INTERNAL_869251a4_30_group_norm_nhwc_one_pass_20_cu_9e977bab6thrust23THRUST_300001_SM_800_NS12placeholders2_6E:
	.zero		1
	.type		_ZN61_INTERNAL_869251a4_30_group_norm_nhwc_one_pass_20_cu_9e977bab4cuda3std3__45__cpo4cendE,@object
	.size		_ZN61_INTERNAL_869251a4_30_group_norm_nhwc_one_pass_20_cu_9e977bab4cuda3std3__45__cpo4cendE,(_ZN61_INTERNAL_869251a4_30_group_norm_nhwc_one_pass_20_cu_9e977bab4cuda3std6ranges3__45__cpo4cendE - _ZN61_INTERNAL_869251a4_30_group_norm_nhwc_one_pass_20_cu_9e977bab4cuda3std3__45__cpo4cendE)
_ZN61_INTERNAL_869251a4_30_group_norm_nhwc_one_pass_20_cu_9e977bab4cuda3std3__45__cpo4cendE:
	.zero		1
	.type		_ZN61_INTERNAL_869251a4_30_group_norm_nhwc_one_pass_20_cu_9e977bab4cuda3std6ranges3__45__cpo4cendE,@object
	.size		_ZN61_INTERNAL_869251a4_30_group_norm_nhwc_one_pass_20_cu_9e977bab4cuda3std6ranges3__45__cpo4cendE,(_ZN61_INTERNAL_869251a4_30_group_norm_nhwc_one_pass_20_cu_9e977bab4cuda3std3__420unreachable_sentinelE - _ZN61_INTERNAL_869251a4_30_group_norm_nhwc_one_pass_20_cu_9e977bab4cuda3std6ranges3__45__cpo4cendE)
_ZN61_INTERNAL_869251a4_30_group_norm_nhwc_one_pass_20_cu_9e977bab4cuda3std6ranges3__45__cpo4cendE:
	.zero		1
	.type		_ZN61_INTERNAL_869251a4_30_group_norm_nhwc_one_pass_20_cu_9e977bab4cuda3std3__420unreachable_sentinelE,@object
	.size		_ZN61_INTERNAL_869251a4_30_group_norm_nhwc_one_pass_20_cu_9e977bab4cuda3std3__420unreachable_sentinelE,(_ZN61_INTERNAL_869251a4_30_group_norm_nhwc_one_pass_20_cu_9e977bab4cuda3std6ranges3__45__cpo5ssizeE - _ZN61_INTERNAL_869251a4_30_group_norm_nhwc_one_pass_20_cu_9e977bab4cuda3std3__420unreachable_sentinelE)
_ZN61_INTERNAL_869251a4_30_group_norm_nhwc_one_pass_20_cu_9e977bab4cuda3std3__420unreachable_sentinelE:
	.zero		1
	.type		_ZN61_INTERNAL_869251a4_30_group_norm_nhwc_one_pass_20_cu_9e977bab4cuda3std6ranges3__45__cpo5ssizeE,@object
	.size		_ZN61_INTERNAL_869251a4_30_group_norm_nhwc_one_pass_20_cu_9e977bab4cuda3std6ranges3__45__cpo5ssizeE,(_ZN61_INTERNAL_869251a4_30_group_norm_nhwc_one_pass_20_cu_9e977bab6thrust23THRUST_300001_SM_800_NS12placeholders3_10E - _ZN61_INTERNAL_869251a4_30_group_norm_nhwc_one_pass_20_cu_9e977bab4cuda3std6ranges3__45__cpo5ssizeE)
_ZN61_INTERNAL_869251a4_30_group_norm_nhwc_one_pass_20_cu_9e977bab4cuda3std6ranges3__45__cpo5ssizeE:
	.zero		1
	.type		_ZN61_INTERNAL_869251a4_30_group_norm_nhwc_one_pass_20_cu_9e977bab6thrust23THRUST_300001_SM_800_NS12placeholders3_10E,@object
	.size		_ZN61_INTERNAL_869251a4_30_group_norm_nhwc_one_pass_20_cu_9e977bab6thrust23THRUST_300001_SM_800_NS12placeholders3_10E,(_ZN61_INTERNAL_869251a4_30_group_norm_nhwc_one_pass_20_cu_9e977bab4cuda3std3__45__cpo5crendE - _ZN61_INTERNAL_869251a4_30_group_norm_nhwc_one_pass_20_cu_9e977bab6thrust23THRUST_300001_SM_800_NS12placeholders3_10E)
_ZN61_INTERNAL_869251a4_30_group_norm_nhwc_one_pass_20_cu_9e977bab6thrust23THRUST_300001_SM_800_NS12placeholders3_10E:
	.zero		1
	.type		_ZN61_INTERNAL_869251a4_30_group_norm_nhwc_one_pass_20_cu_9e977bab4cuda3std3__45__cpo5crendE,@object
	.size		_ZN61_INTERNAL_869251a4_30_group_norm_nhwc_one_pass_20_cu_9e977bab4cuda3std3__45__cpo5crendE,(_ZN61_INTERNAL_869251a4_30_group_norm_nhwc_one_pass_20_cu_9e977bab4cuda3std6ranges3__45__cpo4prevE - _ZN61_INTERNAL_869251a4_30_group_norm_nhwc_one_pass_20_cu_9e977bab4cuda3std3__45__cpo5crendE)
_ZN61_INTERNAL_869251a4_30_group_norm_nhwc_one_pass_20_cu_9e977bab4cuda3std3__45__cpo5crendE:
	.zero		1
	.type		_ZN61_INTERNAL_869251a4_30_group_norm_nhwc_one_pass_20_cu_9e977bab4cuda3std6ranges3__45__cpo4prevE,@object
	.size		_ZN61_INTERNAL_869251a4_30_group_norm_nhwc_one_pass_20_cu_9e977bab4cuda3std6ranges3__45__cpo4prevE,(_ZN61_INTERNAL_869251a4_30_group_norm_nhwc_one_pass_20_cu_9e977bab4cuda3std6ranges3__45__cpo9iter_moveE - _ZN61_INTERNAL_869251a4_30_group_norm_nhwc_one_pass_20_cu_9e977bab4cuda3std6ranges3__45__cpo4prevE)
_ZN61_INTERNAL_869251a4_30_group_norm_nhwc_one_pass_20_cu_9e977bab4cuda3std6ranges3__45__cpo4prevE:
	.zero		1
	.type		_ZN61_INTERNAL_869251a4_30_group_norm_nhwc_one_pass_20_cu_9e977bab4cuda3std6ranges3__45__cpo9iter_moveE,@object
	.size		_ZN61_INTERNAL_869251a4_30_group_norm_nhwc_one_pass_20_cu_9e977bab4cuda3std6ranges3__45__cpo9iter_moveE,(_ZN61_INTERNAL_869251a4_30_group_norm_nhwc_one_pass_20_cu_9e977bab6thrust23THRUST_300001_SM_800_NS12placeholders2_2E - _ZN61_INTERNAL_869251a4_30_group_norm_nhwc_one_pass_20_cu_9e977bab4cuda3std6ranges3__45__cpo9iter_moveE)
_ZN61_INTERNAL_869251a4_30_group_norm_nhwc_one_pass_20_cu_9e977bab4cuda3std6ranges3__45__cpo9iter_moveE:
	.zero		1
	.type		_ZN61_INTERNAL_869251a4_30_group_norm_nhwc_one_pass_20_cu_9e977bab6thrust23THRUST_300001_SM_800_NS12placeholders2_2E,@object
	.size		_ZN61_INTERNAL_869251a4_30_group_norm_nhwc_one_pass_20_cu_9e977bab6thrust23THRUST_300001_SM_800_NS12placeholders2_2E,(_ZN61_INTERNAL_869251a4_30_group_norm_nhwc_one_pass_20_cu_9e977bab6thrust23THRUST_300001_SM_800_NS12placeholders2_4E - _ZN61_INTERNAL_869251a4_30_group_norm_nhwc_one_pass_20_cu_9e977bab6thrust23THRUST_300001_SM_800_NS12placeholders2_2E)
_ZN61_INTERNAL_869251a4_30_group_norm_nhwc_one_pass_20_cu_9e977bab6thrust23THRUST_300001_SM_800_NS12placeholders2_2E:
	.zero		1
	.type		_ZN61_INTERNAL_869251a4_30_group_norm_nhwc_one_pass_20_cu_9e977bab6thrust23THRUST_300001_SM_800_NS12placeholders2_4E,@object
	.size		_ZN61_INTERNAL_869251a4_30_group_norm_nhwc_one_pass_20_cu_9e977bab6thrust23THRUST_300001_SM_800_NS12placeholders2_4E,(_ZN61_INTERNAL_869251a4_30_group_norm_nhwc_one_pass_20_cu_9e977bab4cuda3std3__45__cpo3endE - _ZN61_INTERNAL_869251a4_30_group_norm_nhwc_one_pass_20_cu_9e977bab6thrust23THRUST_300001_SM_800_NS12placeholders2_4E)
_ZN61_INTERNAL_869251a4_30_group_norm_nhwc_one_pass_20_cu_9e977bab6thrust23THRUST_300001_SM_800_NS12placeholders2_4E:
	.zero		1
	.type		_ZN61_INTERNAL_869251a4_30_group_norm_nhwc_one_pass_20_cu_9e977bab4cuda3std3__45__cpo3endE,@object
	.size		_ZN61_INTERNAL_869251a4_30_group_norm_nhwc_one_pass_20_cu_9e977bab4cuda3std3__45__cpo3endE,(_ZN61_INTERNAL_869251a4_30_group_norm_nhwc_one_pass_20_cu_9e977bab4cuda3std6ranges3__45__cpo3endE - _ZN61_INTERNAL_869251a4_30_group_norm_nhwc_one_pass_20_cu_9e977bab4cuda3std3__45__cpo3endE)
_ZN61_INTERNAL_869251a4_30_group_norm_nhwc_one_pass_20_cu_9e977bab4cuda3std3__45__cpo3endE:
	.zero		1
	.type		_ZN61_INTERNAL_869251a4_30_group_norm_nhwc_one_pass_20_cu_9e977bab4cuda3std6ranges3__45__cpo3endE,@object
	.size		_ZN61_INTERNAL_869251a4_30_group_norm_nhwc_one_pass_20_cu_9e977bab4cuda3std6ranges3__45__cpo3endE,(_ZN61_INTERNAL_869251a4_30_group_norm_nhwc_one_pass_20_cu_9e977bab4cuda3std3__419piecewise_constructE - _ZN61_INTERNAL_869251a4_30_group_norm_nhwc_one_pass_20_cu_9e977bab4cuda3std6ranges3__45__cpo3endE)
_ZN61_INTERNAL_869251a4_30_group_norm_nhwc_one_pass_20_cu_9e977bab4cuda3std6ranges3__45__cpo3endE:
	.zero		1
	.type		_ZN61_INTERNAL_869251a4_30_group_norm_nhwc_one_pass_20_cu_9e977bab4cuda3std3__419piecewise_constructE,@object
	.size		_ZN61_INTERNAL_869251a4_30_group_norm_nhwc_one_pass_20_cu_9e977bab4cuda3std3__419piecewise_constructE,(_ZN61_INTERNAL_869251a4_30_group_norm_nhwc_one_pass_20_cu_9e977bab4cuda3std6ranges3__45__cpo5cdataE - _ZN61_INTERNAL_869251a4_30_group_norm_nhwc_one_pass_20_cu_9e977bab4cuda3std3__419piecewise_constructE)
_ZN61_INTERNAL_869251a4_30_group_norm_nhwc_one_pass_20_cu_9e977bab4cuda3std3__419piecewise_constructE:
	.zero		1
	.type		_ZN61_INTERNAL_869251a4_30_group_norm_nhwc_one_pass_20_cu_9e977bab4cuda3std6ranges3__45__cpo5cdataE,@object
	.size		_ZN61_INTERNAL_869251a4_30_group_norm_nhwc_one_pass_20_cu_9e977bab4cuda3std6ranges3__45__cpo5cdataE,(_ZN61_INTERNAL_869251a4_30_group_norm_nhwc_one_pass_20_cu_9e977bab6thrust23THRUST_300001_SM_800_NS12placeholders2_8E - _ZN61_INTERNAL_869251a4_30_group_norm_nhwc_one_pass_20_cu_9e977bab4cuda3std6ranges3__45__cpo5cdataE)
_ZN61_INTERNAL_869251a4_30_group_norm_nhwc_one_pass_20_cu_9e977bab4cuda3std6ranges3__45__cpo5cdataE:
	.zero		1
	.type		_ZN61_INTERNAL_869251a4_30_group_norm_nhwc_one_pass_20_cu_9e977bab6thrust23THRUST_300001_SM_800_NS12placeholders2_8E,@object
	.size		_ZN61_INTERNAL_869251a4_30_group_norm_nhwc_one_pass_20_cu_9e977bab6thrust23THRUST_300001_SM_800_NS12placeholders2_8E,(_ZN61_INTERNAL_869251a4_30_group_norm_nhwc_one_pass_20_cu_9e977bab4cuda3std3__45__cpo4rendE - _ZN61_INTERNAL_869251a4_30_group_norm_nhwc_one_pass_20_cu_9e977bab6thrust23THRUST_300001_SM_800_NS12placeholders2_8E)
_ZN61_INTERNAL_869251a4_30_group_norm_nhwc_one_pass_20_cu_9e977bab6thrust23THRUST_300001_SM_800_NS12placeholders2_8E:
	.zero		1
	.type		_ZN61_INTERNAL_869251a4_30_group_norm_nhwc_one_pass_20_cu_9e977bab4cuda3std3__45__cpo4rendE,@object
	.size		_ZN61_INTERNAL_869251a4_30_group_norm_nhwc_one_pass_20_cu_9e977bab4cuda3std3__45__cpo4rendE,(_ZN61_INTERNAL_869251a4_30_group_norm_nhwc_one_pass_20_cu_9e977bab4cuda3std6ranges3__45__cpo9iter_swapE - _ZN61_INTERNAL_869251a4_30_group_norm_nhwc_one_pass_20_cu_9e977bab4cuda3std3__45__cpo4rendE)
_ZN61_INTERNAL_869251a4_30_group_norm_nhwc_one_pass_20_cu_9e977bab4cuda3std3__45__cpo4rendE:
	.zero		1
	.type		_ZN61_INTERNAL_869251a4_30_group_norm_nhwc_one_pass_20_cu_9e977bab4cuda3std6ranges3__45__cpo9iter_swapE,@object
	.size		_ZN61_INTERNAL_869251a4_30_group_norm_nhwc_one_pass_20_cu_9e977bab4cuda3std6ranges3__45__cpo9iter_swapE,(_ZN61_INTERNAL_869251a4_30_group_norm_nhwc_one_pass_20_cu_9e977bab4cuda3std3__48unexpectE - _ZN61_INTERNAL_869251a4_30_group_norm_nhwc_one_pass_20_cu_9e977bab4cuda3std6ranges3__45__cpo9iter_swapE)
_ZN61_INTERNAL_869251a4_30_group_norm_nhwc_one_pass_20_cu_9e977bab4cuda3std6ranges3__45__cpo9iter_swapE:
	.zero		1
	.type		_ZN61_INTERNAL_869251a4_30_group_norm_nhwc_one_pass_20_cu_9e977bab4cuda3std3__48unexpectE,@object
	.size		_ZN61_INTERNAL_869251a4_30_group_norm_nhwc_one_pass_20_cu_9e977bab4cuda3std3__48unexpectE,(_ZN61_INTERNAL_869251a4_30_group_norm_nhwc_one_pass_20_cu_9e977bab6thrust23THRUST_300001_SM_800_NS6system6detail10sequential3seqE - _ZN61_INTERNAL_869251a4_30_group_norm_nhwc_one_pass_20_cu_9e977bab4cuda3std3__48unexpectE)
_ZN61_INTERNAL_869251a4_30_group_norm_nhwc_one_pass_20_cu_9e977bab4cuda3std3__48unexpectE:
	.zero		1
	.type		_ZN61_INTERNAL_869251a4_30_group_norm_nhwc_one_pass_20_cu_9e977bab6thrust23THRUST_300001_SM_800_NS6system6detail10sequential3seqE,@object
	.size		_ZN61_INTERNAL_869251a4_30_group_norm_nhwc_one_pass_20_cu_9e977bab6thrust23THRUST_300001_SM_800_NS6system6detail10sequential3seqE,(.L_29 - _ZN61_INTERNAL_869251a4_30_group_norm_nhwc_one_pass_20_cu_9e977bab6thrust23THRUST_300001_SM_800_NS6system6detail10sequential3seqE)
_ZN61_INTERNAL_869251a4_30_group_norm_nhwc_one_pass_20_cu_9e977bab6thrust23THRUST_300001_SM_800_NS6system6detail10sequential3seqE:
	.zero		1
.L_29:


//--------------------- .nv.shared._Z35group_norm_nhwc_bwd_one_pass_kernelI11Bf16IOFp32WLi64ELi20ELi640EEv26Group_norm_nhwc_bwd_params --------------------------
	.section	.nv.shared._Z35group_norm_nhwc_bwd_one_pass_kernelI11Bf16IOFp32WLi64ELi20ELi640EEv26Group_norm_nhwc_bwd_params,"aw",@nobits
	.sectionflags	@""
	.align	16
.nv.shared._Z35group_norm_nhwc_bwd_one_pass_kernelI11Bf16IOFp32WLi64ELi20ELi640EEv26Group_norm_nhwc_bwd_params:
	.zero		10448


//--------------------- .nv.shared._Z35group_norm_nhwc_bwd_one_pass_kernelI11Bf16IOFp32WLi128ELi20ELi640EEv26Group_norm_nhwc_bwd_params --------------------------
	.section	.nv.shared._Z35group_norm_nhwc_bwd_one_pass_kernelI11Bf16IOFp32WLi128ELi20ELi640EEv26Group_norm_nhwc_bwd_params,"aw",@nobits
	.sectionflags	@""
	.align	16
.nv.shared._Z35group_norm_nhwc_bwd_one_pass_kernelI11Bf16IOFp32WLi128ELi20ELi640EEv26Group_norm_nhwc_bwd_params:
	.zero		10448


//--------------------- .nv.shared._Z35group_norm_nhwc_bwd_one_pass_kernelI11Bf16IOFp32WLi256ELi20ELi640EEv26Group_norm_nhwc_bwd_params --------------------------
	.section	.nv.shared._Z35group_norm_nhwc_bwd_one_pass_kernelI11Bf16IOFp32WLi256ELi20ELi640EEv26Group_norm_nhwc_bwd_params,"aw",@nobits
	.sectionflags	@""
	.align	16
.nv.shared._Z35group_norm_nhwc_bwd_one_pass_kernelI11Bf16IOFp32WLi256ELi20ELi640EEv26Group_norm_nhwc_bwd_params:
	.zero		10448


//--------------------- .nv.shared._Z35group_norm_nhwc_bwd_one_pass_kernelI11Bf16IOFp32WLi512ELi20ELi640EEv26Group_norm_nhwc_bwd_params --------------------------
	.section	.nv.shared._Z35group_norm_nhwc_bwd_one_pass_kernelI11Bf16IOFp32WLi512ELi20ELi640EEv26Group_norm_nhwc_bwd_params,"aw",@nobits
	.sectionflags	@""
	.align	16
.nv.shared._Z35group_norm_nhwc_bwd_one_pass_kernelI11Bf16IOFp32WLi512ELi20ELi640EEv26Group_norm_nhwc_bwd_params:
	.zero		10448


//--------------------- .nv.shared._Z35group_norm_nhwc_bwd_one_pass_kernelI11Bf16IOBf16WLi64ELi20ELi640EEv26Group_norm_nhwc_bwd_params --------------------------
	.section	.nv.shared._Z35group_norm_nhwc_bwd_one_pass_kernelI11Bf16IOBf16WLi64ELi20ELi640EEv26Group_norm_nhwc_bwd_params,"aw",@nobits
	.sectionflags	@""
	.align	16
.nv.shared._Z35group_norm_nhwc_bwd_one_pass_kernelI11Bf16IOBf16WLi64ELi20ELi640EEv26Group_norm_nhwc_bwd_params:
	.zero		10448


//--------------------- .nv.shared._Z35group_norm_nhwc_bwd_one_pass_kernelI11Bf16IOBf16WLi128ELi20ELi640EEv26Group_norm_nhwc_bwd_params --------------------------
	.section	.nv.shared._Z35group_norm_nhwc_bwd_one_pass_kernelI11Bf16IOBf16WLi128ELi20ELi640EEv26Group_norm_nhwc_bwd_params,"aw",@nobits
	.sectionflags	@""
	.align	16
.nv.shared._Z35group_norm_nhwc_bwd_one_pass_kernelI11Bf16IOBf16WLi128ELi20ELi640EEv26Group_norm_nhwc_bwd_params:
	.zero		10448


//--------------------- .nv.shared._Z35group_norm_nhwc_bwd_one_pass_kernelI11Bf16IOBf16WLi256ELi20ELi640EEv26Group_norm_nhwc_bwd_params --------------------------
	.section	.nv.shared._Z35group_norm_nhwc_bwd_one_pass_kernelI11Bf16IOBf16WLi256ELi20ELi640EEv26Group_norm_nhwc_bwd_params,"aw",@nobits
	.sectionflags	@""
	.align	16
.nv.shared._Z35group_norm_nhwc_bwd_one_pass_kernelI11Bf16IOBf16WLi256ELi20ELi640EEv26Group_norm_nhwc_bwd_params:
	.zero		10448


//--------------------- .nv.shared._Z35group_norm_nhwc_bwd_one_pass_kernelI11Bf16IOBf16WLi512ELi20ELi640EEv26Group_norm_nhwc_bwd_params --------------------------
	.section	.nv.shared._Z35group_norm_nhwc_bwd_one_pass_kernelI11Bf16IOBf16WLi512ELi20ELi640EEv26Group_norm_nhwc_bwd_params,"aw",@nobits
	.sectionflags	@""
	.align	16
.nv.shared._Z35group_norm_nhwc_bwd_one_pass_kernelI11Bf16IOBf16WLi512ELi20ELi640EEv26Group_norm_nhwc_bwd_params:
	.zero		10448


//--------------------- .nv.shared._Z35group_norm_nhwc_bwd_one_pass_kernelI11Bf16IOFp16WLi64ELi20ELi640EEv26Group_norm_nhwc_bwd_params --------------------------
	.section	.nv.shared._Z35group_norm_nhwc_bwd_one_pass_kernelI11Bf16IOFp16WLi64ELi20ELi640EEv26Group_norm_nhwc_bwd_params,"aw",@nobits
	.sectionflags	@""
	.align	16
.nv.shared._Z35group_norm_nhwc_bwd_one_pass_kernelI11Bf16IOFp16WLi64ELi20ELi640EEv26Group_norm_nhwc_bwd_params:
	.zero		10448


//--------------------- .nv.shared._Z35group_norm_nhwc_bwd_one_pass_kernelI11Bf16IOFp16WLi128ELi20ELi640EEv26Group_norm_nhwc_bwd_params --------------------------
	.section	.nv.shared._Z35group_norm_nhwc_bwd_one_pass_kernelI11Bf16IOFp16WLi128ELi20ELi640EEv26Group_norm_nhwc_bwd_params,"aw",@nobits
	.sectionflags	@""
	.align	16
.nv.shared._Z35group_norm_nhwc_bwd_one_pass_kernelI11Bf16IOFp16WLi128ELi20ELi640EEv26Group_norm_nhwc_bwd_params:
	.zero		10448


//--------------------- .nv.shared._Z35group_norm_nhwc_bwd_one_pass_kernelI11Bf16IOFp16WLi256ELi20ELi640EEv26Group_norm_nhwc_bwd_params --------------------------
	.section	.nv.shared._Z35group_norm_nhwc_bwd_one_pass_kernelI11Bf16IOFp16WLi256ELi20ELi640EEv26Group_norm_nhwc_bwd_params,"aw",@nobits
	.sectionflags	@""
	.align	16
.nv.shared._Z35group_norm_nhwc_bwd_one_pass_kernelI11Bf16IOFp16WLi256ELi20ELi640EEv26Group_norm_nhwc_bwd_params:
	.zero		10448


//--------------------- .nv.shared._Z35group_norm_nhwc_bwd_one_pass_kernelI11Bf16IOFp16WLi512ELi20ELi640EEv26Group_norm_nhwc_bwd_params --------------------------
	.section	.nv.shared._Z35group_norm_nhwc_bwd_one_pass_kernelI11Bf16IOFp16WLi512ELi20ELi640EEv26Group_norm_nhwc_bwd_params,"aw",@nobits
	.sectionflags	@""
	.align	16
.nv.shared._Z35group_norm_nhwc_bwd_one_pass_kernelI11Bf16IOFp16WLi512ELi20ELi640EEv26Group_norm_nhwc_bwd_params:
	.zero		10448


//--------------------- .nv.shared._Z35group_norm_nhwc_bwd_one_pass_kernelI11Fp16IOFp32WLi64ELi20ELi640EEv26Group_norm_nhwc_bwd_params --------------------------
	.section	.nv.shared._Z35group_norm_nhwc_bwd_one_pass_kernelI11Fp16IOFp32WLi64ELi20ELi640EEv26Group_norm_nhwc_bwd_params,"aw",@nobits
	.sectionflags	@""
	.align	16
.nv.shared._Z35group_norm_nhwc_bwd_one_pass_kernelI11Fp16IOFp32WLi64ELi20ELi640EEv26Group_norm_nhwc_bwd_params:
	.zero		10448


//--------------------- .nv.shared._Z35group_norm_nhwc_bwd_one_pass_kernelI11Fp16IOFp32WLi128ELi20ELi640EEv26Group_norm_nhwc_bwd_params --------------------------
	.section	.nv.shared._Z35group_norm_nhwc_bwd_one_pass_kernelI11Fp16IOFp32WLi128ELi20ELi640EEv26Group_norm_nhwc_bwd_params,"aw",@nobits
	.sectionflags	@""
	.align	16
.nv.shared._Z35group_norm_nhwc_bwd_one_pass_kernelI11Fp16IOFp32WLi128ELi20ELi640EEv26Group_norm_nhwc_bwd_params:
	.zero		10448


//--------------------- .nv.shared._Z35group_norm_nhwc_bwd_one_pass_kernelI11Fp16IOFp32WLi256ELi20ELi640EEv26Group_norm_nhwc_bwd_params --------------------------
	.section	.nv.shared._Z35group_norm_nhwc_bwd_one_pass_kernelI11Fp16IOFp32WLi256ELi20ELi640EEv26Group_norm_nhwc_bwd_params,"aw",@nobits
	.sectionflags	@""
	.align	16
.nv.shared._Z35group_norm_nhwc_bwd_one_pass_kernelI11Fp16IOFp32WLi256ELi20ELi640EEv26Group_norm_nhwc_bwd_params:
	.zero		10448


//--------------------- .nv.shared._Z35group_norm_nhwc_bwd_one_pass_kernelI11Fp16IOFp32WLi512ELi20ELi640EEv26Group_norm_nhwc_bwd_params --------------------------
	.section	.nv.shared._Z35group_norm_nhwc_bwd_one_pass_kernelI11Fp16IOFp32WLi512ELi20ELi640EEv26Group_norm_nhwc_bwd_params,"aw",@nobits
	.sectionflags	@""
	.align	16
.nv.shared._Z35group_norm_nhwc_bwd_one_pass_kernelI11Fp16IOFp32WLi512ELi20ELi640EEv26Group_norm_nhwc_bwd_params:
	.zero		10448


//--------------------- .nv.shared._Z35group_norm_nhwc_bwd_one_pass_kernelI11Fp16IOBf16WLi64ELi20ELi640EEv26Group_norm_nhwc_bwd_params --------------------------
	.section	.nv.shared._Z35group_norm_nhwc_bwd_one_pass_kernelI11Fp16IOBf16WLi64ELi20ELi640EEv26Group_norm_nhwc_bwd_params,"aw",@nobits
	.sectionflags	@""
	.align	16
.nv.shared._Z35group_norm_nhwc_bwd_one_pass_kernelI11Fp16IOBf16WLi64ELi20ELi640EEv26Group_norm_nhwc_bwd_params:
	.zero		10448


//--------------------- .nv.shared._Z35group_norm_nhwc_bwd_one_pass_kernelI11Fp16IOBf16WLi128ELi20ELi640EEv26Group_norm_nhwc_bwd_params --------------------------
	.section	.nv.shared._Z35group_norm_nhwc_bwd_one_pass_kernelI11Fp16IOBf16WLi128ELi20ELi640EEv26Group_norm_nhwc_bwd_params,"aw",@nobits
	.sectionflags	@""
	.align	16
.nv.shared._Z35group_norm_nhwc_bwd_one_pass_kernelI11Fp16IOBf16WLi128ELi20ELi640EEv26Group_norm_nhwc_bwd_params:
	.zero		10448


//--------------------- .nv.shared._Z35group_norm_nhwc_bwd_one_pass_kernelI11Fp16IOBf16WLi256ELi20ELi640EEv26Group_norm_nhwc_bwd_params --------------------------
	.section	.nv.shared._Z35group_norm_nhwc_bwd_one_pass_kernelI11Fp16IOBf16WLi256ELi20ELi640EEv26Group_norm_nhwc_bwd_params,"aw",@nobits
	.sectionflags	@""
	.align	16
.nv.shared._Z35group_norm_nhwc_bwd_one_pass_kernelI11Fp16IOBf16WLi256ELi20ELi640EEv26Group_norm_nhwc_bwd_params:
	.zero		10448


//--------------------- .nv.shared._Z35group_norm_nhwc_bwd_one_pass_kernelI11Fp16IOBf16WLi512ELi20ELi640EEv26Group_norm_nhwc_bwd_params --------------------------
	.section	.nv.shared._Z35group_norm_nhwc_bwd_one_pass_kernelI11Fp16IOBf16WLi512ELi20ELi640EEv26Group_norm_nhwc_bwd_params,"aw",@nobits
	.sectionflags	@""
	.align	16
.nv.shared._Z35group_norm_nhwc_bwd_one_pass_kernelI11Fp16IOBf16WLi512ELi20ELi640EEv26Group_norm_nhwc_bwd_params:
	.zero		10448


//--------------------- .nv.shared._Z35group_norm_nhwc_bwd_one_pass_kernelI11Fp16IOFp16WLi64ELi20ELi640EEv26Group_norm_nhwc_bwd_params --------------------------
	.section	.nv.shared._Z35group_norm_nhwc_bwd_one_pass_kernelI11Fp16IOFp16WLi64ELi20ELi640EEv26Group_norm_nhwc_bwd_params,"aw",@nobits
	.sectionflags	@""
	.align	16
.nv.shared._Z35group_norm_nhwc_bwd_one_pass_kernelI11Fp16IOFp16WLi64ELi20ELi640EEv26Group_norm_nhwc_bwd_params:
	.zero		10448


//--------------------- .nv.shared._Z35group_norm_nhwc_bwd_one_pass_kernelI11Fp16IOFp16WLi128ELi20ELi640EEv26Group_norm_nhwc_bwd_params --------------------------
	.section	.nv.shared._Z35group_norm_nhwc_bwd_one_pass_kernelI11Fp16IOFp16WLi128ELi20ELi640EEv26Group_norm_nhwc_bwd_params,"aw",@nobits
	.sectionflags	@""
	.align	16
.nv.shared._Z35group_norm_nhwc_bwd_one_pass_kernelI11Fp16IOFp16WLi128ELi20ELi640EEv26Group_norm_nhwc_bwd_params:
	.zero		10448


//--------------------- .nv.shared._Z35group_norm_nhwc_bwd_one_pass_kernelI11Fp16IOFp16WLi256ELi20ELi640EEv26Group_norm_nhwc_bwd_params --------------------------
	.section	.nv.shared._Z35group_norm_nhwc_bwd_one_pass_kernelI11Fp16IOFp16WLi256ELi20ELi640EEv26Group_norm_nhwc_bwd_params,"aw",@nobits
	.sectionflags	@""
	.align	16
.nv.shared._Z35group_norm_nhwc_bwd_one_pass_kernelI11Fp16IOFp16WLi256ELi20ELi640EEv26Group_norm_nhwc_bwd_params:
	.zero		10448


//--------------------- .nv.shared._Z35group_norm_nhwc_bwd_one_pass_kernelI11Fp16IOFp16WLi512ELi20ELi640EEv26Group_norm_nhwc_bwd_params --------------------------
	.section	.nv.shared._Z35group_norm_nhwc_bwd_one_pass_kernelI11Fp16IOFp16WLi512ELi20ELi640EEv26Group_norm_nhwc_bwd_params,"aw",@nobits
	.sectionflags	@""
	.align	16
.nv.shared._Z35group_norm_nhwc_bwd_one_pass_kernelI11Fp16IOFp16WLi512ELi20ELi640EEv26Group_norm_nhwc_bwd_params:
	.zero		10448


//--------------------- .nv.shared._Z35group_norm_nhwc_bwd_one_pass_kernelI11Fp32IOFp32WLi64ELi20ELi640EEv26Group_norm_nhwc_bwd_params --------------------------
	.section	.nv.shared._Z35group_norm_nhwc_bwd_one_pass_kernelI11Fp32IOFp32WLi64ELi20ELi640EEv26Group_norm_nhwc_bwd_params,"aw",@nobits
	.sectionflags	@""
	.align	16
.nv.shared._Z35group_norm_nhwc_bwd_one_pass_kernelI11Fp32IOFp32WLi64ELi20ELi640EEv26Group_norm_nhwc_bwd_params:
	.zero		10448


//--------------------- .nv.shared._Z35group_norm_nhwc_bwd_one_pass_kernelI11Fp32IOFp32WLi128ELi20ELi640EEv26Group_norm_nhwc_bwd_params --------------------------
	.section	.nv.shared._Z35group_norm_nhwc_bwd_one_pass_kernelI11Fp32IOFp32WLi128ELi20ELi640EEv26Group_norm_nhwc_bwd_params,"aw",@nobits
	.sectionflags	@""
	.align	16
.nv.shared._Z35group_norm_nhwc_bwd_one_pass_kernelI11Fp32IOFp32WLi128ELi20ELi640EEv26Group_norm_nhwc_bwd_params:
	.zero		10448


//--------------------- .nv.shared._Z35group_norm_nhwc_bwd_one_pass_kernelI11Fp32IOFp32WLi256ELi20ELi640EEv26Group_norm_nhwc_bwd_params --------------------------
	.section	.nv.shared._Z35group_norm_nhwc_bwd_one_pass_kernelI11Fp32IOFp32WLi256ELi20ELi640EEv26Group_norm_nhwc_bwd_params,"aw",@nobits
	.sectionflags	@""
	.align	16
.nv.shared._Z35group_norm_nhwc_bwd_one_pass_kernelI11Fp32IOFp32WLi256ELi20ELi640EEv26Group_norm_nhwc_bwd_params:
	.zero		10448


//--------------------- .nv.shared._Z35group_norm_nhwc_bwd_one_pass_kernelI11Fp32IOFp32WLi512ELi20ELi640EEv26Group_norm_nhwc_bwd_params --------------------------
	.section	.nv.shared._Z35group_norm_nhwc_bwd_one_pass_kernelI11Fp32IOFp32WLi512ELi20ELi640EEv26Group_norm_nhwc_bwd_params,"aw",@nobits
	.sectionflags	@""
	.align	16
.nv.shared._Z35group_norm_nhwc_bwd_one_pass_kernelI11Fp32IOFp32WLi512ELi20ELi640EEv26Group_norm_nhwc_bwd_params:
	.zero		10448


//--------------------- .nv.shared._Z35group_norm_nhwc_bwd_one_pass_kernelI11Fp32IOBf16WLi64ELi20ELi640EEv26Group_norm_nhwc_bwd_params --------------------------
	.section	.nv.shared._Z35group_norm_nhwc_bwd_one_pass_kernelI11Fp32IOBf16WLi64ELi20ELi640EEv26Group_norm_nhwc_bwd_params,"aw",@nobits
	.sectionflags	@""
	.align	16
.nv.shared._Z35group_norm_nhwc_bwd_one_pass_kernelI11Fp32IOBf16WLi64ELi20ELi640EEv26Group_norm_nhwc_bwd_params:
	.zero		10448


//--------------------- .nv.shared._Z35group_norm_nhwc_bwd_one_pass_kernelI11Fp32IOBf16WLi128ELi20ELi640EEv26Group_norm_nhwc_bwd_params --------------------------
	.section	.nv.shared._Z35group_norm_nhwc_bwd_one_pass_kernelI11Fp32IOBf16WLi128ELi20ELi640EEv26Group_norm_nhwc_bwd_params,"aw",@nobits
	.sectionflags	@""
	.align	16
.nv.shared._Z35group_norm_nhwc_bwd_one_pass_kernelI11Fp32IOBf16WLi128ELi20ELi640EEv26Group_norm_nhwc_bwd_params:
	.zero		10448


//--------------------- .nv.shared._Z35group_norm_nhwc_bwd_one_pass_kernelI11Fp32IOBf16WLi256ELi20ELi640EEv26Group_norm_nhwc_bwd_params --------------------------
	.section	.nv.shared._Z35group_norm_nhwc_bwd_one_pass_kernelI11Fp32IOBf16WLi256ELi20ELi640EEv26Group_norm_nhwc_bwd_params,"aw",@nobits
	.sectionflags	@""
	.align	16
.nv.shared._Z35group_norm_nhwc_bwd_one_pass_kernelI11Fp32IOBf16WLi256ELi20ELi640EEv26Group_norm_nhwc_bwd_params:
	.zero		10448


//--------------------- .nv.shared._Z35group_norm_nhwc_bwd_one_pass_kernelI11Fp32IOBf16WLi512ELi20ELi640EEv26Group_norm_nhwc_bwd_params --------------------------
	.section	.nv.shared._Z35group_norm_nhwc_bwd_one_pass_kernelI11Fp32IOBf16WLi512ELi20ELi640EEv26Group_norm_nhwc_bwd_params,"aw",@nobits
	.sectionflags	@""
	.align	16
.nv.shared._Z35group_norm_nhwc_bwd_one_pass_kernelI11Fp32IOBf16WLi512ELi20ELi640EEv26Group_norm_nhwc_bwd_params:
	.zero		10448


//--------------------- .nv.shared._Z35group_norm_nhwc_bwd_one_pass_kernelI11Fp32IOFp16WLi64ELi20ELi640EEv26Group_norm_nhwc_bwd_params --------------------------
	.section	.nv.shared._Z35group_norm_nhwc_bwd_one_pass_kernelI11Fp32IOFp16WLi64ELi20ELi640EEv26Group_norm_nhwc_bwd_params,"aw",@nobits
	.sectionflags	@""
	.align	16
.nv.shared._Z35group_norm_nhwc_bwd_one_pass_kernelI11Fp32IOFp16WLi64ELi20ELi640EEv26Group_norm_nhwc_bwd_params:
	.zero		10448


//--------------------- .nv.shared._Z35group_norm_nhwc_bwd_one_pass_kernelI11Fp32IOFp16WLi128ELi20ELi640EEv26Group_norm_nhwc_bwd_params --------------------------
	.section	.nv.shared._Z35group_norm_nhwc_bwd_one_pass_kernelI11Fp32IOFp16WLi128ELi20ELi640EEv26Group_norm_nhwc_bwd_params,"aw",@nobits
	.sectionflags	@""
	.align	16
.nv.shared._Z35group_norm_nhwc_bwd_one_pass_kernelI11Fp32IOFp16WLi128ELi20ELi640EEv26Group_norm_nhwc_bwd_params:
	.zero		10448


//--------------------- .nv.shared._Z35group_norm_nhwc_bwd_one_pass_kernelI11Fp32IOFp16WLi256ELi20ELi640EEv26Group_norm_nhwc_bwd_params --------------------------
	.section	.nv.shared._Z35group_norm_nhwc_bwd_one_pass_kernelI11Fp32IOFp16WLi256ELi20ELi640EEv26Group_norm_nhwc_bwd_params,"aw",@nobits
	.sectionflags	@""
	.align	16
.nv.shared._Z35group_norm_nhwc_bwd_one_pass_kernelI11Fp32IOFp16WLi256ELi20ELi640EEv26Group_norm_nhwc_bwd_params:
	.zero		10448


//--------------------- .nv.shared._Z35group_norm_nhwc_bwd_one_pass_kernelI11Fp32IOFp16WLi512ELi20ELi640EEv26Group_norm_nhwc_bwd_params --------------------------
	.section	.nv.shared._Z35group_norm_nhwc_bwd_one_pass_kernelI11Fp32IOFp16WLi512ELi20ELi640EEv26Group_norm_nhwc_bwd_params,"aw",@nobits
	.sectionflags	@""
	.align	16
.nv.shared._Z35group_norm_nhwc_bwd_one_pass_kernelI11Fp32IOFp16WLi512ELi20ELi640EEv26Group_norm_nhwc_bwd_params:
	.zero		10448


//--------------------- .nv.shared._Z35group_norm_nhwc_fwd_one_pass_kernelI11Bf16IOFp32WLi64ELi20ELi640EEv26Group_norm_nhwc_fwd_params --------------------------
	.section	.nv.shared._Z35group_norm_nhwc_fwd_one_pass_kernelI11Bf16IOFp32WLi64ELi20ELi640EEv26Group_norm_nhwc_fwd_params,"aw",@nobits
	.sectionflags	@""
	.align	8
.nv.shared._Z35group_norm_nhwc_fwd_one_pass_kernelI11Bf16IOFp32WLi64ELi20ELi640EEv26Group_norm_nhwc_fwd_params:
	.zero		200


//--------------------- .nv.shared._Z35group_norm_nhwc_fwd_one_pass_kernelI11Bf16IOFp32WLi128ELi20ELi640EEv26Group_norm_nhwc_fwd_params --------------------------
	.section	.nv.shared._Z35group_norm_nhwc_fwd_one_pass_kernelI11Bf16IOFp32WLi128ELi20ELi640EEv26Group_norm_nhwc_fwd_params,"aw",@nobits
	.sectionflags	@""
	.align	8
.nv.shared._Z35group_norm_nhwc_fwd_one_pass_kernelI11Bf16IOFp32WLi128ELi20ELi640EEv26Group_norm_nhwc_fwd_params:
	.zero		200


//--------------------- .nv.shared._Z35group_norm_nhwc_fwd_one_pass_kernelI11Bf16IOFp32WLi256ELi20ELi640EEv26Group_norm_nhwc_fwd_params --------------------------
	.section	.nv.shared._Z35group_norm_nhwc_fwd_one_pass_kernelI11Bf16IOFp32WLi256ELi20ELi640EEv26Group_norm_nhwc_fwd_params,"aw",@nobits
	.sectionflags	@""
	.align	8
.nv.shared._Z35group_norm_nhwc_fwd_one_pass_kernelI11Bf16IOFp32WLi256ELi20ELi640EEv26Group_norm_nhwc_fwd_params:
	.zero		200


//--------------------- .nv.shared._Z35group_norm_nhwc_fwd_one_pass_kernelI11Bf16IOFp32WLi512ELi20ELi640EEv26Group_norm_nhwc_fwd_params --------------------------
	.section	.nv.shared._Z35group_norm_nhwc_fwd_one_pass_kernelI11Bf16IOFp32WLi512ELi20ELi640EEv26Group_norm_nhwc_fwd_params,"aw",@nobits
	.sectionflags	@""
	.align	8
.nv.shared._Z35group_norm_nhwc_fwd_one_pass_kernelI11Bf16IOFp32WLi512ELi20ELi640EEv26Group_norm_nhwc_fwd_params:
	.zero		200


//--------------------- .nv.shared._Z35group_norm_nhwc_fwd_one_pass_kernelI11Bf16IOBf16WLi64ELi20ELi640EEv26Group_norm_nhwc_fwd_params --------------------------
	.section	.nv.shared._Z35group_norm_nhwc_fwd_one_pass_kernelI11Bf16IOBf16WLi64ELi20ELi640EEv26Group_norm_nhwc_fwd_params,"aw",@nobits
	.sectionflags	@""
	.align	8
.nv.shared._Z35group_norm_nhwc_fwd_one_pass_kernelI11Bf16IOBf16WLi64ELi20ELi640EEv26Group_norm_nhwc_fwd_params:
	.zero		200


//--------------------- .nv.shared._Z35group_norm_nhwc_fwd_one_pass_kernelI11Bf16IOBf16WLi128ELi20ELi640EEv26Group_norm_nhwc_fwd_params --------------------------
	.section	.nv.shared._Z35group_norm_nhwc_fwd_one_pass_kernelI11Bf16IOBf16WLi128ELi20ELi640EEv26Group_norm_nhwc_fwd_params,"aw",@nobits
	.sectionflags	@""
	.align	8
.nv.shared._Z35group_norm_nhwc_fwd_one_pass_kernelI11Bf16IOBf16WLi128ELi20ELi640EEv26Group_norm_nhwc_fwd_params:
	.zero		200


//--------------------- .nv.shared._Z35group_norm_nhwc_fwd_one_pass_kernelI11Bf16IOBf16WLi256ELi20ELi640EEv26Group_norm_nhwc_fwd_params --------------------------
	.section	.nv.shared._Z35group_norm_nhwc_fwd_one_pass_kernelI11Bf16IOBf16WLi256ELi20ELi640EEv26Group_norm_nhwc_fwd_params,"aw",@nobits
	.sectionflags	@""
	.align	8
.nv.shared._Z35group_norm_nhwc_fwd_one_pass_kernelI11Bf16IOBf16WLi256ELi20ELi640EEv26Group_norm_nhwc_fwd_params:
	.zero		200


//--------------------- .nv.shared._Z35group_norm_nhwc_fwd_one_pass_kernelI11Bf16IOBf16WLi512ELi20ELi640EEv26Group_norm_nhwc_fwd_params --------------------------
	.section	.nv.shared._Z35group_norm_nhwc_fwd_one_pass_kernelI11Bf16IOBf16WLi512ELi20ELi640EEv26Group_norm_nhwc_fwd_params,"aw",@nobits
	.sectionflags	@""
	.align	8
.nv.shared._Z35group_norm_nhwc_fwd_one_pass_kernelI11Bf16IOBf16WLi512ELi20ELi640EEv26Group_norm_nhwc_fwd_params:
	.zero		200


//--------------------- .nv.shared._Z35group_norm_nhwc_fwd_one_pass_kernelI11Bf16IOFp16WLi64ELi20ELi640EEv26Group_norm_nhwc_fwd_params --------------------------
	.section	.nv.shared._Z35group_norm_nhwc_fwd_one_pass_kernelI11Bf16IOFp16WLi64ELi20ELi640EEv26Group_norm_nhwc_fwd_params,"aw",@nobits
	.sectionflags	@""
	.align	8
.nv.shared._Z35group_norm_nhwc_fwd_one_pass_kernelI11Bf16IOFp16WLi64ELi20ELi640EEv26Group_norm_nhwc_fwd_params:
	.zero		200


//--------------------- .nv.shared._Z35group_norm_nhwc_fwd_one_pass_kernelI11Bf16IOFp16WLi128ELi20ELi640EEv26Group_norm_nhwc_fwd_params --------------------------
	.section	.nv.shared._Z35group_norm_nhwc_fwd_one_pass_kernelI11Bf16IOFp16WLi128ELi20ELi640EEv26Group_norm_nhwc_fwd_params,"aw",@nobits
	.sectionflags	@""
	.align	8
.nv.shared._Z35group_norm_nhwc_fwd_one_pass_kernelI11Bf16IOFp16WLi128ELi20ELi640EEv26Group_norm_nhwc_fwd_params:
	.zero		200


//--------------------- .nv.shared._Z35group_norm_nhwc_fwd_one_pass_kernelI11Bf16IOFp16WLi256ELi20ELi640EEv26Group_norm_nhwc_fwd_params --------------------------
	.section	.nv.shared._Z35group_norm_nhwc_fwd_one_pass_kernelI11Bf16IOFp16WLi256ELi20ELi640EEv26Group_norm_nhwc_fwd_params,"aw",@nobits
	.sectionflags	@""
	.align	8
.nv.shared._Z35group_norm_nhwc_fwd_one_pass_kernelI11Bf16IOFp16WLi256ELi20ELi640EEv26Group_norm_nhwc_fwd_params:
	.zero		200


//--------------------- .nv.shared._Z35group_norm_nhwc_fwd_one_pass_kernelI11Bf16IOFp16WLi512ELi20ELi640EEv26Group_norm_nhwc_fwd_params --------------------------
	.section	.nv.shared._Z35group_norm_nhwc_fwd_one_pass_kernelI11Bf16IOFp16WLi512ELi20ELi640EEv26Group_norm_nhwc_fwd_params,"aw",@nobits
	.sectionflags	@""
	.align	8
.nv.shared._Z35group_norm_nhwc_fwd_one_pass_kernelI11Bf16IOFp16WLi512ELi20ELi640EEv26Group_norm_nhwc_fwd_params:
	.zero		200


//--------------------- .nv.shared._Z35group_norm_nhwc_fwd_one_pass_kernelI11Fp16IOFp32WLi64ELi20ELi640EEv26Group_norm_nhwc_fwd_params --------------------------
	.section	.nv.shared._Z35group_norm_nhwc_fwd_one_pass_kernelI11Fp16IOFp32WLi64ELi20ELi640EEv26Group_norm_nhwc_fwd_params,"aw",@nobits
	.sectionflags	@""
	.align	8
.nv.shared._Z35group_norm_nhwc_fwd_one_pass_kernelI11Fp16IOFp32WLi64ELi20ELi640EEv26Group_norm_nhwc_fwd_params:
	.zero		200


//--------------------- .nv.shared._Z35group_norm_nhwc_fwd_one_pass_kernelI11Fp16IOFp32WLi128ELi20ELi640EEv26Group_norm_nhwc_fwd_params --------------------------
	.section	.nv.shared._Z35group_norm_nhwc_fwd_one_pass_kernelI11Fp16IOFp32WLi128ELi20ELi640EEv26Group_norm_nhwc_fwd_params,"aw",@nobits
	.sectionflags	@""
	.align	8
.nv.shared._Z35group_norm_nhwc_fwd_one_pass_kernelI11Fp16IOFp32WLi128ELi20ELi640EEv26Group_norm_nhwc_fwd_params:
	.zero		200


//--------------------- .nv.shared._Z35group_norm_nhwc_fwd_one_pass_kernelI11Fp16IOFp32WLi256ELi20ELi640EEv26Group_norm_nhwc_fwd_params --------------------------
	.section	.nv.shared._Z35group_norm_nhwc_fwd_one_pass_kernelI11Fp16IOFp32WLi256ELi20ELi640EEv26Group_norm_nhwc_fwd_params,"aw",@nobits
	.sectionflags	@""
	.align	8
.nv.shared._Z35group_norm_nhwc_fwd_one_pass_kernelI11Fp16IOFp32WLi256ELi20ELi640EEv26Group_norm_nhwc_fwd_params:
	.zero		200


//--------------------- .nv.shared._Z35group_norm_nhwc_fwd_one_pass_kernelI11Fp16IOFp32WLi512ELi20ELi640EEv26Group_norm_nhwc_fwd_params --------------------------
	.section	.nv.shared._Z35group_norm_nhwc_fwd_one_pass_kernelI11Fp16IOFp32WLi512ELi20ELi640EEv26Group_norm_nhwc_fwd_params,"aw",@nobits
	.sectionflags	@""
	.align	8
.nv.shared._Z35group_norm_nhwc_fwd_one_pass_kernelI11Fp16IOFp32WLi512ELi20ELi640EEv26Group_norm_nhwc_fwd_params:
	.zero		200


//--------------------- .nv.shared._Z35group_norm_nhwc_fwd_one_pass_kernelI11Fp16IOBf16WLi64ELi20ELi640EEv26Group_norm_nhwc_fwd_params --------------------------
	.section	.nv.shared._Z35group_norm_nhwc_fwd_one_pass_kernelI11Fp16IOBf16WLi64ELi20ELi640EEv26Group_norm_nhwc_fwd_params,"aw",@nobits
	.sectionflags	@""
	.align	8
.nv.shared._Z35group_norm_nhwc_fwd_one_pass_kernelI11Fp16IOBf16WLi64ELi20ELi640EEv26Group_norm_nhwc_fwd_params:
	.zero		200


//--------------------- .nv.shared._Z35group_norm_nhwc_fwd_one_pass_kernelI11Fp16IOBf16WLi128ELi20ELi640EEv26Group_norm_nhwc_fwd_params --------------------------
	.section	.nv.shared._Z35group_norm_nhwc_fwd_one_pass_kernelI11Fp16IOBf16WLi128ELi20ELi640EEv26Group_norm_nhwc_fwd_params,"aw",@nobits
	.sectionflags	@""
	.align	8
.nv.shared._Z35group_norm_nhwc_fwd_one_pass_kernelI11Fp16IOBf16WLi128ELi20ELi640EEv26Group_norm_nhwc_fwd_params:
	.zero		200


//--------------------- .nv.shared._Z35group_norm_nhwc_fwd_one_pass_kernelI11Fp16IOBf16WLi256ELi20ELi640EEv26Group_norm_nhwc_fwd_params --------------------------
	.section	.nv.shared._Z35group_norm_nhwc_fwd_one_pass_kernelI11Fp16IOBf16WLi256ELi20ELi640EEv26Group_norm_nhwc_fwd_params,"aw",@nobits
	.sectionflags	@""
	.align	8
.nv.shared._Z35group_norm_nhwc_fwd_one_pass_kernelI11Fp16IOBf16WLi256ELi20ELi640EEv26Group_norm_nhwc_fwd_params:
	.zero		200


//--------------------- .nv.shared._Z35group_norm_nhwc_fwd_one_pass_kernelI11Fp16IOBf16WLi512ELi20ELi640EEv26Group_norm_nhwc_fwd_params --------------------------
	.section	.nv.shared._Z35group_norm_nhwc_fwd_one_pass_kernelI11Fp16IOBf16WLi512ELi20ELi640EEv26Group_norm_nhwc_fwd_params,"aw",@nobits
	.sectionflags	@""
	.align	8
.nv.shared._Z35group_norm_nhwc_fwd_one_pass_kernelI11Fp16IOBf16WLi512ELi20ELi640EEv26Group_norm_nhwc_fwd_params:
	.zero		200


//--------------------- .nv.shared._Z35group_norm_nhwc_fwd_one_pass_kernelI11Fp16IOFp16WLi64ELi20ELi640EEv26Group_norm_nhwc_fwd_params --------------------------
	.section	.nv.shared._Z35group_norm_nhwc_fwd_one_pass_kernelI11Fp16IOFp16WLi64ELi20ELi640EEv26Group_norm_nhwc_fwd_params,"aw",@nobits
	.sectionflags	@""
	.align	8
.nv.shared._Z35group_norm_nhwc_fwd_one_pass_kernelI11Fp16IOFp16WLi64ELi20ELi640EEv26Group_norm_nhwc_fwd_params:
	.zero		200


//--------------------- .nv.shared._Z35group_norm_nhwc_fwd_one_pass_kernelI11Fp16IOFp16WLi128ELi20ELi640EEv26Group_norm_nhwc_fwd_params --------------------------
	.section	.nv.shared._Z35group_norm_nhwc_fwd_one_pass_kernelI11Fp16IOFp16WLi128ELi20ELi640EEv26Group_norm_nhwc_fwd_params,"aw",@nobits
	.sectionflags	@""
	.align	8
.nv.shared._Z35group_norm_nhwc_fwd_one_pass_kernelI11Fp16IOFp16WLi128ELi20ELi640EEv26Group_norm_nhwc_fwd_params:
	.zero		200


//--------------------- .nv.shared._Z35group_norm_nhwc_fwd_one_pass_kernelI11Fp16IOFp16WLi256ELi20ELi640EEv26Group_norm_nhwc_fwd_params --------------------------
	.section	.nv.shared._Z35group_norm_nhwc_fwd_one_pass_kernelI11Fp16IOFp16WLi256ELi20ELi640EEv26Group_norm_nhwc_fwd_params,"aw",@nobits
	.sectionflags	@""
	.align	8
.nv.shared._Z35group_norm_nhwc_fwd_one_pass_kernelI11Fp16IOFp16WLi256ELi20ELi640EEv26Group_norm_nhwc_fwd_params:
	.zero		200


//--------------------- .nv.shared._Z35group_norm_nhwc_fwd_one_pass_kernelI11Fp16IOFp16WLi512ELi20ELi640EEv26Group_norm_nhwc_fwd_params --------------------------
	.section	.nv.shared._Z35group_norm_nhwc_fwd_one_pass_kernelI11Fp16IOFp16WLi512ELi20ELi640EEv26Group_norm_nhwc_fwd_params,"aw",@nobits
	.sectionflags	@""
	.align	8
.nv.shared._Z35group_norm_nhwc_fwd_one_pass_kernelI11Fp16IOFp16WLi512ELi20ELi640EEv26Group_norm_nhwc_fwd_params:
	.zero		200


//--------------------- .nv.shared._Z35group_norm_nhwc_fwd_one_pass_kernelI11Fp32IOFp32WLi64ELi20ELi640EEv26Group_norm_nhwc_fwd_params --------------------------
	.section	.nv.shared._Z35group_norm_nhwc_fwd_one_pass_kernelI11Fp32IOFp32WLi64ELi20ELi640EEv26Group_norm_nhwc_fwd_params,"aw",@nobits
	.sectionflags	@""
	.align	8
.nv.shared._Z35group_norm_nhwc_fwd_one_pass_kernelI11Fp32IOFp32WLi64ELi20ELi640EEv26Group_norm_nhwc_fwd_params:
	.zero		200


//--------------------- .nv.shared._Z35group_norm_nhwc_fwd_one_pass_kernelI11Fp32IOFp32WLi128ELi20ELi640EEv26Group_norm_nhwc_fwd_params --------------------------
	.section	.nv.shared._Z35group_norm_nhwc_fwd_one_pass_kernelI11Fp32IOFp32WLi128ELi20ELi640EEv26Group_norm_nhwc_fwd_params,"aw",@nobits
	.sectionflags	@""
	.align	8
.nv.shared._Z35group_norm_nhwc_fwd_one_pass_kernelI11Fp32IOFp32WLi128ELi20ELi640EEv26Group_norm_nhwc_fwd_params:
	.zero		200


//--------------------- .nv.shared._Z35group_norm_nhwc_fwd_one_pass_kernelI11Fp32IOFp32WLi256ELi20ELi640EEv26Group_norm_nhwc_fwd_params --------------------------
	.section	.nv.shared._Z35group_norm_nhwc_fwd_one_pass_kernelI11Fp32IOFp32WLi256ELi20ELi640EEv26Group_norm_nhwc_fwd_params,"aw",@nobits
	.sectionflags	@""
	.align	8
.nv.shared._Z35group_norm_nhwc_fwd_one_pass_kernelI11Fp32IOFp32WLi256ELi20ELi640EEv26Group_norm_nhwc_fwd_params:
	.zero		200


//--------------------- .nv.shared._Z35group_norm_nhwc_fwd_one_pass_kernelI11Fp32IOFp32WLi512ELi20ELi640EEv26Group_norm_nhwc_fwd_params --------------------------
	.section	.nv.shared._Z35group_norm_nhwc_fwd_one_pass_kernelI11Fp32IOFp32WLi512ELi20ELi640EEv26Group_norm_nhwc_fwd_params,"aw",@nobits
	.sectionflags	@""
	.align	8
.nv.shared._Z35group_norm_nhwc_fwd_one_pass_kernelI11Fp32IOFp32WLi512ELi20ELi640EEv26Group_norm_nhwc_fwd_params:
	.zero		200


//--------------------- .nv.shared._Z35group_norm_nhwc_fwd_one_pass_kernelI11Fp32IOBf16WLi64ELi20ELi640EEv26Group_norm_nhwc_fwd_params --------------------------
	.section	.nv.shared._Z35group_norm_nhwc_fwd_one_pass_kernelI11Fp32IOBf16WLi64ELi20ELi640EEv26Group_norm_nhwc_fwd_params,"aw",@nobits
	.sectionflags	@""
	.align	8
.nv.shared._Z35group_norm_nhwc_fwd_one_pass_kernelI11Fp32IOBf16WLi64ELi20ELi640EEv26Group_norm_nhwc_fwd_params:
	.zero		200


//--------------------- .nv.shared._Z35group_norm_nhwc_fwd_one_pass_kernelI11Fp32IOBf16WLi128ELi20ELi640EEv26Group_norm_nhwc_fwd_params --------------------------
	.section	.nv.shared._Z35group_norm_nhwc_fwd_one_pass_kernelI11Fp32IOBf16WLi128ELi20ELi640EEv26Group_norm_nhwc_fwd_params,"aw",@nobits
	.sectionflags	@""
	.align	8
.nv.shared._Z35group_norm_nhwc_fwd_one_pass_kernelI11Fp32IOBf16WLi128ELi20ELi640EEv26Group_norm_nhwc_fwd_params:
	.zero		200


//--------------------- .nv.shared._Z35group_norm_nhwc_fwd_one_pass_kernelI11Fp32IOBf16WLi256ELi20ELi640EEv26Group_norm_nhwc_fwd_params --------------------------
	.section	.nv.shared._Z35group_norm_nhwc_fwd_one_pass_kernelI11Fp32IOBf16WLi256ELi20ELi640EEv26Group_norm_nhwc_fwd_params,"aw",@nobits
	.sectionflags	@""
	.align	8
.nv.shared._Z35group_norm_nhwc_fwd_one_pass_kernelI11Fp32IOBf16WLi256ELi20ELi640EEv26Group_norm_nhwc_fwd_params:
	.zero		200


//--------------------- .nv.shared._Z35group_norm_nhwc_fwd_one_pass_kernelI11Fp32IOBf16WLi512ELi20ELi640EEv26Group_norm_nhwc_fwd_params --------------------------
	.section	.nv.shared._Z35group_norm_nhwc_fwd_one_pass_kernelI11Fp32IOBf16WLi512ELi20ELi640EEv26Group_norm_nhwc_fwd_params,"aw",@nobits
	.sectionflags	@""
	.align	8
.nv.shared._Z35group_norm_nhwc_fwd_one_pass_kernelI11Fp32IOBf16WLi512ELi20ELi640EEv26Group_norm_nhwc_fwd_params:
	.zero		200


//--------------------- .nv.shared._Z35group_norm_nhwc_fwd_one_pass_kernelI11Fp32IOFp16WLi64ELi20ELi640EEv26Group_norm_nhwc_fwd_params --------------------------
	.section	.nv.shared._Z35group_norm_nhwc_fwd_one_pass_kernelI11Fp32IOFp16WLi64ELi20ELi640EEv26Group_norm_nhwc_fwd_params,"aw",@nobits
	.sectionflags	@""
	.align	8
.nv.shared._Z35group_norm_nhwc_fwd_one_pass_kernelI11Fp32IOFp16WLi64ELi20ELi640EEv26Group_norm_nhwc_fwd_params:
	.zero		200


//--------------------- .nv.shared._Z35group_norm_nhwc_fwd_one_pass_kernelI11Fp32IOFp16WLi128ELi20ELi640EEv26Group_norm_nhwc_fwd_params --------------------------
	.section	.nv.shared._Z35group_norm_nhwc_fwd_one_pass_kernelI11Fp32IOFp16WLi128ELi20ELi640EEv26Group_norm_nhwc_fwd_params,"aw",@nobits
	.sectionflags	@""
	.align	8
.nv.shared._Z35group_norm_nhwc_fwd_one_pass_kernelI11Fp32IOFp16WLi128ELi20ELi640EEv26Group_norm_nhwc_fwd_params:
	.zero		200


//--------------------- .nv.shared._Z35group_norm_nhwc_fwd_one_pass_kernelI11Fp32IOFp16WLi256ELi20ELi640EEv26Group_norm_nhwc_fwd_params --------------------------
	.section	.nv.shared._Z35group_norm_nhwc_fwd_one_pass_kernelI11Fp32IOFp16WLi256ELi20ELi640EEv26Group_norm_nhwc_fwd_params,"aw",@nobits
	.sectionflags	@""
	.align	8
.nv.shared._Z35group_norm_nhwc_fwd_one_pass_kernelI11Fp32IOFp16WLi256ELi20ELi640EEv26Group_norm_nhwc_fwd_params:
	.zero		200


//--------------------- .nv.shared._Z35group_norm_nhwc_fwd_one_pass_kernelI11Fp32IOFp16WLi512ELi20ELi640EEv26Group_norm_nhwc_fwd_params --------------------------
	.section	.nv.shared._Z35group_norm_nhwc_fwd_one_pass_kernelI11Fp32IOFp16WLi512ELi20ELi640EEv26Group_norm_nhwc_fwd_params,"aw",@nobits
	.sectionflags	@""
	.align	8
.nv.shared._Z35group_norm_nhwc_fwd_one_pass_kernelI11Fp32IOFp16WLi512ELi20ELi640EEv26Group_norm_nhwc_fwd_params:
	.zero		200
